def matmul_kernel(
    a_ptr,
    b_ptr,
    c_ptr,
    M,
    N,
    K,
    stride_am,
    stride_ak,
    stride_bk,
    stride_bn,
    stride_cm,
    stride_cn,
    BLOCK_M: tl.constexpr,
    BLOCK_N: tl.constexpr,
    BLOCK_K: tl.constexpr,
    GROUP_M: tl.constexpr,
):
    pid = tl.program_id(axis=0)
    num_pid_m = tl.cdiv(M, BLOCK_M)
    num_pid_n = tl.cdiv(N, BLOCK_N)
    num_pid_in_group = GROUP_M * num_pid_n
    group_id = pid // num_pid_in_group
    first_pid_m = group_id * GROUP_M
    group_size_m = min(num_pid_m - first_pid_m, GROUP_M)
    pid_m = first_pid_m + ((pid % num_pid_in_group) % group_size_m)
    pid_n = (pid % num_pid_in_group) // group_size_m

    offs_am = (pid_m * BLOCK_M + tl.arange(0, BLOCK_M)) % M
    offs_bn = (pid_n * BLOCK_N + tl.arange(0, BLOCK_N)) % N
    offs_k = tl.arange(0, BLOCK_K)
    a_ptrs = a_ptr + offs_am[:, None] * stride_am + offs_k[None, :] * stride_ak
    b_ptrs = b_ptr + offs_k[:, None] * stride_bk + offs_bn[None, :] * stride_bn

    acc = tl.zeros((BLOCK_M, BLOCK_N), dtype=tl.float32)
    for kk in range(0, tl.cdiv(K, BLOCK_K)):
        a = tl.load(a_ptrs, mask=offs_k[None, :] < K - kk * BLOCK_K, other=0.0)
        b = tl.load(b_ptrs, mask=offs_k[:, None] < K - kk * BLOCK_K, other=0.0)
        acc = tl.dot(a, b, acc)
        a_ptrs += BLOCK_K * stride_ak
        b_ptrs += BLOCK_K * stride_bk

    c = acc.to(c_ptr.dtype.element_ty)
    offs_cm = pid_m * BLOCK_M + tl.arange(0, BLOCK_M)
    offs_cn = pid_n * BLOCK_N + tl.arange(0, BLOCK_N)
    c_ptrs = c_ptr + offs_cm[:, None] * stride_cm + offs_cn[None, :] * stride_cn
    mask = (offs_cm[:, None] < M) & (offs_cn[None, :] < N)
    tl.store(c_ptrs, c, mask=mask)

# config = {"BLOCK_K": 32, "BLOCK_M": 512, "BLOCK_N": 256, "GROUP_M": 8, "arch": "sm_90", "dtype": "fp32", "num_ctas": 2, "num_stages": 3, "num_warps": 4}
# arch = sm_90


// ===== COMPILED SASS (sm_90a) =====

	.target	sm_90a

	.elftype	@"ET_EXEC"


//--------------------- .note.nv.tkinfo           --------------------------
	.section	.note.nv.tkinfo,"",@"SHT_NOTE"
	.sectionflags	@"SHF_NOTE_NV_TKINFO"
	.tkinfo
        /*0018*/ 	.word	0x00000002
        /*0030*/ 	.string	""
        /*0030*/ 	.string	"ptxas"
        /*0030*/ 	.string	"Cuda compilation tools, release 13.0, V13.0.88"
        /*0030*/ 	.string	"Build cuda_13.0.r13.0/compiler.36424714_0"
        /*0030*/ 	.string	"-v  -suppress-debug-info  -lineinfo  -arch sm_90a "



//--------------------- .note.nv.cuinfo           --------------------------
	.section	.note.nv.cuinfo,"",@"SHT_NOTE"
	.sectionflags	@"SHF_NOTE_NV_CUINFO"
        /*0018*/ 	.short	0x0002
        /*001a*/ 	.short	0x005a
        /*001c*/ 	.short	0x0082
	.zero		2


//--------------------- .nv.info                  --------------------------
	.section	.nv.info,"",@"SHT_CUDA_INFO"
	.align	4


	//----- nvinfo : EIATTR_REGCOUNT
	.align		4
        /*0000*/ 	.byte	0x04, 0x2f
        /*0002*/ 	.short	(.L_1 - .L_0)
	.align		4
.L_0:
        /*0004*/ 	.word	index@(matmul_kernel)
        /*0008*/ 	.word	0x000000ff


	//----- nvinfo : EIATTR_FRAME_SIZE
	.align		4
.L_1:
        /*000c*/ 	.byte	0x04, 0x11
        /*000e*/ 	.short	(.L_3 - .L_2)
	.align		4
.L_2:
        /*0010*/ 	.word	index@(matmul_kernel)
        /*0014*/ 	.word	0x00000ce0


	//----- nvinfo : EIATTR_MIN_STACK_SIZE
	.align		4
.L_3:
        /*0018*/ 	.byte	0x04, 0x12
        /*001a*/ 	.short	(.L_5 - .L_4)
	.align		4
.L_4:
        /*001c*/ 	.word	index@(matmul_kernel)
        /*0020*/ 	.word	0x00000ce0
.L_5:


//--------------------- .nv.compat                --------------------------
	.section	.nv.compat,"",@"SHT_CUDA_COMPAT_INFO"
	.align	4
        /*0000*/ 	.byte	0x02, 0x09, 0x01, 0x00, 0x02, 0x02, 0x04, 0x00, 0x02, 0x05, 0x05, 0x00, 0x03, 0x07, 0x01, 0x01
        /*0010*/ 	.byte	0x02, 0x03, 0x00, 0x00, 0x02, 0x06, 0x01, 0x00, 0x04, 0x0b, 0x08, 0x00, 0x00, 0x00, 0x00, 0x00
        /*0020*/ 	.byte	0x00, 0x00, 0x00, 0x00


//--------------------- .nv.info.matmul_kernel    --------------------------
	.section	.nv.info.matmul_kernel,"",@"SHT_CUDA_INFO"
	.sectionflags	@""
	.align	4


	//----- nvinfo : EIATTR_CUDA_API_VERSION
	.align		4
        /*0000*/ 	.byte	0x04, 0x37
        /*0002*/ 	.short	(.L_7 - .L_6)
.L_6:
        /*0004*/ 	.word	0x00000082


	//----- nvinfo : EIATTR_KPARAM_INFO
	.align		4
.L_7:
        /*0008*/ 	.byte	0x04, 0x17
        /*000a*/ 	.short	(.L_9 - .L_8)
.L_8:
        /*000c*/ 	.word	0x00000000
        /*0010*/ 	.short	0x000d
        /*0012*/ 	.short	0x0048
        /*0014*/ 	.byte	0x00, 0xf4, 0x21, 0x00


	//----- nvinfo : EIATTR_KPARAM_INFO
	.align		4
.L_9:
        /*0018*/ 	.byte	0x04, 0x17
        /*001a*/ 	.short	(.L_11 - .L_10)
.L_10:
        /*001c*/ 	.word	0x00000000
        /*0020*/ 	.short	0x000c
        /*0022*/ 	.short	0x0040
        /*0024*/ 	.byte	0x00, 0xf4, 0x21, 0x00


	//----- nvinfo : EIATTR_KPARAM_INFO
	.align		4
.L_11:
        /*0028*/ 	.byte	0x04, 0x17
        /*002a*/ 	.short	(.L_13 - .L_12)
.L_12:
        /*002c*/ 	.word	0x00000000
        /*0030*/ 	.short	0x000b
        /*0032*/ 	.short	0x0038
        /*0034*/ 	.byte	0x00, 0xf0, 0x11, 0x00


	//----- nvinfo : EIATTR_KPARAM_INFO
	.align		4
.L_13:
        /*0038*/ 	.byte	0x04, 0x17
        /*003a*/ 	.short	(.L_15 - .L_14)
.L_14:
        /*003c*/ 	.word	0x00000000
        /*0040*/ 	.short	0x000a
        /*0042*/ 	.short	0x0034
        /*0044*/ 	.byte	0x00, 0xf0, 0x11, 0x00


	//----- nvinfo : EIATTR_KPARAM_INFO
	.align		4
.L_15:
        /*0048*/ 	.byte	0x04, 0x17
        /*004a*/ 	.short	(.L_17 - .L_16)
.L_16:
        /*004c*/ 	.word	0x00000000
        /*0050*/ 	.short	0x0009
        /*0052*/ 	.short	0x0030
        /*0054*/ 	.byte	0x00, 0xf0, 0x11, 0x00


	//----- nvinfo : EIATTR_KPARAM_INFO
	.align		4
.L_17:
        /*0058*/ 	.byte	0x04, 0x17
        /*005a*/ 	.short	(.L_19 - .L_18)
.L_18:
        /*005c*/ 	.word	0x00000000
        /*0060*/ 	.short	0x0008
        /*0062*/ 	.short	0x002c
        /*0064*/ 	.byte	0x00, 0xf0, 0x11, 0x00


	//----- nvinfo : EIATTR_KPARAM_INFO
	.align		4
.L_19:
        /*0068*/ 	.byte	0x04, 0x17
        /*006a*/ 	.short	(.L_21 - .L_20)
.L_20:
        /*006c*/ 	.word	0x00000000
        /*0070*/ 	.short	0x0007
        /*0072*/ 	.short	0x0028
        /*0074*/ 	.byte	0x00, 0xf0, 0x11, 0x00


	//----- nvinfo : EIATTR_KPARAM_INFO
	.align		4
.L_21:
        /*0078*/ 	.byte	0x04, 0x17
        /*007a*/ 	.short	(.L_23 - .L_22)
.L_22:
        /*007c*/ 	.word	0x00000000
        /*0080*/ 	.short	0x0006
        /*0082*/ 	.short	0x0024
        /*0084*/ 	.byte	0x00, 0xf0, 0x11, 0x00


	//----- nvinfo : EIATTR_KPARAM_INFO
	.align		4
.L_23:
        /*0088*/ 	.byte	0x04, 0x17
        /*008a*/ 	.short	(.L_25 - .L_24)
.L_24:
        /*008c*/ 	.word	0x00000000
        /*0090*/ 	.short	0x0005
        /*0092*/ 	.short	0x0020
        /*0094*/ 	.byte	0x00, 0xf0, 0x11, 0x00


	//----- nvinfo : EIATTR_KPARAM_INFO
	.align		4
.L_25:
        /*0098*/ 	.byte	0x04, 0x17
        /*009a*/ 	.short	(.L_27 - .L_26)
.L_26:
        /*009c*/ 	.word	0x00000000
        /*00a0*/ 	.short	0x0004
        /*00a2*/ 	.short	0x001c
        /*00a4*/ 	.byte	0x00, 0xf0, 0x11, 0x00


	//----- nvinfo : EIATTR_KPARAM_INFO
	.align		4
.L_27:
        /*00a8*/ 	.byte	0x04, 0x17
        /*00aa*/ 	.short	(.L_29 - .L_28)
.L_28:
        /*00ac*/ 	.word	0x00000000
        /*00b0*/ 	.short	0x0003
        /*00b2*/ 	.short	0x0018
        /*00b4*/ 	.byte	0x00, 0xf0, 0x11, 0x00


	//----- nvinfo : EIATTR_KPARAM_INFO
	.align		4
.L_29:
        /*00b8*/ 	.byte	0x04, 0x17
        /*00ba*/ 	.short	(.L_31 - .L_30)
.L_30:
        /*00bc*/ 	.word	0x00000000
        /*00c0*/ 	.short	0x0002
        /*00c2*/ 	.short	0x0010
        /*00c4*/ 	.byte	0x00, 0xf4, 0x21, 0x00


	//----- nvinfo : EIATTR_KPARAM_INFO
	.align		4
.L_31:
        /*00c8*/ 	.byte	0x04, 0x17
        /*00ca*/ 	.short	(.L_33 - .L_32)
.L_32:
        /*00cc*/ 	.word	0x00000000
        /*00d0*/ 	.short	0x0001
        /*00d2*/ 	.short	0x0008
        /*00d4*/ 	.byte	0x00, 0xf4, 0x21, 0x00


	//----- nvinfo : EIATTR_KPARAM_INFO
	.align		4
.L_33:
        /*00d8*/ 	.byte	0x04, 0x17
        /*00da*/ 	.short	(.L_35 - .L_34)
.L_34:
        /*00dc*/ 	.word	0x00000000
        /*00e0*/ 	.short	0x0000
        /*00e2*/ 	.short	0x0000
        /*00e4*/ 	.byte	0x00, 0xf4, 0x21, 0x00


	//----- nvinfo : EIATTR_EXPLICIT_CLUSTER
	.align		4
.L_35:
        /*00e8*/ 	.byte	0x01, 0x3e
	.zero		2


	//----- nvinfo : EIATTR_CTA_PER_CLUSTER
	.align		4
        /*00ec*/ 	.byte	0x04, 0x3d
        /*00ee*/ 	.short	(.L_37 - .L_36)
.L_36:
        /*00f0*/ 	.word	0x00000002
        /*00f4*/ 	.word	0x00000001
        /*00f8*/ 	.word	0x00000001


	//----- nvinfo : EIATTR_SPARSE_MMA_MASK
	.align		4
.L_37:
        /*00fc*/ 	.byte	0x03, 0x50
        /*00fe*/ 	.short	0x0000


	//----- nvinfo : EIATTR_MAXREG_COUNT
	.align		4
        /*0100*/ 	.byte	0x03, 0x1b
        /*0102*/ 	.short	0x00ff


	//----- nvinfo : EIATTR_NUM_BARRIERS
	.align		4
        /*0104*/ 	.byte	0x02, 0x4c
        /*0106*/ 	.byte	0x01
	.zero		1


	//----- nvinfo : EIATTR_ANNOTATIONS
	.align		4
        /*0108*/ 	.byte	0x04, 0x55
        /*010a*/ 	.short	(.L_39 - .L_38)


	//   ....[0]....
.L_38:
        /*010c*/ 	.word	0x00000001
        /*0110*/ 	.byte	0xb0, 0x00, 0x00, 0x00, 0x01, 0x00, 0x00, 0x00, 0x80, 0x06, 0x00, 0x00, 0x01, 0x00, 0x00, 0x00
        /* <DEDUP_REMOVED lines=1433> */
        /*5ab0*/ 	.byte	0x30, 0x1c, 0x02, 0x00


	//----- nvinfo : EIATTR_MERCURY_ISA_VERSION
	.align		4
.L_39:
        /*5ab4*/ 	.byte	0x03, 0x5f
        /*5ab6*/ 	.short	0x0101


	//----- nvinfo : EIATTR_EXIT_INSTR_OFFSETS
	.align		4
        /*5ab8*/ 	.byte	0x04, 0x1c
        /*5aba*/ 	.short	(.L_41 - .L_40)


	//   ....[0]....
.L_40:
        /*5abc*/ 	.word	0x00027a80


	//   ....[1]....
        /*5ac0*/ 	.word	0x00027aa0


	//----- nvinfo : EIATTR_REQNTID
	.align		4
.L_41:
        /*5ac4*/ 	.byte	0x04, 0x10
        /*5ac6*/ 	.short	(.L_43 - .L_42)
.L_42:
        /*5ac8*/ 	.word	0x00000080
        /*5acc*/ 	.word	0x00000001
        /*5ad0*/ 	.word	0x00000001


	//----- nvinfo : EIATTR_CBANK_PARAM_SIZE
	.align		4
.L_43:
        /*5ad4*/ 	.byte	0x03, 0x19
        /*5ad6*/ 	.short	0x0050


	//----- nvinfo : EIATTR_PARAM_CBANK
	.align		4
        /*5ad8*/ 	.byte	0x04, 0x0a
        /*5ada*/ 	.short	(.L_45 - .L_44)
	.align		4
.L_44:
        /*5adc*/ 	.word	index@(.nv.constant0.matmul_kernel)
        /*5ae0*/ 	.short	0x0210
        /*5ae2*/ 	.short	0x0050


	//----- nvinfo : EIATTR_SW_WAR
	.align		4
.L_45:
        /*5ae4*/ 	.byte	0x04, 0x36
        /*5ae6*/ 	.short	(.L_47 - .L_46)
.L_46:
        /*5ae8*/ 	.word	0x00000008
.L_47:


//--------------------- .nv.callgraph             --------------------------
	.section	.nv.callgraph,"",@"SHT_CUDA_CALLGRAPH"
	.align	4
	.sectionentsize	8
	.align		4
        /*0000*/ 	.word	0x00000000
	.align		4
        /*0004*/ 	.word	0xffffffff
	.align		4
        /*0008*/ 	.word	0x00000000
	.align		4
        /*000c*/ 	.word	0xfffffffe
	.align		4
        /*0010*/ 	.word	0x00000000
	.align		4
        /*0014*/ 	.word	0xfffffffd
	.align		4
        /*0018*/ 	.word	0x00000000
	.align		4
        /*001c*/ 	.word	0xfffffffc


//--------------------- .text.matmul_kernel       --------------------------
	.section	.text.matmul_kernel,"ax",@progbits
	.align	128
        .global         matmul_kernel
        .type           matmul_kernel,@function
        .size           matmul_kernel,(.L_x_3 - matmul_kernel)
        .other          matmul_kernel,@"STO_CUDA_ENTRY STV_DEFAULT"
matmul_kernel:
.text.matmul_kernel:
[----:B------:R-:W1:Y:S08]  /*0000*/  LDC R1, c[0x0][0x28] ;  /* 0x00000a00ff017b82 */ /* 0x000e700000000800 */
[----:B------:R-:W2:Y:S01]  /*0010*/  LDC.64 R2, c[0x0][0x228] ;  /* 0x00008a00ff027b82 */ /* 0x000ea20000000a00 */
[----:B-1----:R-:W-:Y:S01]  /*0020*/  VIADD R1, R1, 0xfffff320 ;  /* 0xfffff32001017836 */ /* 0x002fe20000000000 */
[----:B------:R-:W1:Y:S01]  /*0030*/  S2R R76, SR_TID.X ;  /* 0x00000000004c7919 */ /* 0x000e620000002100 */
[----:B------:R-:W-:Y:S01]  /*0040*/  ULDC UR7, c[0x0][0x240] ;  /* 0x0000900000077ab9 */ /* 0x000fe20000000800 */
[----:B------:R-:W-:Y:S01]  /*0050*/  ULDC.64 UR8, c[0x0][0x218] ;  /* 0x0000860000087ab9 */ /* 0x000fe20000000a00 */
[----:B------:R-:W-:Y:S01]  /*0060*/  UMOV UR12, 0x400 ;  /* 0x00000400000c7882 */ /* 0x000fe20000000000 */
[----:B------:R-:W-:-:S02]  /*0070*/  ULDC.64 UR16, c[0x0][0x208] ;  /* 0x0000820000107ab9 */ /* 0x000fc40000000a00 */
[----:B------:R-:W3:Y:S08]  /*0080*/  S2UR UR4, SR_CTAID.X ;  /* 0x00000000000479c3 */ /* 0x000ef00000002500 */
[----:B------:R-:W4:Y:S01]  /*0090*/  S2UR UR6, SR_CgaCtaId ;  /* 0x00000000000679c3 */ /* 0x000f220000008800 */
[----:B--2---:R-:W-:Y:S01]  /*00a0*/  IMAD.MOV.U32 R74, RZ, RZ, R3 ;  /* 0x000000ffff4a7224 */ /* 0x004fe200078e0003 */
[----:B------:R2:W-:Y:S01]  /*00b0*/  STL.64 [R1+0x860], R2 ;  /* 0x0008600201007387 */ /* 0x0005e20000100a00 */
[----:B------:R-:W-:-:S05]  /*00c0*/  IMAD.MOV.U32 R72, RZ, RZ, R2 ;  /* 0x000000ffff487224 */ /* 0x000fca00078e0002 */
[----:B------:R-:W4:Y:S01]  /*00d0*/  LDC R234, c[0x0][0x230] ;  /* 0x00008c00ffea7b82 */ /* 0x000f220000000800 */
[----:B------:R-:W-:Y:S01]  /*00e0*/  VIADD R0, R74, 0xff ;  /* 0x000000ff4a007836 */ /* 0x000fe20000000000 */
[----:B---3--:R-:W-:Y:S01]  /*00f0*/  I2FP.F32.U32 R5, UR4 ;  /* 0x0000000400057c45 */ /* 0x008fe20008201000 */
[----:B------:R-:W-:Y:S01]  /*0100*/  ULDC UR4, c[0x0][0x150] ;  /* 0x0000540000047ab9 */ /* 0x000fe20000000800 */
[----:B-1----:R-:W-:Y:S02]  /*0110*/  SHF.R.U32.HI R8, RZ, 0x5, R76 ;  /* 0x00000005ff087819 */ /* 0x002fe4000001164c */
[----:B------:R-:W-:Y:S01]  /*0120*/  LOP3.LUT R151, R76, 0x7f, RZ, 0xc0, !PT ;  /* 0x0000007f4c977812 */ /* 0x000fe200078ec0ff */
[----:B------:R-:W-:Y:S01]  /*0130*/  FMUL R5, R5, UR4 ;  /* 0x0000000405057c20 */ /* 0x000fe20008400000 */
[----:B--2---:R-:W-:Y:S02]  /*0140*/  SHF.R.S32.HI R3, RZ, 0x1f, R0 ;  /* 0x0000001fff037819 */ /* 0x004fe40000011400 */
[----:B------:R-:W-:Y:S01]  /*0150*/  SGXT.U32 R8, R8, 0x2 ;  /* 0x000000020808781a */ /* 0x000fe20000000000 */
[----:B----4-:R-:W-:Y:S01]  /*0160*/  USHF.L.U32 UR5, UR6, 0x8, URZ ;  /* 0x0000000806057899 */ /* 0x010fe2000800063f */
[----:B------:R-:W-:Y:S01]  /*0170*/  LEA.HI R3, R3, R0, RZ, 0x8 ;  /* 0x0000000003037211 */ /* 0x000fe200078f40ff */
[----:B------:R-:W1:Y:S01]  /*0180*/  F2I.U32.TRUNC.NTZ R5, R5 ;  /* 0x0000000500057305 */ /* 0x000e62000020f000 */
[----:B------:R-:W-:Y:S01]  /*0190*/  LOP3.LUT R12, R76, 0x60, RZ, 0xc0, !PT ;  /* 0x000000604c0c7812 */ /* 0x000fe200078ec0ff */
[----:B------:R-:W-:Y:S01]  /*01a0*/  ULOP3.LUT UR5, UR5, 0x100, URZ, 0xc0, !UPT ;  /* 0x0000010005057892 */ /* 0x000fe2000f8ec03f */
[----:B------:R-:W-:Y:S01]  /*01b0*/  SHF.R.S32.HI R3, RZ, 0x8, R3 ;  /* 0x00000008ff037819 */ /* 0x000fe20000011403 */
[----:B------:R-:W-:-:S03]  /*01c0*/  ULEA UR12, UR6, UR12, 0x18 ;  /* 0x0000000c060c7291 */ /* 0x000fc6000f8ec03f */
[----:B------:R-:W-:Y:S01]  /*01d0*/  ULDC UR6, c[0x0][0x230] ;  /* 0x00008c0000067ab9 */ /* 0x000fe20000000800 */
[----:B------:R-:W-:-:S05]  /*01e0*/  IMAD.SHL.U32 R4, R3, 0x8, RZ ;  /* 0x0000000803047824 */ /* 0x000fca00078e00ff */
[-C--:B------:R-:W-:Y:S02]  /*01f0*/  IABS R7, R4.reuse ;  /* 0x0000000400077213 */ /* 0x080fe40000000000 */
[----:B-1----:R-:W-:Y:S02]  /*0200*/  IABS R11, R5 ;  /* 0x00000005000b7213 */ /* 0x002fe40000000000 */
[----:B------:R-:W1:Y:S08]  /*0210*/  I2F.RP R0, R7 ;  /* 0x0000000700007306 */ /* 0x000e700000209400 */
[----:B-1----:R-:W1:Y:S02]  /*0220*/  MUFU.RCP R0, R0 ;  /* 0x0000000000007308 */ /* 0x002e640000001000 */
[----:B-1----:R-:W-:Y:S01]  /*0230*/  VIADD R2, R0, 0xffffffe ;  /* 0x0ffffffe00027836 */ /* 0x002fe20000000000 */
[----:B------:R-:W-:-:S05]  /*0240*/  IABS R0, R4 ;  /* 0x0000000400007213 */ /* 0x000fca0000000000 */
[----:B------:R1:W2:Y:S01]  /*0250*/  F2I.FTZ.U32.TRUNC.NTZ R3, R2 ;  /* 0x0000000200037305 */ /* 0x0002a2000021f000 */
[----:B------:R-:W-:Y:S02]  /*0260*/  IMAD.MOV R0, RZ, RZ, -R0 ;  /* 0x000000ffff007224 */ /* 0x000fe400078e0a00 */
[----:B-1----:R-:W-:Y:S02]  /*0270*/  IMAD.MOV.U32 R2, RZ, RZ, RZ ;  /* 0x000000ffff027224 */ /* 0x002fe400078e00ff */
[----:B--2---:R-:W-:-:S04]  /*0280*/  IMAD.MOV R6, RZ, RZ, -R3 ;  /* 0x000000ffff067224 */ /* 0x004fc800078e0a03 */
[----:B------:R-:W-:-:S04]  /*0290*/  IMAD R9, R6, R7, RZ ;  /* 0x0000000706097224 */ /* 0x000fc800078e02ff */
[----:B------:R-:W-:-:S06]  /*02a0*/  IMAD.HI.U32 R2, R3, R9, R2 ;  /* 0x0000000903027227 */ /* 0x000fcc00078e0002 */
[----:B------:R-:W-:-:S04]  /*02b0*/  IMAD.HI.U32 R2, R2, R11, RZ ;  /* 0x0000000b02027227 */ /* 0x000fc800078e00ff */
[----:B------:R-:W-:-:S05]  /*02c0*/  IMAD R0, R2, R0, R11 ;  /* 0x0000000002007224 */ /* 0x000fca00078e020b */
[----:B------:R-:W-:-:S13]  /*02d0*/  ISETP.GT.U32.AND P1, PT, R7, R0, PT ;  /* 0x000000000700720c */ /* 0x000fda0003f24070 */
[----:B------:R-:W-:Y:S02]  /*02e0*/  @!P1 IMAD.IADD R0, R0, 0x1, -R7 ;  /* 0x0000000100009824 */ /* 0x000fe400078e0a07 */
[----:B------:R-:W-:Y:S01]  /*02f0*/  @!P1 VIADD R2, R2, 0x1 ;  /* 0x0000000102029836 */ /* 0x000fe20000000000 */
[----:B------:R-:W-:Y:S02]  /*0300*/  ISETP.NE.AND P1, PT, R4, RZ, PT ;  /* 0x000000ff0400720c */ /* 0x000fe40003f25270 */
[----:B------:R-:W-:Y:S02]  /*0310*/  ISETP.GE.U32.AND P0, PT, R0, R7, PT ;  /* 0x000000070000720c */ /* 0x000fe40003f06070 */
[----:B------:R-:W-:-:S04]  /*0320*/  LOP3.LUT R0, R5, R4, RZ, 0x3c, !PT ;  /* 0x0000000405007212 */ /* 0x000fc800078e3cff */
[----:B------:R-:W-:Y:S01]  /*0330*/  ISETP.GE.AND P2, PT, R0, RZ, PT ;  /* 0x000000ff0000720c */ /* 0x000fe20003f46270 */
[----:B------:R-:W-:-:S05]  /*0340*/  VIADD R0, R72, 0x1ff ;  /* 0x000001ff48007836 */ /* 0x000fca0000000000 */
[----:B------:R-:W-:Y:S01]  /*0350*/  SHF.R.S32.HI R3, RZ, 0x1f, R0 ;  /* 0x0000001fff037819 */ /* 0x000fe20000011400 */
[----:B------:R-:W-:-:S03]  /*0360*/  @P0 VIADD R2, R2, 0x1 ;  /* 0x0000000102020836 */ /* 0x000fc60000000000 */
[----:B------:R-:W-:-:S03]  /*0370*/  LEA.HI R3, R3, R0, RZ, 0x9 ;  /* 0x0000000003037211 */ /* 0x000fc600078f48ff */
[----:B------:R-:W-:Y:S01]  /*0380*/  @!P2 IMAD.MOV R2, RZ, RZ, -R2 ;  /* 0x000000ffff02a224 */ /* 0x000fe200078e0a02 */
[----:B------:R-:W-:-:S05]  /*0390*/  @!P1 LOP3.LUT R2, RZ, R4, RZ, 0x33, !PT ;  /* 0x00000004ff029212 */ /* 0x000fca00078e33ff */
[----:B------:R-:W-:Y:S02]  /*03a0*/  IMAD.SHL.U32 R14, R2, 0x8, RZ ;  /* 0x00000008020e7824 */ /* 0x000fe400078e00ff */
[----:B------:R-:W-:-:S03]  /*03b0*/  IMAD.MOV R2, RZ, RZ, -R2 ;  /* 0x000000ffff027224 */ /* 0x000fc600078e0a02 */
[----:B------:R-:W-:Y:S01]  /*03c0*/  LEA.HI.SX32 R3, R3, -R14, 0x17 ;  /* 0x8000000e03037211 */ /* 0x000fe200078fbaff */
[----:B------:R-:W-:-:S03]  /*03d0*/  IMAD R19, R4, R2, R5 ;  /* 0x0000000204137224 */ /* 0x000fc600078e0205 */
[----:B------:R-:W-:Y:S02]  /*03e0*/  VIMNMX R10, R3, 0x8, PT ;  /* 0x00000008030a7848 */ /* 0x000fe40003fe0100 */
[----:B------:R-:W-:Y:S02]  /*03f0*/  IABS R4, R19 ;  /* 0x0000001300047213 */ /* 0x000fe40000000000 */
[----:B------:R-:W-:-:S04]  /*0400*/  IABS R9, R10 ;  /* 0x0000000a00097213 */ /* 0x000fc80000000000 */
[----:B------:R-:W1:Y:S08]  /*0410*/  I2F.RP R0, R9 ;  /* 0x0000000900007306 */ /* 0x000e700000209400 */
[----:B-1----:R-:W1:Y:S02]  /*0420*/  MUFU.RCP R0, R0 ;  /* 0x0000000000007308 */ /* 0x002e640000001000 */
[----:B-1----:R-:W-:Y:S01]  /*0430*/  VIADD R3, R0, 0xffffffe ;  /* 0x0ffffffe00037836 */ /* 0x002fe20000000000 */
[----:B------:R-:W-:-:S05]  /*0440*/  IABS R0, R74 ;  /* 0x0000004a00007213 */ /* 0x000fca0000000000 */
[----:B------:R-:W1:Y:S08]  /*0450*/  I2F.RP R7, R0 ;  /* 0x0000000000077306 */ /* 0x000e700000209400 */
[----:B------:R-:W2:Y:S08]  /*0460*/  F2I.FTZ.U32.TRUNC.NTZ R3, R3 ;  /* 0x0000000300037305 */ /* 0x000eb0000021f000 */
[----:B-1----:R-:W1:Y:S01]  /*0470*/  MUFU.RCP R7, R7 ;  /* 0x0000000700077308 */ /* 0x002e620000001000 */
[----:B--2---:R-:W-:-:S04]  /*0480*/  IMAD.MOV R6, RZ, RZ, -R3 ;  /* 0x000000ffff067224 */ /* 0x004fc800078e0a03 */
[----:B------:R-:W-:Y:S01]  /*0490*/  IMAD.MOV.U32 R2, RZ, RZ, R6 ;  /* 0x000000ffff027224 */ /* 0x000fe200078e0006 */
[----:B------:R-:W-:-:S03]  /*04a0*/  IABS R6, R10 ;  /* 0x0000000a00067213 */ /* 0x000fc60000000000 */
[----:B------:R-:W-:Y:S02]  /*04b0*/  IMAD R5, R2, R9, RZ ;  /* 0x0000000902057224 */ /* 0x000fe400078e02ff */
[----:B------:R-:W-:-:S04]  /*04c0*/  IMAD.MOV.U32 R2, RZ, RZ, RZ ;  /* 0x000000ffff027224 */ /* 0x000fc800078e00ff */
[----:B------:R-:W-:-:S04]  /*04d0*/  IMAD.HI.U32 R2, R3, R5, R2 ;  /* 0x0000000503027227 */ /* 0x000fc800078e0002 */
[----:B------:R-:W-:Y:S02]  /*04e0*/  IMAD.MOV R5, RZ, RZ, -R6 ;  /* 0x000000ffff057224 */ /* 0x000fe400078e0a06 */
[----:B------:R-:W-:Y:S01]  /*04f0*/  IMAD.HI.U32 R3, R2, R4, RZ ;  /* 0x0000000402037227 */ /* 0x000fe200078e00ff */
[----:B------:R-:W-:-:S03]  /*0500*/  IABS R2, R72 ;  /* 0x0000004800027213 */ /* 0x000fc60000000000 */
[----:B------:R-:W-:Y:S01]  /*0510*/  IMAD R4, R3, R5, R4 ;  /* 0x0000000503047224 */ /* 0x000fe200078e0204 */
[----:B------:R-:W2:Y:S01]  /*0520*/  I2F.RP R6, R2 ;  /* 0x0000000200067306 */ /* 0x000ea20000209400 */
[----:B-1----:R-:W-:Y:S02]  /*0530*/  VIADD R5, R7, 0xffffffe ;  /* 0x0ffffffe07057836 */ /* 0x002fe40000000000 */
[----:B------:R-:W-:Y:S01]  /*0540*/  IMAD.SHL.U32 R7, R151, 0x4, RZ ;  /* 0x0000000497077824 */ /* 0x000fe200078e00ff */
[----:B------:R-:W-:-:S04]  /*0550*/  ISETP.GT.U32.AND P1, PT, R9, R4, PT ;  /* 0x000000040900720c */ /* 0x000fc80003f24070 */
[----:B------:R-:W1:Y:S09]  /*0560*/  F2I.FTZ.U32.TRUNC.NTZ R5, R5 ;  /* 0x0000000500057305 */ /* 0x000e72000021f000 */
[----:B------:R-:W-:Y:S02]  /*0570*/  @!P1 IMAD.IADD R4, R4, 0x1, -R9 ;  /* 0x0000000104049824 */ /* 0x000fe400078e0a09 */
[----:B------:R-:W-:Y:S01]  /*0580*/  @!P1 VIADD R3, R3, 0x1 ;  /* 0x0000000103039836 */ /* 0x000fe20000000000 */
[----:B------:R-:W-:-:S02]  /*0590*/  ISETP.NE.AND P1, PT, R10, RZ, PT ;  /* 0x000000ff0a00720c */ /* 0x000fc40003f25270 */
[----:B------:R-:W-:Y:S02]  /*05a0*/  ISETP.GE.U32.AND P0, PT, R4, R9, PT ;  /* 0x000000090400720c */ /* 0x000fe40003f06070 */
[----:B------:R-:W-:-:S04]  /*05b0*/  LOP3.LUT R4, R19, R10, RZ, 0x3c, !PT ;  /* 0x0000000a13047212 */ /* 0x000fc800078e3cff */
[----:B------:R-:W-:Y:S02]  /*05c0*/  ISETP.GE.AND P2, PT, R4, RZ, PT ;  /* 0x000000ff0400720c */ /* 0x000fe40003f46270 */
[----:B--2---:R-:W2:Y:S05]  /*05d0*/  MUFU.RCP R4, R6 ;  /* 0x0000000600047308 */ /* 0x004eaa0000001000 */
[----:B------:R-:W-:-:S04]  /*05e0*/  @P0 VIADD R3, R3, 0x1 ;  /* 0x0000000103030836 */ /* 0x000fc80000000000 */
[----:B------:R-:W-:Y:S02]  /*05f0*/  IMAD.MOV.U32 R15, RZ, RZ, R3 ;  /* 0x000000ffff0f7224 */ /* 0x000fe400078e0003 */
[----:B-1----:R-:W-:Y:S02]  /*0600*/  IMAD.MOV R3, RZ, RZ, -R5 ;  /* 0x000000ffff037224 */ /* 0x002fe400078e0a05 */
[----:B------:R-:W-:Y:S01]  /*0610*/  @!P2 IMAD.MOV R15, RZ, RZ, -R15 ;  /* 0x000000ffff0fa224 */ /* 0x000fe200078e0a0f */
[----:B------:R-:W-:Y:S01]  /*0620*/  @!P1 LOP3.LUT R15, RZ, R10, RZ, 0x33, !PT ;  /* 0x0000000aff0f9212 */ /* 0x000fe200078e33ff */
[----:B------:R-:W-:Y:S02]  /*0630*/  IMAD R3, R3, R0, RZ ;  /* 0x0000000003037224 */ /* 0x000fe400078e02ff */
[----:B--2---:R-:W-:Y:S02]  /*0640*/  VIADD R4, R4, 0xffffffe ;  /* 0x0ffffffe04047836 */ /* 0x004fe40000000000 */
[----:B------:R-:W-:-:S02]  /*0650*/  IMAD.SHL.U32 R9, R15, 0x100, RZ ;  /* 0x000001000f097824 */ /* 0x000fc400078e00ff */
[----:B------:R1:W2:Y:S03]  /*0660*/  F2I.FTZ.U32.TRUNC.NTZ R11, R4 ;  /* 0x00000004000b7305 */ /* 0x0002a6000021f000 */
[----:B------:R-:W-:Y:S01]  /*0670*/  LOP3.LUT R6, R9, R8, RZ, 0xfc, !PT ;  /* 0x0000000809067212 */ /* 0x000fe200078efcff */
[----:B------:R3:W-:Y:S03]  /*0680*/  STL [R1+0x8b8], R9 ;  /* 0x0008b80901007387 */ /* 0x0007e60000100800 */
[C---:B------:R-:W-:Y:S01]  /*0690*/  LOP3.LUT R20, R6.reuse, 0x4, RZ, 0xfc, !PT ;  /* 0x0000000406147812 */ /* 0x040fe200078efcff */
[----:B-1----:R-:W-:Y:S01]  /*06a0*/  IMAD.MOV.U32 R4, RZ, RZ, RZ ;  /* 0x000000ffff047224 */ /* 0x002fe200078e00ff */
[C---:B------:R-:W-:Y:S02]  /*06b0*/  LOP3.LUT R16, R6.reuse, 0x8, RZ, 0xfc, !PT ;  /* 0x0000000806107812 */ /* 0x040fe400078efcff */
[----:B------:R-:W-:Y:S01]  /*06c0*/  IABS R13, R20 ;  /* 0x00000014000d7213 */ /* 0x000fe20000000000 */
[----:B------:R-:W-:Y:S01]  /*06d0*/  IMAD.HI.U32 R5, R5, R3, R4 ;  /* 0x0000000305057227 */ /* 0x000fe200078e0004 */
[----:B------:R-:W-:-:S02]  /*06e0*/  LOP3.LUT R18, R6, 0xc, RZ, 0xfc, !PT ;  /* 0x0000000c06127812 */ /* 0x000fc400078efcff */
[----:B------:R-:W-:Y:S01]  /*06f0*/  IABS R8, R16 ;  /* 0x0000001000087213 */ /* 0x000fe20000000000 */
[----:B--2---:R-:W-:Y:S01]  /*0700*/  IMAD.MOV R17, RZ, RZ, -R11 ;  /* 0x000000ffff117224 */ /* 0x004fe200078e0a0b */
[----:B------:R-:W-:Y:S01]  /*0710*/  SHF.R.U32.HI R4, RZ, 0x1, R12 ;  /* 0x00000001ff047819 */ /* 0x000fe2000001160c */
[----:B------:R-:W-:Y:S01]  /*0720*/  IMAD.HI.U32 R3, R5, R13, RZ ;  /* 0x0000000d05037227 */ /* 0x000fe200078e00ff */
[----:B------:R-:W-:Y:S02]  /*0730*/  IABS R12, R18 ;  /* 0x00000012000c7213 */ /* 0x000fe40000000000 */
[----:B------:R-:W-:Y:S01]  /*0740*/  LOP3.LUT R238, R7, R4, RZ, 0x3c, !PT ;  /* 0x0000000407ee7212 */ /* 0x000fe200078e3cff */
[----:B------:R-:W-:Y:S01]  /*0750*/  IMAD.MOV R3, RZ, RZ, -R3 ;  /* 0x000000ffff037224 */ /* 0x000fe200078e0a03 */
[----:B------:R-:W-:Y:S01]  /*0760*/  ISETP.GE.AND P6, PT, R20, RZ, PT ;  /* 0x000000ff1400720c */ /* 0x000fe20003fc6270 */
[----:B------:R-:W-:Y:S01]  /*0770*/  IMAD.MOV R7, RZ, RZ, -R15 ;  /* 0x000000ffff077224 */ /* 0x000fe200078e0a0f */
[----:B------:R-:W-:Y:S01]  /*0780*/  ISETP.GE.AND P4, PT, R16, RZ, PT ;  /* 0x000000ff1000720c */ /* 0x000fe20003f86270 */
[----:B------:R-:W-:Y:S01]  /*0790*/  IMAD R13, R0, R3, R13 ;  /* 0x00000003000d7224 */ /* 0x000fe200078e020d */
[----:B------:R-:W-:Y:S01]  /*07a0*/  ISETP.GE.AND P5, PT, R18, RZ, PT ;  /* 0x000000ff1200720c */ /* 0x000fe20003fa6270 */
[----:B------:R-:W-:Y:S01]  /*07b0*/  IMAD.HI.U32 R3, R5, R8, RZ ;  /* 0x0000000805037227 */ /* 0x000fe200078e00ff */
[----:B------:R-:W-:-:S02]  /*07c0*/  LOP3.LUT R20, R6, 0x24, RZ, 0xfc, !PT ;  /* 0x0000002406147812 */ /* 0x000fc400078efcff */
[----:B------:R-:W-:Y:S01]  /*07d0*/  ISETP.GT.U32.AND P0, PT, R0, R13, PT ;  /* 0x0000000d0000720c */ /* 0x000fe20003f04070 */
[----:B------:R-:W-:Y:S01]  /*07e0*/  IMAD.HI.U32 R4, R5, R12, RZ ;  /* 0x0000000c05047227 */ /* 0x000fe200078e00ff */
[C---:B------:R-:W-:Y:S02]  /*07f0*/  LOP3.LUT R24, R6.reuse, 0x2c, RZ, 0xfc, !PT ;  /* 0x0000002c06187812 */ /* 0x040fe400078efcff */
[C---:B------:R-:W-:Y:S01]  /*0800*/  LOP3.LUT R23, R6.reuse, 0x28, RZ, 0xfc, !PT ;  /* 0x0000002806177812 */ /* 0x040fe200078efcff */
[----:B------:R-:W-:Y:S01]  /*0810*/  IMAD R15, R17, R2, RZ ;  /* 0x00000002110f7224 */ /* 0x000fe200078e02ff */
[----:B------:R-:W-:Y:S01]  /*0820*/  LOP3.LUT R25, R6, 0x30, RZ, 0xfc, !PT ;  /* 0x0000003006197812 */ /* 0x000fe200078efcff */
[----:B------:R-:W-:Y:S01]  /*0830*/  IMAD.MOV R17, RZ, RZ, -R3 ;  /* 0x000000ffff117224 */ /* 0x000fe200078e0a03 */
[----:B------:R-:W-:Y:S01]  /*0840*/  IABS R21, R24 ;  /* 0x0000001800157213 */ /* 0x000fe20000000000 */
[----:B------:R-:W-:Y:S01]  /*0850*/  IMAD R3, R10, R7, R19 ;  /* 0x000000070a037224 */ /* 0x000fe200078e0213 */
[----:B------:R-:W-:Y:S01]  /*0860*/  LOP3.LUT R19, R6, 0x20, RZ, 0xfc, !PT ;  /* 0x0000002006137812 */ /* 0x000fe200078efcff */
[----:B------:R-:W-:Y:S01]  /*0870*/  IMAD.MOV R7, RZ, RZ, -R4 ;  /* 0x000000ffff077224 */ /* 0x000fe200078e0a04 */
[----:B------:R-:W-:Y:S01]  /*0880*/  IABS R22, R25 ;  /* 0x0000001900167213 */ /* 0x000fe20000000000 */
[----:B------:R-:W-:Y:S01]  /*0890*/  @!P0 IMAD.IADD R13, R13, 0x1, -R0 ;  /* 0x000000010d0d8824 */ /* 0x000fe200078e0a00 */
[----:B------:R-:W-:Y:S01]  /*08a0*/  IABS R18, R19 ;  /* 0x0000001300127213 */ /* 0x000fe20000000000 */
[----:B------:R-:W-:Y:S01]  /*08b0*/  IMAD R12, R0, R7, R12 ;  /* 0x00000007000c7224 */ /* 0x000fe200078e020c */
[----:B------:R-:W-:Y:S01]  /*08c0*/  LOP3.LUT R27, R6, 0x38, RZ, 0xfc, !PT ;  /* 0x00000038061b7812 */ /* 0x000fe200078efcff */
[----:B------:R-:W-:Y:S01]  /*08d0*/  IMAD.MOV.U32 R10, RZ, RZ, RZ ;  /* 0x000000ffff0a7224 */ /* 0x000fe200078e00ff */
[C---:B------:R-:W-:Y:S01]  /*08e0*/  ISETP.GT.U32.AND P3, PT, R0.reuse, R13, PT ;  /* 0x0000000d0000720c */ /* 0x040fe20003f64070 */
[C---:B------:R-:W-:Y:S01]  /*08f0*/  IMAD R8, R0.reuse, R17, R8 ;  /* 0x0000001100087224 */ /* 0x040fe200078e0208 */
[----:B------:R-:W-:Y:S01]  /*0900*/  ISETP.GT.U32.AND P2, PT, R0, R12, PT ;  /* 0x0000000c0000720c */ /* 0x000fe20003f44070 */
[----:B------:R-:W-:Y:S01]  /*0910*/  IMAD.HI.U32 R4, R11, R15, R10 ;  /* 0x0000000f0b047227 */ /* 0x000fe200078e000a */
[----:B------:R-:W-:-:S02]  /*0920*/  LOP3.LUT R10, R6, 0x10, RZ, 0xfc, !PT ;  /* 0x00000010060a7812 */ /* 0x000fc400078efcff */
[----:B------:R-:W-:Y:S01]  /*0930*/  ISETP.GT.U32.AND P1, PT, R0, R8, PT ;  /* 0x000000080000720c */ /* 0x000fe20003f24070 */
[----:B------:R-:W-:Y:S01]  /*0940*/  IMAD.IADD R3, R14, 0x1, R3 ;  /* 0x000000010e037824 */ /* 0x000fe200078e0203 */
[----:B------:R-:W-:Y:S01]  /*0950*/  LOP3.LUT R15, R6, 0x14, RZ, 0xfc, !PT ;  /* 0x00000014060f7812 */ /* 0x000fe200078efcff */
[----:B------:R-:W-:Y:S01]  /*0960*/  IMAD.HI.U32 R16, R5, R18, RZ ;  /* 0x0000001205107227 */ /* 0x000fe200078e00ff */
[----:B------:R-:W-:Y:S02]  /*0970*/  IABS R11, R10 ;  /* 0x0000000a000b7213 */ /* 0x000fe40000000000 */
[----:B------:R-:W-:Y:S01]  /*0980*/  IABS R14, R15 ;  /* 0x0000000f000e7213 */ /* 0x000fe20000000000 */
[--C-:B------:R-:W-:Y:S01]  /*0990*/  @!P3 IMAD.IADD R13, R13, 0x1, -R0.reuse ;  /* 0x000000010d0db824 */ /* 0x100fe200078e0a00 */
[----:B------:R-:W-:Y:S01]  /*09a0*/  R2UR UR4, R3 ;  /* 0x00000000030472ca */ /* 0x000fe200000e0000 */
[----:B------:R-:W-:Y:S01]  /*09b0*/  @!P2 IMAD.IADD R12, R12, 0x1, -R0 ;  /* 0x000000010c0ca824 */ /* 0x000fe200078e0a00 */
[----:B------:R-:W-:Y:S01]  /*09c0*/  ISETP.GE.AND P0, PT, R10, RZ, PT ;  /* 0x000000ff0a00720c */ /* 0x000fe20003f06270 */
[----:B------:R-:W-:Y:S01]  /*09d0*/  IMAD.HI.U32 R3, R5, R11, RZ ;  /* 0x0000000b05037227 */ /* 0x000fe200078e00ff */
[----:B------:R-:W-:-:S02]  /*09e0*/  LOP3.LUT R10, R6, 0x18, RZ, 0xfc, !PT ;  /* 0x00000018060a7812 */ /* 0x000fc400078efcff */
[----:B------:R-:W-:Y:S01]  /*09f0*/  ISETP.GT.U32.AND P3, PT, R0, R12, PT ;  /* 0x0000000c0000720c */ /* 0x000fe20003f64070 */
[----:B------:R-:W-:Y:S01]  /*0a00*/  IMAD.HI.U32 R7, R5, R14, RZ ;  /* 0x0000000e05077227 */ /* 0x000fe200078e00ff */
[C---:B------:R-:W-:Y:S02]  /*0a10*/  LOP3.LUT R29, R6.reuse, 0x40, RZ, 0xfc, !PT ;  /* 0x00000040061d7812 */ /* 0x040fe400078efcff */
[----:B------:R-:W-:Y:S01]  /*0a20*/  LOP3.LUT R30, R6, 0x44, RZ, 0xfc, !PT ;  /* 0x00000044061e7812 */ /* 0x000fe200078efcff */
[----:B------:R-:W-:Y:S01]  /*0a30*/  @!P1 IMAD.IADD R8, R8, 0x1, -R0 ;  /* 0x0000000108089824 */ /* 0x000fe200078e0a00 */
[----:B------:R-:W-:Y:S01]  /*0a40*/  ISETP.GE.AND P1, PT, R15, RZ, PT ;  /* 0x000000ff0f00720c */ /* 0x000fe20003f26270 */
[----:B------:R-:W-:Y:S01]  /*0a50*/  IMAD.MOV R3, RZ, RZ, -R3 ;  /* 0x000000ffff037224 */ /* 0x000fe200078e0a03 */
[----:B------:R-:W-:Y:S01]  /*0a60*/  IABS R26, R29 ;  /* 0x0000001d001a7213 */ /* 0x000fe20000000000 */
[----:B------:R-:W-:Y:S01]  /*0a70*/  IMAD.MOV R15, RZ, RZ, -R7 ;  /* 0x000000ffff0f7224 */ /* 0x000fe200078e0a07 */
[C---:B------:R-:W-:Y:S01]  /*0a80*/  ISETP.GT.U32.AND P2, PT, R0.reuse, R8, PT ;  /* 0x000000080000720c */ /* 0x040fe20003f44070 */
[----:B------:R-:W-:Y:S01]  /*0a90*/  IMAD R11, R0, R3, R11 ;  /* 0x00000003000b7224 */ /* 0x000fe200078e020b */
[----:B------:R-:W-:Y:S01]  /*0aa0*/  LEA.HI R7, R76, R9, RZ, 0x1b ;  /* 0x000000094c077211 */ /* 0x000fe200078fd8ff */
[----:B------:R-:W-:Y:S01]  /*0ab0*/  IMAD.MOV.U32 R3, RZ, RZ, R13 ;  /* 0x000000ffff037224 */ /* 0x000fe200078e000d */
[----:B------:R-:W-:Y:S01]  /*0ac0*/  IABS R28, R30 ;  /* 0x0000001e001c7213 */ /* 0x000fe20000000000 */
[C---:B------:R-:W-:Y:S01]  /*0ad0*/  IMAD R14, R0.reuse, R15, R14 ;  /* 0x0000000f000e7224 */ /* 0x040fe200078e020e */
[----:B------:R-:W-:Y:S01]  /*0ae0*/  IABS R15, R10 ;  /* 0x0000000a000f7213 */ /* 0x000fe20000000000 */
[----:B------:R-:W-:Y:S01]  /*0af0*/  @!P6 IMAD.MOV R3, RZ, RZ, -R3 ;  /* 0x000000ffff03e224 */ /* 0x000fe200078e0a03 */
[----:B------:R-:W-:Y:S01]  /*0b00*/  ISETP.GT.U32.AND P6, PT, R0, R11, PT ;  /* 0x0000000b0000720c */ /* 0x000fe20003fc4070 */
[--C-:B------:R-:W-:Y:S01]  /*0b10*/  @!P3 IMAD.IADD R12, R12, 0x1, -R0.reuse ;  /* 0x000000010c0cb824 */ /* 0x100fe200078e0a00 */
[----:B------:R-:W-:Y:S01]  /*0b20*/  ISETP.GT.U32.AND P3, PT, R0, R14, PT ;  /* 0x0000000e0000720c */ /* 0x000fe20003f64070 */
[----:B------:R-:W-:Y:S01]  /*0b30*/  VIADD R13, R7, 0x1c ;  /* 0x0000001c070d7836 */ /* 0x000fe20000000000 */
[----:B------:R-:W-:Y:S01]  /*0b40*/  LOP3.LUT R31, R6, 0x48, RZ, 0xfc, !PT ;  /* 0x00000048061f7812 */ /* 0x000fe200078efcff */
[----:B------:R-:W-:Y:S01]  /*0b50*/  @!P2 IMAD.IADD R8, R8, 0x1, -R0 ;  /* 0x000000010808a824 */ /* 0x000fe200078e0a00 */
[----:B------:R-:W-:Y:S01]  /*0b60*/  ISETP.GE.AND P2, PT, R10, RZ, PT ;  /* 0x000000ff0a00720c */ /* 0x000fe20003f46270 */
[----:B------:R-:W-:Y:S01]  /*0b70*/  IMAD.HI.U32 R10, R5, R15, RZ ;  /* 0x0000000f050a7227 */ /* 0x000fe200078e00ff */
[----:B------:R-:W-:Y:S01]  /*0b80*/  IABS R17, R13 ;  /* 0x0000000d00117213 */ /* 0x000fe20000000000 */
[----:B------:R-:W-:Y:S01]  /*0b90*/  ULEA UR4, UR4, UR5, 0x9 ;  /* 0x0000000504047291 */ /* 0x000fe2000f8e483f */
[C---:B------:R-:W-:Y:S01]  /*0ba0*/  LOP3.LUT R32, R6.reuse, 0x4c, RZ, 0xfc, !PT ;  /* 0x0000004c06207812 */ /* 0x040fe200078efcff */
[----:B------:R-:W-:Y:S01]  /*0bb0*/  @!P4 IMAD.MOV R8, RZ, RZ, -R8 ;  /* 0x000000ffff08c224 */ /* 0x000fe200078e0a08 */
[----:B------:R-:W-:Y:S01]  /*0bc0*/  LOP3.LUT R33, R6, 0x50, RZ, 0xfc, !PT ;  /* 0x0000005006217812 */ /* 0x000fe200078efcff */
[--C-:B------:R-:W-:Y:S01]  /*0bd0*/  @!P6 IMAD.IADD R11, R11, 0x1, -R0.reuse ;  /* 0x000000010b0be824 */ /* 0x100fe200078e0a00 */
[----:B------:R-:W-:Y:S01]  /*0be0*/  ISETP.GE.AND P6, PT, R13, RZ, PT ;  /* 0x000000ff0d00720c */ /* 0x000fe20003fc6270 */
[----:B------:R-:W-:Y:S01]  /*0bf0*/  @!P3 IMAD.IADD R14, R14, 0x1, -R0 ;  /* 0x000000010e0eb824 */ /* 0x000fe200078e0a00 */
[----:B------:R-:W-:Y:S01]  /*0c00*/  LOP3.LUT R34, R6, 0x54, RZ, 0xfc, !PT ;  /* 0x0000005406227812 */ /* 0x000fe200078efcff */
[----:B------:R-:W-:Y:S01]  /*0c10*/  IMAD.HI.U32 R13, R5, R17, RZ ;  /* 0x00000011050d7227 */ /* 0x000fe200078e00ff */
[----:B------:R-:W-:-:S02]  /*0c20*/  ISETP.GT.U32.AND P4, PT, R0, R11, PT ;  /* 0x0000000b0000720c */ /* 0x000fc40003f84070 */
[----:B------:R-:W-:Y:S01]  /*0c30*/  ISETP.GT.U32.AND P3, PT, R0, R14, PT ;  /* 0x0000000e0000720c */ /* 0x000fe20003f64070 */
[----:B------:R-:W-:Y:S01]  /*0c40*/  IMAD.MOV R13, RZ, RZ, -R13 ;  /* 0x000000ffff0d7224 */ /* 0x000fe200078e0a0d */
[C---:B------:R-:W-:Y:S01]  /*0c50*/  LOP3.LUT R35, R6.reuse, 0x58, RZ, 0xfc, !PT ;  /* 0x0000005806237812 */ /* 0x040fe200078efcff */
[----:B------:R-:W-:Y:S01]  /*0c60*/  @!P5 IMAD.MOV R12, RZ, RZ, -R12 ;  /* 0x000000ffff0cd224 */ /* 0x000fe200078e0a0c */
[----:B------:R-:W-:Y:S01]  /*0c70*/  ISETP.GE.AND P5, PT, R19, RZ, PT ;  /* 0x000000ff1300720c */ /* 0x000fe20003fa6270 */
[----:B------:R-:W-:Y:S01]  /*0c80*/  IMAD.MOV R19, RZ, RZ, -R16 ;  /* 0x000000ffff137224 */ /* 0x000fe200078e0a10 */
[----:B------:R-:W-:Y:S01]  /*0c90*/  LOP3.LUT R36, R6, 0x68, RZ, 0xfc, !PT ;  /* 0x0000006806247812 */ /* 0x000fe200078efcff */
[----:B------:R-:W-:Y:S01]  /*0ca0*/  IMAD R16, R0, R13, R17 ;  /* 0x0000000d00107224 */ /* 0x000fe200078e0211 */
[C---:B------:R-:W-:Y:S01]  /*0cb0*/  LOP3.LUT R39, R6.reuse, 0x6c, RZ, 0xfc, !PT ;  /* 0x0000006c06277812 */ /* 0x040fe200078efcff */
[----:B------:R-:W-:Y:S01]  /*0cc0*/  IMAD.MOV R10, RZ, RZ, -R10 ;  /* 0x000000ffff0a7224 */ /* 0x000fe200078e0a0a */
[C---:B------:R-:W-:Y:S01]  /*0cd0*/  LOP3.LUT R41, R6.reuse, 0x70, RZ, 0xfc, !PT ;  /* 0x0000007006297812 */ /* 0x040fe200078efcff */
[--C-:B------:R-:W-:Y:S01]  /*0ce0*/  @!P4 IMAD.IADD R11, R11, 0x1, -R0.reuse ;  /* 0x000000010b0bc824 */ /* 0x100fe200078e0a00 */
[----:B------:R-:W-:Y:S01]  /*0cf0*/  LOP3.LUT R42, R6, 0x74, RZ, 0xfc, !PT ;  /* 0x00000074062a7812 */ /* 0x000fe200078efcff */
[----:B------:R-:W-:Y:S01]  /*0d00*/  @!P3 IMAD.IADD R14, R14, 0x1, -R0 ;  /* 0x000000010e0eb824 */ /* 0x000fe200078e0a00 */
[C---:B------:R-:W-:Y:S01]  /*0d10*/  ISETP.GT.U32.AND P3, PT, R0.reuse, R16, PT ;  /* 0x000000100000720c */ /* 0x040fe20003f64070 */
[C---:B------:R-:W-:Y:S01]  /*0d20*/  IMAD R15, R0.reuse, R10, R15 ;  /* 0x0000000a000f7224 */ /* 0x040fe200078e020f */
[----:B------:R-:W-:Y:S01]  /*0d30*/  IABS R37, R41 ;  /* 0x0000002900257213 */ /* 0x000fe20000000000 */
[C---:B------:R-:W-:Y:S01]  /*0d40*/  IMAD R17, R0.reuse, R19, R18 ;  /* 0x0000001300117224 */ /* 0x040fe200078e0212 */
[----:B------:R-:W-:Y:S01]  /*0d50*/  IABS R18, R20 ;  /* 0x0000001400127213 */ /* 0x000fe20000000000 */
[----:B------:R-:W-:Y:S01]  /*0d60*/  IMAD.MOV.U32 R13, RZ, RZ, R11 ;  /* 0x000000ffff0d7224 */ /* 0x000fe200078e000b */
[C---:B------:R-:W-:Y:S01]  /*0d70*/  ISETP.GT.U32.AND P4, PT, R0.reuse, R15, PT ;  /* 0x0000000f0000720c */ /* 0x040fe20003f84070 */
[----:B------:R-:W-:Y:S01]  /*0d80*/  @!P1 IMAD.MOV R14, RZ, RZ, -R14 ;  /* 0x000000ffff0e9224 */ /* 0x000fe200078e0a0e */
[----:B------:R-:W-:Y:S01]  /*0d90*/  IABS R19, R23 ;  /* 0x0000001700137213 */ /* 0x000fe20000000000 */
[----:B------:R-:W-:Y:S01]  /*0da0*/  @!P0 IMAD.MOV R13, RZ, RZ, -R13 ;  /* 0x000000ffff0d8224 */ /* 0x000fe200078e0a0d */
[----:B------:R-:W-:Y:S01]  /*0db0*/  ISETP.GT.U32.AND P0, PT, R0, R17, PT ;  /* 0x000000110000720c */ /* 0x000fe20003f04070 */
[----:B------:R-:W-:Y:S01]  /*0dc0*/  IMAD.HI.U32 R10, R5, R18, RZ ;  /* 0x00000012050a7227 */ /* 0x000fe200078e00ff */
[----:B------:R-:W-:-:S02]  /*0dd0*/  ISETP.GE.AND P1, PT, R20, RZ, PT ;  /* 0x000000ff1400720c */ /* 0x000fc40003f26270 */
[----:B------:R-:W-:Y:S01]  /*0de0*/  IABS R38, R42 ;  /* 0x0000002a00267213 */ /* 0x000fe20000000000 */
[----:B------:R-:W-:Y:S01]  /*0df0*/  @!P3 IMAD.IADD R16, R16, 0x1, -R0 ;  /* 0x000000011010b824 */ /* 0x000fe200078e0a00 */
[C---:B------:R-:W-:Y:S01]  /*0e00*/  LOP3.LUT R43, R6.reuse, 0x78, RZ, 0xfc, !PT ;  /* 0x00000078062b7812 */ /* 0x040fe200078efcff */
[----:B------:R-:W-:Y:S01]  /*0e10*/  IMAD.MOV R11, RZ, RZ, -R10 ;  /* 0x000000ffff0b7224 */ /* 0x000fe200078e0a0a */
[----:B------:R-:W-:Y:S01]  /*0e20*/  LOP3.LUT R44, R6, 0x80, RZ, 0xfc, !PT ;  /* 0x00000080062c7812 */ /* 0x000fe200078efcff */
[----:B------:R-:W-:Y:S01]  /*0e30*/  @!P4 IMAD.IADD R15, R15, 0x1, -R0 ;  /* 0x000000010f0fc824 */ /* 0x000fe200078e0a00 */
[C---:B------:R-:W-:Y:S01]  /*0e40*/  ISETP.GT.U32.AND P3, PT, R0.reuse, R16, PT ;  /* 0x000000100000720c */ /* 0x040fe20003f64070 */
[C---:B------:R-:W-:Y:S01]  /*0e50*/  IMAD R18, R0.reuse, R11, R18 ;  /* 0x0000000b00127224 */ /* 0x040fe200078e0212 */
[----:B------:R-:W-:Y:S01]  /*0e60*/  IABS R40, R43 ;  /* 0x0000002b00287213 */ /* 0x000fe20000000000 */
[----:B------:R-:W-:Y:S01]  /*0e70*/  @!P0 IMAD.IADD R17, R17, 0x1, -R0 ;  /* 0x0000000111118824 */ /* 0x000fe200078e0a00 */
[----:B------:R-:W-:Y:S01]  /*0e80*/  ISETP.GT.U32.AND P4, PT, R0, R15, PT ;  /* 0x0000000f0000720c */ /* 0x000fe20003f84070 */
[----:B------:R-:W-:Y:S01]  /*0e90*/  IMAD.HI.U32 R11, R5, R21, RZ ;  /* 0x00000015050b7227 */ /* 0x000fe200078e00ff */
[----:B------:R-:W-:-:S02]  /*0ea0*/  LOP3.LUT R47, R6, 0x84, RZ, 0xfc, !PT ;  /* 0x00000084062f7812 */ /* 0x000fc400078efcff */
[----:B------:R-:W-:Y:S01]  /*0eb0*/  ISETP.GT.U32.AND P0, PT, R0, R17, PT ;  /* 0x000000110000720c */ /* 0x000fe20003f04070 */
[C---:B------:R-:W-:Y:S01]  /*0ec0*/  IMAD.HI.U32 R10, R5.reuse, R19, RZ ;  /* 0x00000013050a7227 */ /* 0x040fe200078e00ff */
[C---:B------:R-:W-:Y:S02]  /*0ed0*/  LOP3.LUT R48, R6.reuse, 0x88, RZ, 0xfc, !PT ;  /* 0x0000008806307812 */ /* 0x040fe400078efcff */
[C---:B------:R-:W-:Y:S01]  /*0ee0*/  LOP3.LUT R49, R6.reuse, 0x8c, RZ, 0xfc, !PT ;  /* 0x0000008c06317812 */ /* 0x040fe200078efcff */
[----:B------:R-:W-:Y:S01]  /*0ef0*/  IMAD.HI.U32 R20, R5, R22, RZ ;  /* 0x0000001605147227 */ /* 0x000fe200078e00ff */
[----:B------:R-:W-:Y:S02]  /*0f00*/  LOP3.LUT R50, R6, 0x90, RZ, 0xfc, !PT ;  /* 0x0000009006327812 */ /* 0x000fe400078efcff */
[----:B------:R-:W-:Y:S01]  /*0f10*/  IABS R45, R49 ;  /* 0x00000031002d7213 */ /* 0x000fe20000000000 */
[----:B------:R-:W-:Y:S01]  /*0f20*/  IMAD.MOV R11, RZ, RZ, -R11 ;  /* 0x000000ffff0b7224 */ /* 0x000fe200078e0a0b */
[----:B------:R-:W-:Y:S01]  /*0f30*/  IABS R46, R50 ;  /* 0x00000032002e7213 */ /* 0x000fe20000000000 */
[----:B------:R-:W-:Y:S01]  /*0f40*/  @!P3 IMAD.IADD R16, R16, 0x1, -R0 ;  /* 0x000000011010b824 */ /* 0x000fe200078e0a00 */
[----:B------:R-:W-:Y:S01]  /*0f50*/  ISETP.GE.AND P3, PT, R23, RZ, PT ;  /* 0x000000ff1700720c */ /* 0x000fe20003f66270 */
[----:B------:R-:W-:Y:S01]  /*0f60*/  IMAD.MOV R10, RZ, RZ, -R10 ;  /* 0x000000ffff0a7224 */ /* 0x000fe200078e0a0a */
[C---:B------:R-:W-:Y:S01]  /*0f70*/  LOP3.LUT R51, R6.reuse, 0x94, RZ, 0xfc, !PT ;  /* 0x0000009406337812 */ /* 0x040fe200078efcff */
[----:B------:R-:W-:Y:S01]  /*0f80*/  IMAD.MOV R23, RZ, RZ, -R20 ;  /* 0x000000ffff177224 */ /* 0x000fe200078e0a14 */
[----:B------:R-:W-:Y:S01]  /*0f90*/  LOP3.LUT R53, R6, 0xa4, RZ, 0xfc, !PT ;  /* 0x000000a406357812 */ /* 0x000fe200078efcff */
[----:B------:R-:W-:Y:S01]  /*0fa0*/  IMAD R20, R0, R11, R21 ;  /* 0x0000000b00147224 */ /* 0x000fe200078e0215 */
[----:B------:R-:W-:Y:S01]  /*0fb0*/  LOP3.LUT R11, R6, 0x34, RZ, 0xfc, !PT ;  /* 0x00000034060b7812 */ /* 0x000fe200078efcff */
[----:B------:R-:W-:Y:S01]  /*0fc0*/  @!P4 IMAD.IADD R15, R15, 0x1, -R0 ;  /* 0x000000010f0fc824 */ /* 0x000fe200078e0a00 */
[C---:B------:R-:W-:Y:S01]  /*0fd0*/  ISETP.GT.U32.AND P4, PT, R0.reuse, R18, PT ;  /* 0x000000120000720c */ /* 0x040fe20003f84070 */
[----:B------:R-:W-:Y:S01]  /*0fe0*/  IMAD R19, R0, R10, R19 ;  /* 0x0000000a00137224 */ /* 0x000fe200078e0213 */
[----:B------:R-:W-:Y:S01]  /*0ff0*/  LOP3.LUT R56, R6, 0xa8, RZ, 0xfc, !PT ;  /* 0x000000a806387812 */ /* 0x000fe200078efcff */
[C---:B------:R-:W-:Y:S01]  /*1000*/  IMAD R21, R0.reuse, R23, R22 ;  /* 0x0000001700157224 */ /* 0x040fe200078e0216 */
[----:B------:R-:W-:Y:S01]  /*1010*/  IABS R22, R11 ;  /* 0x0000000b00167213 */ /* 0x000fe20000000000 */
[----:B------:R-:W-:Y:S01]  /*1020*/  @!P0 IMAD.IADD R17, R17, 0x1, -R0 ;  /* 0x0000000111118824 */ /* 0x000fe200078e0a00 */
[C---:B------:R-:W-:Y:S01]  /*1030*/  ISETP.GT.U32.AND P0, PT, R0.reuse, R20, PT ;  /* 0x000000140000720c */ /* 0x040fe20003f04070 */
[----:B------:R-:W-:Y:S01]  /*1040*/  @!P2 IMAD.MOV R15, RZ, RZ, -R15 ;  /* 0x000000ffff0fa224 */ /* 0x000fe200078e0a0f */
[C---:B------:R-:W-:Y:S01]  /*1050*/  ISETP.GT.U32.AND P2, PT, R0.reuse, R19, PT ;  /* 0x000000130000720c */ /* 0x040fe20003f44070 */
[----:B------:R-:W-:Y:S01]  /*1060*/  @!P5 IMAD.MOV R17, RZ, RZ, -R17 ;  /* 0x000000ffff11d224 */ /* 0x000fe200078e0a11 */
[----:B------:R-:W-:Y:S01]  /*1070*/  ISETP.GT.U32.AND P5, PT, R0, R21, PT ;  /* 0x000000150000720c */ /* 0x000fe20003fa4070 */
[----:B------:R-:W-:Y:S01]  /*1080*/  IMAD.HI.U32 R10, R5, R22, RZ ;  /* 0x00000016050a7227 */ /* 0x000fe200078e00ff */
[----:B------:R-:W-:-:S02]  /*1090*/  IABS R23, R27 ;  /* 0x0000001b00177213 */ /* 0x000fc40000000000 */
[----:B------:R-:W-:Y:S01]  /*10a0*/  IABS R52, R56 ;  /* 0x0000003800347213 */ /* 0x000fe20000000000 */
[----:B------:R-:W-:Y:S01]  /*10b0*/  @!P4 IMAD.IADD R18, R18, 0x1, -R0 ;  /* 0x000000011212c824 */ /* 0x000fe200078e0a00 */
[----:B------:R-:W-:Y:S01]  /*10c0*/  LOP3.LUT R57, R6, 0xac, RZ, 0xfc, !PT ;  /* 0x000000ac06397812 */ /* 0x000fe200078efcff */
[----:B------:R-:W-:Y:S01]  /*10d0*/  @!P6 IMAD.MOV R16, RZ, RZ, -R16 ;  /* 0x000000ffff10e224 */ /* 0x000fe200078e0a10 */
[----:B------:R-:W-:Y:S01]  /*10e0*/  ISETP.GE.AND P6, PT, R24, RZ, PT ;  /* 0x000000ff1800720c */ /* 0x000fe20003fc6270 */
[--C-:B------:R-:W-:Y:S01]  /*10f0*/  @!P0 IMAD.IADD R20, R20, 0x1, -R0.reuse ;  /* 0x0000000114148824 */ /* 0x100fe200078e0a00 */
[C---:B------:R-:W-:Y:S01]  /*1100*/  ISETP.GT.U32.AND P4, PT, R0.reuse, R18, PT ;  /* 0x000000120000720c */ /* 0x040fe20003f84070 */
[--C-:B------:R-:W-:Y:S01]  /*1110*/  @!P2 IMAD.IADD R19, R19, 0x1, -R0.reuse ;  /* 0x000000011313a824 */ /* 0x100fe200078e0a00 */
[----:B------:R-:W-:Y:S01]  /*1120*/  ISETP.GE.AND P2, PT, R11, RZ, PT ;  /* 0x000000ff0b00720c */ /* 0x000fe20003f46270 */
[----:B------:R-:W-:Y:S01]  /*1130*/  @!P5 IMAD.IADD R21, R21, 0x1, -R0 ;  /* 0x000000011515d824 */ /* 0x000fe200078e0a00 */
[C---:B------:R-:W-:Y:S01]  /*1140*/  ISETP.GT.U32.AND P5, PT, R0.reuse, R20, PT ;  /* 0x000000140000720c */ /* 0x040fe20003fa4070 */
[----:B------:R-:W-:Y:S01]  /*1150*/  IMAD.MOV R11, RZ, RZ, -R10 ;  /* 0x000000ffff0b7224 */ /* 0x000fe200078e0a0a */
[----:B------:R-:W-:Y:S01]  /*1160*/  ISETP.GT.U32.AND P0, PT, R0, R19, PT ;  /* 0x000000130000720c */ /* 0x000fe20003f04070 */
[----:B------:R-:W-:Y:S01]  /*1170*/  IMAD.HI.U32 R10, R5, R23, RZ ;  /* 0x00000017050a7227 */ /* 0x000fe200078e00ff */
[----:B------:R-:W-:-:S02]  /*1180*/  IABS R54, R57 ;  /* 0x0000003900367213 */ /* 0x000fc40000000000 */
[C---:B------:R-:W-:Y:S01]  /*1190*/  LOP3.LUT R58, R6.reuse, 0xb0, RZ, 0xfc, !PT ;  /* 0x000000b0063a7812 */ /* 0x040fe200078efcff */
[----:B------:R-:W-:Y:S01]  /*11a0*/  IMAD.MOV R10, RZ, RZ, -R10 ;  /* 0x000000ffff0a7224 */ /* 0x000fe200078e0a0a */
[----:B------:R-:W-:Y:S01]  /*11b0*/  LOP3.LUT R62, R6, 0xc0, RZ, 0xfc, !PT ;  /* 0x000000c0063e7812 */ /* 0x000fe200078efcff */
[----:B------:R-:W-:Y:S01]  /*11c0*/  @!P4 IMAD.IADD R18, R18, 0x1, -R0 ;  /* 0x000000011212c824 */ /* 0x000fe200078e0a00 */
[----:B------:R-:W-:Y:S01]  /*11d0*/  ISETP.GE.AND P4, PT, R25, RZ, PT ;  /* 0x000000ff1900720c */ /* 0x000fe20003f86270 */
[----:B------:R-:W-:Y:S01]  /*11e0*/  IMAD R23, R0, R10, R23 ;  /* 0x0000000a00177224 */ /* 0x000fe200078e0217 */
[----:B------:R-:W-:Y:S01]  /*11f0*/  LOP3.LUT R64, R6, 0xe8, RZ, 0xfc, !PT ;  /* 0x000000e806407812 */ /* 0x000fe200078efcff */
[----:B------:R-:W-:Y:S01]  /*1200*/  IMAD R22, R0, R11, R22 ;  /* 0x0000000b00167224 */ /* 0x000fe200078e0216 */
[----:B------:R-:W-:Y:S01]  /*1210*/  LOP3.LUT R66, R6, 0xec, RZ, 0xfc, !PT ;  /* 0x000000ec06427812 */ /* 0x000fe200078efcff */
[----:B------:R-:W-:Y:S01]  /*1220*/  @!P5 IMAD.IADD R20, R20, 0x1, -R0 ;  /* 0x000000011414d824 */ /* 0x000fe200078e0a00 */
[C---:B------:R-:W-:Y:S01]  /*1230*/  ISETP.GT.U32.AND P5, PT, R0.reuse, R23, PT ;  /* 0x000000170000720c */ /* 0x040fe20003fa4070 */
[----:B------:R-:W-:Y:S01]  /*1240*/  @!P1 IMAD.MOV R18, RZ, RZ, -R18 ;  /* 0x000000ffff129224 */ /* 0x000fe200078e0a12 */
[C---:B------:R-:W-:Y:S01]  /*1250*/  ISETP.GT.U32.AND P1, PT, R0.reuse, R21, PT ;  /* 0x000000150000720c */ /* 0x040fe20003f24070 */
[----:B------:R-:W-:Y:S01]  /*1260*/  @!P0 IMAD.IADD R19, R19, 0x1, -R0 ;  /* 0x0000000113138824 */ /* 0x000fe200078e0a00 */
[----:B------:R-:W-:Y:S01]  /*1270*/  ISETP.GT.U32.AND P0, PT, R0, R22, PT ;  /* 0x000000160000720c */ /* 0x000fe20003f04070 */
[----:B------:R-:W-:Y:S01]  /*1280*/  VIADD R25, R7, 0x3c ;  /* 0x0000003c07197836 */ /* 0x000fe20000000000 */
[----:B------:R-:W-:Y:S01]  /*1290*/  IABS R91, R64 ;  /* 0x00000040005b7213 */ /* 0x000fe20000000000 */
[----:B------:R-:W-:Y:S01]  /*12a0*/  IMAD.HI.U32 R11, R5, R26, RZ ;  /* 0x0000001a050b7227 */ /* 0x000fe200078e00ff */
[----:B------:R-:W-:-:S02]  /*12b0*/  IABS R93, R66 ;  /* 0x00000042005d7213 */ /* 0x000fc40000000000 */
[----:B------:R-:W-:Y:S01]  /*12c0*/  IABS R24, R25 ;  /* 0x0000001900187213 */ /* 0x000fe20000000000 */
[----:B------:R-:W-:Y:S01]  /*12d0*/  @!P3 IMAD.MOV R19, RZ, RZ, -R19 ;  /* 0x000000ffff13b224 */ /* 0x000fe200078e0a13 */
[C---:B------:R-:W-:Y:S01]  /*12e0*/  LOP3.LUT R68, R6.reuse, 0xf0, RZ, 0xfc, !PT ;  /* 0x000000f006447812 */ /* 0x040fe200078efcff */
[--C-:B------:R-:W-:Y:S01]  /*12f0*/  @!P5 IMAD.IADD R23, R23, 0x1, -R0.reuse ;  /* 0x000000011717d824 */ /* 0x100fe200078e0a00 */
[----:B------:R-:W-:Y:S01]  /*1300*/  LOP3.LUT R70, R6, 0xf4, RZ, 0xfc, !PT ;  /* 0x000000f406467812 */ /* 0x000fe200078efcff */
[----:B------:R-:W-:Y:S01]  /*1310*/  IMAD.HI.U32 R10, R5, R24, RZ ;  /* 0x00000018050a7227 */ /* 0x000fe200078e00ff */
[----:B------:R-:W-:Y:S02]  /*1320*/  IABS R95, R68 ;  /* 0x00000044005f7213 */ /* 0x000fe40000000000 */
[----:B------:R-:W-:Y:S01]  /*1330*/  ISETP.GT.U32.AND P3, PT, R0, R23, PT ;  /* 0x000000170000720c */ /* 0x000fe20003f64070 */
[--C-:B------:R-:W-:Y:S01]  /*1340*/  @!P1 IMAD.IADD R21, R21, 0x1, -R0.reuse ;  /* 0x0000000115159824 */ /* 0x100fe200078e0a00 */
[----:B------:R-:W-:Y:S01]  /*1350*/  ISETP.GE.AND P1, PT, R27, RZ, PT ;  /* 0x000000ff1b00720c */ /* 0x000fe20003f26270 */
[----:B------:R-:W-:Y:S01]  /*1360*/  @!P0 IMAD.IADD R22, R22, 0x1, -R0 ;  /* 0x0000000116168824 */ /* 0x000fe200078e0a00 */
[----:B------:R-:W-:Y:S01]  /*1370*/  ISETP.GE.AND P0, PT, R25, RZ, PT ;  /* 0x000000ff1900720c */ /* 0x000fe20003f06270 */
[----:B------:R-:W-:Y:S01]  /*1380*/  IMAD.MOV R27, RZ, RZ, -R10 ;  /* 0x000000ffff1b7224 */ /* 0x000fe200078e0a0a */
[----:B------:R-:W-:Y:S01]  /*1390*/  IABS R97, R70 ;  /* 0x0000004600617213 */ /* 0x000fe20000000000 */
[----:B------:R-:W-:Y:S01]  /*13a0*/  IMAD.HI.U32 R25, R5, R28, RZ ;  /* 0x0000001c05197227 */ /* 0x000fe200078e00ff */
[----:B------:R-:W-:-:S02]  /*13b0*/  ISETP.GT.U32.AND P5, PT, R0, R22, PT ;  /* 0x000000160000720c */ /* 0x000fc40003fa4070 */
[----:B---3--:R-:W-:Y:S01]  /*13c0*/  LOP3.LUT R9, R76, 0x1f, RZ, 0xc0, !PT ;  /* 0x0000001f4c097812 */ /* 0x008fe200078ec0ff */
[----:B------:R-:W-:Y:S02]  /*13d0*/  IMAD.MOV R11, RZ, RZ, -R11 ;  /* 0x000000ffff0b7224 */ /* 0x000fe400078e0a0b */
[C---:B------:R-:W-:Y:S02]  /*13e0*/  IMAD R24, R0.reuse, R27, R24 ;  /* 0x0000001b00187224 */ /* 0x040fe400078e0218 */
[----:B------:R-:W-:Y:S02]  /*13f0*/  IMAD.MOV R27, RZ, RZ, -R25 ;  /* 0x000000ffff1b7224 */ /* 0x000fe400078e0a19 */
[C---:B------:R-:W-:Y:S02]  /*1400*/  IMAD R25, R0.reuse, R11, R26 ;  /* 0x0000000b00197224 */ /* 0x040fe400078e021a */
[C---:B------:R-:W-:Y:S01]  /*1410*/  IMAD R26, R0.reuse, R27, R28 ;  /* 0x0000001b001a7224 */ /* 0x040fe200078e021c */
[----:B------:R-:W-:Y:S01]  /*1420*/  IABS R27, R31 ;  /* 0x0000001f001b7213 */ /* 0x000fe20000000000 */
[----:B------:R-:W-:Y:S01]  /*1430*/  @!P4 IMAD.MOV R21, RZ, RZ, -R21 ;  /* 0x000000ffff15c224 */ /* 0x000fe200078e0a15 */
[C---:B------:R-:W-:Y:S01]  /*1440*/  ISETP.GT.U32.AND P4, PT, R0.reuse, R25, PT ;  /* 0x000000190000720c */ /* 0x040fe20003f84070 */
[----:B------:R-:W-:Y:S01]  /*1450*/  @!P3 IMAD.IADD R23, R23, 0x1, -R0 ;  /* 0x000000011717b824 */ /* 0x000fe200078e0a00 */
[----:B------:R-:W-:Y:S01]  /*1460*/  ISETP.GT.U32.AND P3, PT, R0, R26, PT ;  /* 0x0000001a0000720c */ /* 0x000fe20003f64070 */
[----:B------:R-:W-:Y:S01]  /*1470*/  IMAD.HI.U32 R10, R5, R27, RZ ;  /* 0x0000001b050a7227 */ /* 0x000fe200078e00ff */
[----:B------:R-:W-:-:S03]  /*1480*/  IABS R28, R32 ;  /* 0x00000020001c7213 */ /* 0x000fc60000000000 */
[----:B------:R-:W-:Y:S01]  /*1490*/  @!P6 IMAD.MOV R20, RZ, RZ, -R20 ;  /* 0x000000ffff14e224 */ /* 0x000fe200078e0a14 */
[----:B------:R-:W-:Y:S01]  /*14a0*/  ISETP.GT.U32.AND P6, PT, R0, R24, PT ;  /* 0x000000180000720c */ /* 0x000fe20003fc4070 */
[----:B------:R-:W-:Y:S02]  /*14b0*/  IMAD.MOV R11, RZ, RZ, -R10 ;  /* 0x000000ffff0b7224 */ /* 0x000fe400078e0a0a */
[----:B------:R-:W-:-:S04]  /*14c0*/  IMAD.HI.U32 R10, R5, R28, RZ ;  /* 0x0000001c050a7227 */ /* 0x000fc800078e00ff */
[--C-:B------:R-:W-:Y:S02]  /*14d0*/  @!P4 IMAD.IADD R25, R25, 0x1, -R0.reuse ;  /* 0x000000011919c824 */ /* 0x100fe400078e0a00 */
[----:B------:R-:W-:Y:S02]  /*14e0*/  @!P3 IMAD.IADD R26, R26, 0x1, -R0 ;  /* 0x000000011a1ab824 */ /* 0x000fe400078e0a00 */
[C---:B------:R-:W-:Y:S01]  /*14f0*/  IMAD R27, R0.reuse, R11, R27 ;  /* 0x0000000b001b7224 */ /* 0x040fe200078e021b */
[----:B------:R-:W-:Y:S01]  /*1500*/  ISETP.GT.U32.AND P3, PT, R0, R25, PT ;  /* 0x000000190000720c */ /* 0x000fe20003f64070 */
[----:B------:R-:W-:Y:S02]  /*1510*/  IMAD.MOV R11, RZ, RZ, -R10 ;  /* 0x000000ffff0b7224 */ /* 0x000fe400078e0a0a */
[----:B------:R-:W-:Y:S01]  /*1520*/  @!P6 IMAD.IADD R24, R24, 0x1, -R0 ;  /* 0x000000011818e824 */ /* 0x000fe200078e0a00 */
[----:B------:R-:W-:Y:S01]  /*1530*/  ISETP.GE.AND P6, PT, R30, RZ, PT ;  /* 0x000000ff1e00720c */ /* 0x000fe20003fc6270 */
[----:B------:R-:W-:Y:S01]  /*1540*/  IMAD R28, R0, R11, R28 ;  /* 0x0000000b001c7224 */ /* 0x000fe200078e021c */
[----:B------:R-:W-:Y:S01]  /*1550*/  IABS R30, R34 ;  /* 0x00000022001e7213 */ /* 0x000fe20000000000 */
[----:B------:R-:W-:Y:S01]  /*1560*/  @!P5 IMAD.IADD R22, R22, 0x1, -R0 ;  /* 0x000000011616d824 */ /* 0x000fe200078e0a00 */
[C---:B------:R-:W-:Y:S01]  /*1570*/  ISETP.GT.U32.AND P4, PT, R0.reuse, R24, PT ;  /* 0x000000180000720c */ /* 0x040fe20003f84070 */
[----:B------:R-:W-:Y:S01]  /*1580*/  @!P1 IMAD.MOV R23, RZ, RZ, -R23 ;  /* 0x000000ffff179224 */ /* 0x000fe200078e0a17 */
[----:B------:R-:W-:Y:S01]  /*1590*/  ISETP.GE.AND P5, PT, R29, RZ, PT ;  /* 0x000000ff1d00720c */ /* 0x000fe20003fa6270 */
[----:B------:R-:W-:Y:S01]  /*15a0*/  @!P2 IMAD.MOV R22, RZ, RZ, -R22 ;  /* 0x000000ffff16a224 */ /* 0x000fe200078e0a16 */
[----:B------:R-:W-:Y:S01]  /*15b0*/  IABS R29, R33 ;  /* 0x00000021001d7213 */ /* 0x000fe20000000000 */
[----:B------:R-:W-:Y:S01]  /*15c0*/  @!P3 IMAD.IADD R25, R25, 0x1, -R0 ;  /* 0x000000011919b824 */ /* 0x000fe200078e0a00 */
[C---:B------:R-:W-:Y:S01]  /*15d0*/  ISETP.GT.U32.AND P3, PT, R0.reuse, R28, PT ;  /* 0x0000001c0000720c */ /* 0x040fe20003f64070 */
[----:B------:R-:W-:Y:S01]  /*15e0*/  VIADD R60, R7, 0xbc ;  /* 0x000000bc073c7836 */ /* 0x000fe20000000000 */
[----:B------:R-:W-:Y:S01]  /*15f0*/  ISETP.GT.U32.AND P2, PT, R0, R26, PT ;  /* 0x0000001a0000720c */ /* 0x000fe20003f44070 */
[----:B------:R-:W-:-:S04]  /*1600*/  IMAD.HI.U32 R10, R5, R29, RZ ;  /* 0x0000001d050a7227 */ /* 0x000fc800078e00ff */
[----:B------:R-:W-:Y:S01]  /*1610*/  @!P4 IMAD.IADD R24, R24, 0x1, -R0 ;  /* 0x000000011818c824 */ /* 0x000fe200078e0a00 */
[----:B------:R-:W-:Y:S01]  /*1620*/  ISETP.GT.U32.AND P4, PT, R0, R27, PT ;  /* 0x0000001b0000720c */ /* 0x000fe20003f84070 */
[----:B------:R-:W-:Y:S02]  /*1630*/  IMAD.MOV R11, RZ, RZ, -R10 ;  /* 0x000000ffff0b7224 */ /* 0x000fe400078e0a0a */
[----:B------:R-:W-:-:S04]  /*1640*/  IMAD.HI.U32 R10, R5, R30, RZ ;  /* 0x0000001e050a7227 */ /* 0x000fc800078e00ff */
[----:B------:R-:W-:Y:S02]  /*1650*/  @!P3 IMAD.IADD R28, R28, 0x1, -R0 ;  /* 0x000000011c1cb824 */ /* 0x000fe400078e0a00 */
[C---:B------:R-:W-:Y:S02]  /*1660*/  IMAD R29, R0.reuse, R11, R29 ;  /* 0x0000000b001d7224 */ /* 0x040fe400078e021d */
[----:B------:R-:W-:Y:S01]  /*1670*/  IMAD.MOV R11, RZ, RZ, -R10 ;  /* 0x000000ffff0b7224 */ /* 0x000fe200078e0a0a */
[----:B------:R-:W-:Y:S01]  /*1680*/  ISETP.GT.U32.AND P3, PT, R0, R28, PT ;  /* 0x0000001c0000720c */ /* 0x000fe20003f64070 */
[----:B------:R-:W-:Y:S01]  /*1690*/  @!P2 IMAD.IADD R26, R26, 0x1, -R0 ;  /* 0x000000011a1aa824 */ /* 0x000fe200078e0a00 */
[----:B------:R-:W-:Y:S01]  /*16a0*/  ISETP.GE.AND P2, PT, R31, RZ, PT ;  /* 0x000000ff1f00720c */ /* 0x000fe20003f46270 */
[----:B------:R-:W-:Y:S01]  /*16b0*/  IMAD R30, R0, R11, R30 ;  /* 0x0000000b001e7224 */ /* 0x000fe200078e021e */
[----:B------:R-:W-:Y:S01]  /*16c0*/  IABS R31, R35 ;  /* 0x00000023001f7213 */ /* 0x000fe20000000000 */
[----:B------:R-:W-:Y:S01]  /*16d0*/  @!P4 IMAD.IADD R27, R27, 0x1, -R0 ;  /* 0x000000011b1bc824 */ /* 0x000fe200078e0a00 */
[----:B------:R-:W-:Y:S01]  /*16e0*/  ISETP.GE.AND P4, PT, R32, RZ, PT ;  /* 0x000000ff2000720c */ /* 0x000fe20003f86270 */
[----:B------:R-:W-:Y:S01]  /*16f0*/  @!P0 IMAD.MOV R24, RZ, RZ, -R24 ;  /* 0x000000ffff188224 */ /* 0x000fe200078e0a18 */
[C---:B------:R-:W-:Y:S01]  /*1700*/  ISETP.GT.U32.AND P0, PT, R0.reuse, R29, PT ;  /* 0x0000001d0000720c */ /* 0x040fe20003f04070 */
[----:B------:R-:W-:Y:S01]  /*1710*/  IMAD.HI.U32 R10, R5, R31, RZ ;  /* 0x0000001f050a7227 */ /* 0x000fe200078e00ff */
[----:B------:R-:W-:-:S03]  /*1720*/  ISETP.GT.U32.AND P1, PT, R0, R27, PT ;  /* 0x0000001b0000720c */ /* 0x000fc60003f24070 */
[----:B------:R-:W-:Y:S01]  /*1730*/  @!P3 IMAD.IADD R28, R28, 0x1, -R0 ;  /* 0x000000011c1cb824 */ /* 0x000fe200078e0a00 */
[----:B------:R-:W-:Y:S01]  /*1740*/  ISETP.GT.U32.AND P3, PT, R0, R30, PT ;  /* 0x0000001e0000720c */ /* 0x000fe20003f64070 */
[----:B------:R-:W-:Y:S02]  /*1750*/  VIADD R11, R7, 0x5c ;  /* 0x0000005c070b7836 */ /* 0x000fe40000000000 */
[----:B------:R-:W-:Y:S02]  /*1760*/  IMAD.MOV R10, RZ, RZ, -R10 ;  /* 0x000000ffff0a7224 */ /* 0x000fe400078e0a0a */
[----:B------:R-:W-:Y:S01]  /*1770*/  @!P6 IMAD.MOV R26, RZ, RZ, -R26 ;  /* 0x000000ffff1ae224 */ /* 0x000fe200078e0a1a */
[----:B------:R-:W-:Y:S01]  /*1780*/  ISETP.GE.AND P6, PT, R34, RZ, PT ;  /* 0x000000ff2200720c */ /* 0x000fe20003fc6270 */
[----:B------:R-:W-:Y:S01]  /*1790*/  IMAD R31, R0, R10, R31 ;  /* 0x0000000a001f7224 */ /* 0x000fe200078e021f */
[----:B------:R-:W-:Y:S01]  /*17a0*/  IABS R32, R11 ;  /* 0x0000000b00207213 */ /* 0x000fe20000000000 */
[----:B------:R-:W-:Y:S01]  /*17b0*/  @!P5 IMAD.MOV R25, RZ, RZ, -R25 ;  /* 0x000000ffff19d224 */ /* 0x000fe200078e0a19 */
[----:B------:R-:W-:Y:S01]  /*17c0*/  LOP3.LUT R34, R6, 0x60, RZ, 0xfc, !PT ;  /* 0x0000006006227812 */ /* 0x000fe200078efcff */
[--C-:B------:R-:W-:Y:S01]  /*17d0*/  @!P1 IMAD.IADD R27, R27, 0x1, -R0.reuse ;  /* 0x000000011b1b9824 */ /* 0x100fe200078e0a00 */
[----:B------:R-:W-:Y:S01]  /*17e0*/  ISETP.GE.AND P5, PT, R33, RZ, PT ;  /* 0x000000ff2100720c */ /* 0x000fe20003fa6270 */
[----:B------:R-:W-:Y:S01]  /*17f0*/  @!P3 IMAD.IADD R30, R30, 0x1, -R0 ;  /* 0x000000011e1eb824 */ /* 0x000fe200078e0a00 */
[----:B------:R-:W-:Y:S01]  /*1800*/  IABS R33, R34 ;  /* 0x0000002200217213 */ /* 0x000fe20000000000 */
[----:B------:R-:W-:Y:S01]  /*1810*/  @!P4 IMAD.MOV R28, RZ, RZ, -R28 ;  /* 0x000000ffff1cc224 */ /* 0x000fe200078e0a1c */
[C---:B------:R-:W-:Y:S01]  /*1820*/  ISETP.GT.U32.AND P4, PT, R0.reuse, R31, PT ;  /* 0x0000001f0000720c */ /* 0x040fe20003f84070 */
[----:B------:R-:W-:Y:S01]  /*1830*/  IMAD.HI.U32 R10, R5, R32, RZ ;  /* 0x00000020050a7227 */ /* 0x000fe200078e00ff */
[----:B------:R-:W-:-:S02]  /*1840*/  ISETP.GT.U32.AND P3, PT, R0, R30, PT ;  /* 0x0000001e0000720c */ /* 0x000fc40003f64070 */
[----:B------:R-:W-:Y:S01]  /*1850*/  ISETP.GE.AND P1, PT, R35, RZ, PT ;  /* 0x000000ff2300720c */ /* 0x000fe20003f26270 */
[----:B------:R-:W-:Y:S01]  /*1860*/  @!P0 IMAD.IADD R29, R29, 0x1, -R0 ;  /* 0x000000011d1d8824 */ /* 0x000fe200078e0a00 */
[----:B------:R-:W-:Y:S01]  /*1870*/  LOP3.LUT R35, R6, 0x64, RZ, 0xfc, !PT ;  /* 0x0000006406237812 */ /* 0x000fe200078efcff */
[----:B------:R-:W-:Y:S01]  /*1880*/  @!P2 IMAD.MOV R27, RZ, RZ, -R27 ;  /* 0x000000ffff1ba224 */ /* 0x000fe200078e0a1b */
[----:B------:R-:W-:Y:S01]  /*1890*/  ISETP.GE.AND P2, PT, R11, RZ, PT ;  /* 0x000000ff0b00720c */ /* 0x000fe20003f46270 */
[----:B------:R-:W-:Y:S01]  /*18a0*/  IMAD.MOV R11, RZ, RZ, -R10 ;  /* 0x000000ffff0b7224 */ /* 0x000fe200078e0a0a */
[----:B------:R-:W-:Y:S01]  /*18b0*/  ISETP.GT.U32.AND P0, PT, R0, R29, PT ;  /* 0x0000001d0000720c */ /* 0x000fe20003f04070 */
[----:B------:R-:W-:-:S04]  /*18c0*/  IMAD.HI.U32 R10, R5, R33, RZ ;  /* 0x00000021050a7227 */ /* 0x000fc800078e00ff */
[----:B------:R-:W-:Y:S02]  /*18d0*/  IMAD R32, R0, R11, R32 ;  /* 0x0000000b00207224 */ /* 0x000fe400078e0220 */
[----:B------:R-:W-:Y:S02]  /*18e0*/  IMAD.MOV R11, RZ, RZ, -R10 ;  /* 0x000000ffff0b7224 */ /* 0x000fe400078e0a0a */
[--C-:B------:R-:W-:Y:S02]  /*18f0*/  @!P4 IMAD.IADD R31, R31, 0x1, -R0.reuse ;  /* 0x000000011f1fc824 */ /* 0x100fe400078e0a00 */
[----:B------:R-:W-:Y:S01]  /*1900*/  @!P3 IMAD.IADD R30, R30, 0x1, -R0 ;  /* 0x000000011e1eb824 */ /* 0x000fe200078e0a00 */
[----:B------:R-:W-:Y:S01]  /*1910*/  ISETP.GE.AND P3, PT, R35, RZ, PT ;  /* 0x000000ff2300720c */ /* 0x000fe20003f66270 */
[C---:B------:R-:W-:Y:S01]  /*1920*/  IMAD R33, R0.reuse, R11, R33 ;  /* 0x0000000b00217224 */ /* 0x040fe200078e0221 */
[----:B------:R-:W-:Y:S01]  /*1930*/  ISETP.GT.U32.AND P4, PT, R0, R31, PT ;  /* 0x0000001f0000720c */ /* 0x000fe20003f84070 */
[----:B------:R-:W-:-:S02]  /*1940*/  @!P6 IMAD.MOV R30, RZ, RZ, -R30 ;  /* 0x000000ffff1ee224 */ /* 0x000fc400078e0a1e */
[----:B------:R-:W-:Y:S01]  /*1950*/  @!P0 IMAD.IADD R29, R29, 0x1, -R0 ;  /* 0x000000011d1d8824 */ /* 0x000fe200078e0a00 */
[----:B------:R-:W-:Y:S02]  /*1960*/  ISETP.GT.U32.AND P6, PT, R0, R33, PT ;  /* 0x000000210000720c */ /* 0x000fe40003fc4070 */
[----:B------:R-:W-:Y:S01]  /*1970*/  ISETP.GE.AND P0, PT, R34, RZ, PT ;  /* 0x000000ff2200720c */ /* 0x000fe20003f06270 */
[----:B------:R-:W-:Y:S01]  /*1980*/  @!P5 IMAD.MOV R29, RZ, RZ, -R29 ;  /* 0x000000ffff1dd224 */ /* 0x000fe200078e0a1d */
[----:B------:R-:W-:Y:S02]  /*1990*/  IABS R34, R35 ;  /* 0x0000002300227213 */ /* 0x000fe40000000000 */
[----:B------:R-:W-:Y:S02]  /*19a0*/  ISETP.GT.U32.AND P5, PT, R0, R32, PT ;  /* 0x000000200000720c */ /* 0x000fe40003fa4070 */
[----:B------:R-:W-:Y:S01]  /*19b0*/  IABS R35, R36 ;  /* 0x0000002400237213 */ /* 0x000fe20000000000 */
[----:B------:R-:W-:-:S04]  /*19c0*/  IMAD.HI.U32 R10, R5, R34, RZ ;  /* 0x00000022050a7227 */ /* 0x000fc800078e00ff */
[----:B------:R-:W-:Y:S01]  /*19d0*/  @!P4 IMAD.IADD R31, R31, 0x1, -R0 ;  /* 0x000000011f1fc824 */ /* 0x000fe200078e0a00 */
[----:B------:R-:W-:Y:S01]  /*19e0*/  ISETP.GE.AND P4, PT, R36, RZ, PT ;  /* 0x000000ff2400720c */ /* 0x000fe20003f86270 */
[----:B------:R-:W-:Y:S01]  /*19f0*/  IMAD.MOV R11, RZ, RZ, -R10 ;  /* 0x000000ffff0b7224 */ /* 0x000fe200078e0a0a */
[----:B------:R-:W-:Y:S01]  /*1a00*/  IABS R36, R39 ;  /* 0x0000002700247213 */ /* 0x000fe20000000000 */
[----:B------:R-:W-:Y:S02]  /*1a10*/  @!P6 IMAD.IADD R33, R33, 0x1, -R0 ;  /* 0x000000012121e824 */ /* 0x000fe400078e0a00 */
[----:B------:R-:W-:-:S03]  /*1a20*/  IMAD.HI.U32 R10, R5, R35, RZ ;  /* 0x00000023050a7227 */ /* 0x000fc600078e00ff */
[C---:B------:R-:W-:Y:S01]  /*1a30*/  ISETP.GT.U32.AND P6, PT, R0.reuse, R33, PT ;  /* 0x000000210000720c */ /* 0x040fe20003fc4070 */
[----:B------:R-:W-:Y:S02]  /*1a40*/  IMAD R34, R0, R11, R34 ;  /* 0x0000000b00227224 */ /* 0x000fe400078e0222 */
[----:B------:R-:W-:Y:S02]  /*1a50*/  IMAD.MOV R11, RZ, RZ, -R10 ;  /* 0x000000ffff0b7224 */ /* 0x000fe400078e0a0a */
[----:B------:R-:W-:-:S04]  /*1a60*/  IMAD.HI.U32 R10, R5, R36, RZ ;  /* 0x00000024050a7227 */ /* 0x000fc800078e00ff */
[----:B------:R-:W-:Y:S02]  /*1a70*/  @!P5 IMAD.IADD R32, R32, 0x1, -R0 ;  /* 0x000000012020d824 */ /* 0x000fe400078e0a00 */
[C---:B------:R-:W-:Y:S02]  /*1a80*/  IMAD R35, R0.reuse, R11, R35 ;  /* 0x0000000b00237224 */ /* 0x040fe400078e0223 */
[----:B------:R-:W-:Y:S01]  /*1a90*/  IMAD.MOV R11, RZ, RZ, -R10 ;  /* 0x000000ffff0b7224 */ /* 0x000fe200078e0a0a */
[C---:B------:R-:W-:Y:S01]  /*1aa0*/  ISETP.GT.U32.AND P5, PT, R0.reuse, R32, PT ;  /* 0x000000200000720c */ /* 0x040fe20003fa4070 */
[----:B------:R-:W-:Y:S02]  /*1ab0*/  @!P6 IMAD.IADD R33, R33, 0x1, -R0 ;  /* 0x000000012121e824 */ /* 0x000fe400078e0a00 */
[C---:B------:R-:W-:Y:S02]  /*1ac0*/  IMAD R36, R0.reuse, R11, R36 ;  /* 0x0000000b00247224 */ /* 0x040fe400078e0224 */
[----:B------:R-:W-:Y:S01]  /*1ad0*/  @!P1 IMAD.MOV R31, RZ, RZ, -R31 ;  /* 0x000000ffff1f9224 */ /* 0x000fe200078e0a1f */
[C---:B------:R-:W-:Y:S01]  /*1ae0*/  ISETP.GT.U32.AND P1, PT, R0.reuse, R34, PT ;  /* 0x000000220000720c */ /* 0x040fe20003f24070 */
[----:B------:R-:W-:Y:S01]  /*1af0*/  IMAD.HI.U32 R10, R5, R37, RZ ;  /* 0x00000025050a7227 */ /* 0x000fe200078e00ff */
[----:B------:R-:W-:-:S03]  /*1b00*/  ISETP.GT.U32.AND P6, PT, R0, R36, PT ;  /* 0x000000240000720c */ /* 0x000fc60003fc4070 */
[----:B------:R-:W-:Y:S02]  /*1b10*/  IMAD.MOV R10, RZ, RZ, -R10 ;  /* 0x000000ffff0a7224 */ /* 0x000fe400078e0a0a */
[----:B------:R-:W-:Y:S01]  /*1b20*/  @!P5 IMAD.IADD R32, R32, 0x1, -R0 ;  /* 0x000000012020d824 */ /* 0x000fe200078e0a00 */
[C---:B------:R-:W-:Y:S01]  /*1b30*/  ISETP.GT.U32.AND P5, PT, R0.reuse, R35, PT ;  /* 0x000000230000720c */ /* 0x040fe20003fa4070 */
[----:B------:R-:W-:Y:S02]  /*1b40*/  IMAD R37, R0, R10, R37 ;  /* 0x0000000a00257224 */ /* 0x000fe400078e0225 */
[----:B------:R-:W-:-:S04]  /*1b50*/  IMAD.HI.U32 R10, R5, R38, RZ ;  /* 0x00000026050a7227 */ /* 0x000fc800078e00ff */
[--C-:B------:R-:W-:Y:S02]  /*1b60*/  @!P6 IMAD.IADD R36, R36, 0x1, -R0.reuse ;  /* 0x000000012424e824 */ /* 0x100fe400078e0a00 */
[--C-:B------:R-:W-:Y:S02]  /*1b70*/  @!P1 IMAD.IADD R34, R34, 0x1, -R0.reuse ;  /* 0x0000000122229824 */ /* 0x100fe400078e0a00 */
[----:B------:R-:W-:Y:S01]  /*1b80*/  IMAD.HI.U32 R11, R5, R40, RZ ;  /* 0x00000028050b7227 */ /* 0x000fe200078e00ff */
[C---:B------:R-:W-:Y:S02]  /*1b90*/  ISETP.GT.U32.AND P6, PT, R0.reuse, R36, PT ;  /* 0x000000240000720c */ /* 0x040fe40003fc4070 */
[----:B------:R-:W-:Y:S01]  /*1ba0*/  ISETP.GT.U32.AND P1, PT, R0, R34, PT ;  /* 0x000000220000720c */ /* 0x000fe20003f24070 */
[----:B------:R-:W-:Y:S01]  /*1bb0*/  @!P5 IMAD.IADD R35, R35, 0x1, -R0 ;  /* 0x000000012323d824 */ /* 0x000fe200078e0a00 */
[----:B------:R-:W-:Y:S01]  /*1bc0*/  ISETP.GE.AND P5, PT, R39, RZ, PT ;  /* 0x000000ff2700720c */ /* 0x000fe20003fa6270 */
[----:B------:R-:W-:-:S02]  /*1bd0*/  IMAD.MOV R39, RZ, RZ, -R10 ;  /* 0x000000ffff277224 */ /* 0x000fc400078e0a0a */
[----:B------:R-:W-:Y:S02]  /*1be0*/  IMAD.MOV R11, RZ, RZ, -R11 ;  /* 0x000000ffff0b7224 */ /* 0x000fe400078e0a0b */
[----:B------:R-:W-:Y:S02]  /*1bf0*/  IMAD R38, R0, R39, R38 ;  /* 0x0000002700267224 */ /* 0x000fe400078e0226 */
[----:B------:R-:W-:Y:S01]  /*1c00*/  @!P0 IMAD.MOV R33, RZ, RZ, -R33 ;  /* 0x000000ffff218224 */ /* 0x000fe200078e0a21 */
[----:B------:R-:W-:Y:S01]  /*1c10*/  ISETP.GE.AND P0, PT, R41, RZ, PT ;  /* 0x000000ff2900720c */ /* 0x000fe20003f06270 */
[--C-:B------:R-:W-:Y:S01]  /*1c20*/  @!P6 IMAD.IADD R36, R36, 0x1, -R0.reuse ;  /* 0x000000012424e824 */ /* 0x100fe200078e0a00 */
[----:B------:R-:W-:Y:S01]  /*1c30*/  ISETP.GT.U32.AND P6, PT, R0, R38, PT ;  /* 0x000000260000720c */ /* 0x000fe20003fc4070 */
[----:B------:R-:W-:Y:S01]  /*1c40*/  @!P1 IMAD.IADD R34, R34, 0x1, -R0 ;  /* 0x0000000122229824 */ /* 0x000fe200078e0a00 */
[----:B------:R-:W-:Y:S01]  /*1c50*/  ISETP.GT.U32.AND P1, PT, R0, R37, PT ;  /* 0x000000250000720c */ /* 0x000fe20003f24070 */
[----:B------:R-:W-:-:S02]  /*1c60*/  VIADD R41, R7, 0x7c ;  /* 0x0000007c07297836 */ /* 0x000fc40000000000 */
[C---:B------:R-:W-:Y:S02]  /*1c70*/  IMAD R39, R0.reuse, R11, R40 ;  /* 0x0000000b00277224 */ /* 0x040fe400078e0228 */
[----:B------:R-:W-:Y:S01]  /*1c80*/  @!P2 IMAD.MOV R32, RZ, RZ, -R32 ;  /* 0x000000ffff20a224 */ /* 0x000fe200078e0a20 */
[C---:B------:R-:W-:Y:S01]  /*1c90*/  ISETP.GT.U32.AND P2, PT, R0.reuse, R35, PT ;  /* 0x000000230000720c */ /* 0x040fe20003f44070 */
[----:B------:R-:W-:Y:S01]  /*1ca0*/  @!P3 IMAD.MOV R34, RZ, RZ, -R34 ;  /* 0x000000ffff22b224 */ /* 0x000fe200078e0a22 */
[----:B------:R-:W-:Y:S01]  /*1cb0*/  IABS R10, R41 ;  /* 0x00000029000a7213 */ /* 0x000fe20000000000 */
[----:B------:R-:W-:Y:S01]  /*1cc0*/  @!P5 IMAD.MOV R36, RZ, RZ, -R36 ;  /* 0x000000ffff24d224 */ /* 0x000fe200078e0a24 */
[----:B------:R-:W-:Y:S01]  /*1cd0*/  ISETP.GT.U32.AND P3, PT, R0, R39, PT ;  /* 0x000000270000720c */ /* 0x000fe20003f64070 */
[----:B------:R-:W-:Y:S01]  /*1ce0*/  @!P6 IMAD.IADD R38, R38, 0x1, -R0 ;  /* 0x000000012626e824 */ /* 0x000fe200078e0a00 */
[----:B------:R-:W-:Y:S01]  /*1cf0*/  ISETP.GE.AND P5, PT, R41, RZ, PT ;  /* 0x000000ff2900720c */ /* 0x000fe20003fa6270 */
[----:B------:R-:W-:-:S02]  /*1d00*/  IMAD.MOV.U32 R40, RZ, RZ, R10 ;  /* 0x000000ffff287224 */ /* 0x000fc400078e000a */
[----:B------:R-:W-:Y:S01]  /*1d10*/  @!P1 IMAD.IADD R37, R37, 0x1, -R0 ;  /* 0x0000000125259824 */ /* 0x000fe200078e0a00 */
[----:B------:R-:W-:Y:S01]  /*1d20*/  ISETP.GT.U32.AND P6, PT, R0, R38, PT ;  /* 0x000000260000720c */ /* 0x000fe20003fc4070 */
[----:B------:R-:W-:-:S03]  /*1d30*/  IMAD.HI.U32 R10, R5, R40, RZ ;  /* 0x00000028050a7227 */ /* 0x000fc600078e00ff */
[----:B------:R-:W-:Y:S01]  /*1d40*/  ISETP.GT.U32.AND P1, PT, R0, R37, PT ;  /* 0x000000250000720c */ /* 0x000fe20003f24070 */
[----:B------:R-:W-:Y:S01]  /*1d50*/  @!P2 IMAD.IADD R35, R35, 0x1, -R0 ;  /* 0x000000012323a824 */ /* 0x000fe200078e0a00 */
[----:B------:R-:W-:Y:S01]  /*1d60*/  ISETP.GE.AND P2, PT, R42, RZ, PT ;  /* 0x000000ff2a00720c */ /* 0x000fe20003f46270 */
[----:B------:R-:W-:Y:S01]  /*1d70*/  IMAD.MOV R41, RZ, RZ, -R10 ;  /* 0x000000ffff297224 */ /* 0x000fe200078e0a0a */
[----:B------:R-:W-:Y:S01]  /*1d80*/  IABS R42, R44 ;  /* 0x0000002c002a7213 */ /* 0x000fe20000000000 */
[----:B------:R-:W-:Y:S02]  /*1d90*/  @!P3 IMAD.IADD R39, R39, 0x1, -R0 ;  /* 0x000000012727b824 */ /* 0x000fe400078e0a00 */
[----:B------:R-:W-:Y:S01]  /*1da0*/  @!P4 IMAD.MOV R35, RZ, RZ, -R35 ;  /* 0x000000ffff23c224 */ /* 0x000fe200078e0a23 */
[----:B------:R-:W-:Y:S01]  /*1db0*/  ISETP.GE.AND P4, PT, R43, RZ, PT ;  /* 0x000000ff2b00720c */ /* 0x000fe20003f86270 */
[C---:B------:R-:W-:Y:S01]  /*1dc0*/  IMAD R40, R0.reuse, R41, R40 ;  /* 0x0000002900287224 */ /* 0x040fe200078e0228 */
[----:B------:R-:W-:Y:S01]  /*1dd0*/  IABS R43, R47 ;  /* 0x0000002f002b7213 */ /* 0x000fe20000000000 */
[----:B------:R-:W-:Y:S01]  /*1de0*/  IMAD.HI.U32 R11, R5, R42, RZ ;  /* 0x0000002a050b7227 */ /* 0x000fe200078e00ff */
[----:B------:R-:W-:-:S03]  /*1df0*/  ISETP.GT.U32.AND P3, PT, R0, R39, PT ;  /* 0x000000270000720c */ /* 0x000fc60003f64070 */
[----:B------:R-:W-:Y:S01]  /*1e00*/  @!P6 IMAD.IADD R38, R38, 0x1, -R0 ;  /* 0x000000012626e824 */ /* 0x000fe200078e0a00 */
[----:B------:R-:W-:Y:S01]  /*1e10*/  ISETP.GT.U32.AND P6, PT, R0, R40, PT ;  /* 0x000000280000720c */ /* 0x000fe20003fc4070 */
[----:B------:R-:W-:Y:S02]  /*1e20*/  IMAD.MOV R11, RZ, RZ, -R11 ;  /* 0x000000ffff0b7224 */ /* 0x000fe400078e0a0b */
[----:B------:R-:W-:-:S04]  /*1e30*/  IMAD.HI.U32 R10, R5, R43, RZ ;  /* 0x0000002b050a7227 */ /* 0x000fc800078e00ff */
[C---:B------:R-:W-:Y:S02]  /*1e40*/  IMAD R41, R0.reuse, R11, R42 ;  /* 0x0000000b00297224 */ /* 0x040fe400078e022a */
[----:B------:R-:W-:Y:S02]  /*1e50*/  IMAD.MOV R10, RZ, RZ, -R10 ;  /* 0x000000ffff0a7224 */ /* 0x000fe400078e0a0a */
[--C-:B------:R-:W-:Y:S01]  /*1e60*/  @!P3 IMAD.IADD R39, R39, 0x1, -R0.reuse ;  /* 0x000000012727b824 */ /* 0x100fe200078e0a00 */
[C---:B------:R-:W-:Y:S01]  /*1e70*/  ISETP.GT.U32.AND P3, PT, R0.reuse, R41, PT ;  /* 0x000000290000720c */ /* 0x040fe20003f64070 */
[----:B------:R-:W-:Y:S02]  /*1e80*/  IMAD R42, R0, R10, R43 ;  /* 0x0000000a002a7224 */ /* 0x000fe400078e022b */
[--C-:B------:R-:W-:Y:S02]  /*1e90*/  @!P6 IMAD.IADD R40, R40, 0x1, -R0.reuse ;  /* 0x000000012828e824 */ /* 0x100fe400078e0a00 */
[----:B------:R-:W-:Y:S01]  /*1ea0*/  @!P1 IMAD.IADD R37, R37, 0x1, -R0 ;  /* 0x0000000125259824 */ /* 0x000fe200078e0a00 */
[----:B------:R-:W-:Y:S01]  /*1eb0*/  ISETP.GT.U32.AND P6, PT, R0, R42, PT ;  /* 0x0000002a0000720c */ /* 0x000fe20003fc4070 */
[----:B------:R-:W-:Y:S01]  /*1ec0*/  IMAD.HI.U32 R11, R5, R45, RZ ;  /* 0x0000002d050b7227 */ /* 0x000fe200078e00ff */
[----:B------:R-:W-:-:S02]  /*1ed0*/  ISETP.GE.AND P1, PT, R44, RZ, PT ;  /* 0x000000ff2c00720c */ /* 0x000fc40003f26270 */
[----:B------:R-:W-:Y:S01]  /*1ee0*/  IABS R44, R48 ;  /* 0x00000030002c7213 */ /* 0x000fe20000000000 */
[----:B------:R-:W-:Y:S02]  /*1ef0*/  IMAD.MOV R11, RZ, RZ, -R11 ;  /* 0x000000ffff0b7224 */ /* 0x000fe400078e0a0b */
[----:B------:R-:W-:Y:S01]  /*1f00*/  @!P3 IMAD.IADD R41, R41, 0x1, -R0 ;  /* 0x000000012929b824 */ /* 0x000fe200078e0a00 */
[----:B------:R-:W-:Y:S01]  /*1f10*/  ISETP.GT.U32.AND P3, PT, R0, R40, PT ;  /* 0x000000280000720c */ /* 0x000fe20003f64070 */
[----:B------:R-:W-:-:S04]  /*1f20*/  IMAD.HI.U32 R10, R5, R44, RZ ;  /* 0x0000002c050a7227 */ /* 0x000fc800078e00ff */
[----:B------:R-:W-:Y:S01]  /*1f30*/  @!P6 IMAD.IADD R42, R42, 0x1, -R0 ;  /* 0x000000012a2ae824 */ /* 0x000fe200078e0a00 */
[----:B------:R-:W-:Y:S01]  /*1f40*/  ISETP.GT.U32.AND P6, PT, R0, R41, PT ;  /* 0x000000290000720c */ /* 0x000fe20003fc4070 */
[----:B------:R-:W-:Y:S02]  /*1f50*/  IMAD.MOV R43, RZ, RZ, -R10 ;  /* 0x000000ffff2b7224 */ /* 0x000fe400078e0a0a */
[----:B------:R-:W-:-:S04]  /*1f60*/  IMAD.HI.U32 R10, R5, R46, RZ ;  /* 0x0000002e050a7227 */ /* 0x000fc800078e00ff */
[C---:B------:R-:W-:Y:S02]  /*1f70*/  IMAD R45, R0.reuse, R11, R45 ;  /* 0x0000000b002d7224 */ /* 0x040fe400078e022d */
[----:B------:R-:W-:Y:S02]  /*1f80*/  IMAD.MOV R11, RZ, RZ, -R10 ;  /* 0x000000ffff0b7224 */ /* 0x000fe400078e0a0a */
[C---:B------:R-:W-:Y:S02]  /*1f90*/  IMAD R43, R0.reuse, R43, R44 ;  /* 0x0000002b002b7224 */ /* 0x040fe400078e022c */
[----:B------:R-:W-:Y:S01]  /*1fa0*/  @!P2 IMAD.MOV R38, RZ, RZ, -R38 ;  /* 0x000000ffff26a224 */ /* 0x000fe200078e0a26 */
[C---:B------:R-:W-:Y:S01]  /*1fb0*/  ISETP.GT.U32.AND P2, PT, R0.reuse, R42, PT ;  /* 0x0000002a0000720c */ /* 0x040fe20003f44070 */
[----:B------:R-:W-:Y:S02]  /*1fc0*/  IMAD R44, R0, R11, R46 ;  /* 0x0000000b002c7224 */ /* 0x000fe400078e022e */
[----:B------:R-:W-:-:S02]  /*1fd0*/  @!P6 IMAD.IADD R41, R41, 0x1, -R0 ;  /* 0x000000012929e824 */ /* 0x000fc400078e0a00 */
[----:B------:R-:W-:Y:S01]  /*1fe0*/  @!P0 IMAD.MOV R37, RZ, RZ, -R37 ;  /* 0x000000ffff258224 */ /* 0x000fe200078e0a25 */
[----:B------:R-:W-:Y:S01]  /*1ff0*/  ISETP.GT.U32.AND P6, PT, R0, R44, PT ;  /* 0x0000002c0000720c */ /* 0x000fe20003fc4070 */
[----:B------:R-:W-:Y:S01]  /*2000*/  @!P3 IMAD.IADD R40, R40, 0x1, -R0 ;  /* 0x000000012828b824 */ /* 0x000fe200078e0a00 */
[----:B------:R-:W-:Y:S01]  /*2010*/  ISETP.GE.AND P0, PT, R47, RZ, PT ;  /* 0x000000ff2f00720c */ /* 0x000fe20003f06270 */
[----:B------:R-:W-:Y:S01]  /*2020*/  @!P4 IMAD.MOV R39, RZ, RZ, -R39 ;  /* 0x000000ffff27c224 */ /* 0x000fe200078e0a27 */
[----:B------:R-:W-:Y:S01]  /*2030*/  IABS R47, R51 ;  /* 0x00000033002f7213 */ /* 0x000fe20000000000 */
[----:B------:R-:W-:Y:S01]  /*2040*/  @!P5 IMAD.MOV R40, RZ, RZ, -R40 ;  /* 0x000000ffff28d224 */ /* 0x000fe200078e0a28 */
[----:B------:R-:W-:Y:S01]  /*2050*/  ISETP.GT.U32.AND P3, PT, R0, R43, PT ;  /* 0x0000002b0000720c */ /* 0x000fe20003f64070 */
[----:B------:R-:W-:Y:S01]  /*2060*/  @!P2 IMAD.IADD R42, R42, 0x1, -R0 ;  /* 0x000000012a2aa824 */ /* 0x000fe200078e0a00 */
[----:B------:R-:W-:Y:S01]  /*2070*/  ISETP.GT.U32.AND P4, PT, R0, R45, PT ;  /* 0x0000002d0000720c */ /* 0x000fe20003f84070 */
[----:B------:R-:W-:Y:S01]  /*2080*/  IMAD.HI.U32 R10, R5, R47, RZ ;  /* 0x0000002f050a7227 */ /* 0x000fe200078e00ff */
[----:B------:R-:W-:-:S02]  /*2090*/  ISETP.GE.AND P2, PT, R49, RZ, PT ;  /* 0x000000ff3100720c */ /* 0x000fc40003f46270 */
[----:B------:R-:W-:Y:S01]  /*20a0*/  LOP3.LUT R49, R6, 0x98, RZ, 0xfc, !PT ;  /* 0x0000009806317812 */ /* 0x000fe200078efcff */
[----:B------:R-:W-:Y:S01]  /*20b0*/  @!P6 IMAD.IADD R44, R44, 0x1, -R0 ;  /* 0x000000012c2ce824 */ /* 0x000fe200078e0a00 */
[----:B------:R-:W-:Y:S01]  /*20c0*/  ISETP.GE.AND P5, PT, R48, RZ, PT ;  /* 0x000000ff3000720c */ /* 0x000fe20003fa6270 */
[----:B------:R-:W-:Y:S01]  /*20d0*/  IMAD.MOV R10, RZ, RZ, -R10 ;  /* 0x000000ffff0a7224 */ /* 0x000fe200078e0a0a */
[----:B------:R-:W-:Y:S01]  /*20e0*/  IABS R48, R49 ;  /* 0x0000003100307213 */ /* 0x000fe20000000000 */
[----:B------:R-:W-:Y:S01]  /*20f0*/  @!P1 IMAD.MOV R41, RZ, RZ, -R41 ;  /* 0x000000ffff299224 */ /* 0x000fe200078e0a29 */
[----:B------:R-:W-:Y:S01]  /*2100*/  ISETP.GT.U32.AND P6, PT, R0, R44, PT ;  /* 0x0000002c0000720c */ /* 0x000fe20003fc4070 */
[----:B------:R-:W-:Y:S01]  /*2110*/  @!P3 IMAD.IADD R43, R43, 0x1, -R0 ;  /* 0x000000012b2bb824 */ /* 0x000fe200078e0a00 */
[----:B------:R-:W-:Y:S01]  /*2120*/  ISETP.GE.AND P3, PT, R50, RZ, PT ;  /* 0x000000ff3200720c */ /* 0x000fe20003f66270 */
[----:B------:R-:W-:Y:S02]  /*2130*/  IMAD R46, R0, R10, R47 ;  /* 0x0000000a002e7224 */ /* 0x000fe400078e022f */
[----:B------:R-:W-:-:S04]  /*2140*/  IMAD.HI.U32 R10, R5, R48, RZ ;  /* 0x00000030050a7227 */ /* 0x000fc800078e00ff */
[----:B------:R-:W-:Y:S02]  /*2150*/  VIADD R50, R7, 0x9c ;  /* 0x0000009c07327836 */ /* 0x000fe40000000000 */
[----:B------:R-:W-:Y:S01]  /*2160*/  @!P4 IMAD.IADD R45, R45, 0x1, -R0 ;  /* 0x000000012d2dc824 */ /* 0x000fe200078e0a00 */
[----:B------:R-:W-:Y:S01]  /*2170*/  ISETP.GT.U32.AND P4, PT, R0, R43, PT ;  /* 0x0000002b0000720c */ /* 0x000fe20003f84070 */
[----:B------:R-:W-:Y:S01]  /*2180*/  IMAD.MOV R11, RZ, RZ, -R10 ;  /* 0x000000ffff0b7224 */ /* 0x000fe200078e0a0a */
[----:B------:R-:W-:Y:S01]  /*2190*/  IABS R47, R50 ;  /* 0x00000032002f7213 */ /* 0x000fe20000000000 */
[----:B------:R-:W-:Y:S01]  /*21a0*/  @!P6 IMAD.IADD R44, R44, 0x1, -R0 ;  /* 0x000000012c2ce824 */ /* 0x000fe200078e0a00 */
[C---:B------:R-:W-:Y:S01]  /*21b0*/  ISETP.GT.U32.AND P1, PT, R0.reuse, R45, PT ;  /* 0x0000002d0000720c */ /* 0x040fe20003f24070 */
[----:B------:R-:W-:Y:S02]  /*21c0*/  IMAD R48, R0, R11, R48 ;  /* 0x0000000b00307224 */ /* 0x000fe400078e0230 */
[----:B------:R-:W-:-:S03]  /*21d0*/  IMAD.HI.U32 R10, R5, R47, RZ ;  /* 0x0000002f050a7227 */ /* 0x000fc600078e00ff */
[C---:B------:R-:W-:Y:S01]  /*21e0*/  ISETP.GT.U32.AND P6, PT, R0.reuse, R48, PT ;  /* 0x000000300000720c */ /* 0x040fe20003fc4070 */
[----:B------:R-:W-:Y:S01]  /*21f0*/  @!P0 IMAD.MOV R42, RZ, RZ, -R42 ;  /* 0x000000ffff2a8224 */ /* 0x000fe200078e0a2a */
[----:B------:R-:W-:Y:S01]  /*2200*/  ISETP.GT.U32.AND P0, PT, R0, R46, PT ;  /* 0x0000002e0000720c */ /* 0x000fe20003f04070 */
[----:B------:R-:W-:Y:S02]  /*2210*/  IMAD.MOV R10, RZ, RZ, -R10 ;  /* 0x000000ffff0a7224 */ /* 0x000fe400078e0a0a */
[--C-:B------:R-:W-:Y:S01]  /*2220*/  @!P4 IMAD.IADD R43, R43, 0x1, -R0.reuse ;  /* 0x000000012b2bc824 */ /* 0x100fe200078e0a00 */
[----:B------:R-:W-:Y:S01]  /*2230*/  ISETP.GE.AND P4, PT, R51, RZ, PT ;  /* 0x000000ff3300720c */ /* 0x000fe20003f86270 */
[--C-:B------:R-:W-:Y:S01]  /*2240*/  @!P1 IMAD.IADD R45, R45, 0x1, -R0.reuse ;  /* 0x000000012d2d9824 */ /* 0x100fe200078e0a00 */
[----:B------:R-:W-:Y:S01]  /*2250*/  LOP3.LUT R51, R6, 0xa0, RZ, 0xfc, !PT ;  /* 0x000000a006337812 */ /* 0x000fe200078efcff */
[----:B------:R-:W-:Y:S01]  /*2260*/  IMAD R47, R0, R10, R47 ;  /* 0x0000000a002f7224 */ /* 0x000fe200078e022f */
[----:B------:R-:W-:Y:S01]  /*2270*/  ISETP.GE.AND P1, PT, R49, RZ, PT ;  /* 0x000000ff3100720c */ /* 0x000fe20003f26270 */
[----:B------:R-:W-:Y:S01]  /*2280*/  @!P2 IMAD.MOV R45, RZ, RZ, -R45 ;  /* 0x000000ffff2da224 */ /* 0x000fe200078e0a2d */
[----:B------:R-:W-:Y:S01]  /*2290*/  IABS R49, R51 ;  /* 0x0000003300317213 */ /* 0x000fe20000000000 */
[--C-:B------:R-:W-:Y:S01]  /*22a0*/  @!P6 IMAD.IADD R48, R48, 0x1, -R0.reuse ;  /* 0x000000013030e824 */ /* 0x100fe200078e0a00 */
[----:B------:R-:W-:Y:S01]  /*22b0*/  ISETP.GT.U32.AND P2, PT, R0, R47, PT ;  /* 0x0000002f0000720c */ /* 0x000fe20003f44070 */
[----:B------:R-:W-:Y:S01]  /*22c0*/  @!P0 IMAD.IADD R46, R46, 0x1, -R0 ;  /* 0x000000012e2e8824 */ /* 0x000fe200078e0a00 */
[----:B------:R-:W-:Y:S01]  /*22d0*/  ISETP.GE.AND P0, PT, R50, RZ, PT ;  /* 0x000000ff3200720c */ /* 0x000fe20003f06270 */
[----:B------:R-:W-:Y:S01]  /*22e0*/  IMAD.HI.U32 R10, R5, R49, RZ ;  /* 0x00000031050a7227 */ /* 0x000fe200078e00ff */
[----:B------:R-:W-:-:S02]  /*22f0*/  IABS R50, R53 ;  /* 0x0000003500327213 */ /* 0x000fc40000000000 */
[C---:B------:R-:W-:Y:S01]  /*2300*/  ISETP.GT.U32.AND P6, PT, R0.reuse, R46, PT ;  /* 0x0000002e0000720c */ /* 0x040fe20003fc4070 */
[----:B------:R-:W-:Y:S01]  /*2310*/  @!P5 IMAD.MOV R43, RZ, RZ, -R43 ;  /* 0x000000ffff2bd224 */ /* 0x000fe200078e0a2b */
[C---:B------:R-:W-:Y:S01]  /*2320*/  ISETP.GT.U32.AND P5, PT, R0.reuse, R48, PT ;  /* 0x000000300000720c */ /* 0x040fe20003fa4070 */
[----:B------:R-:W-:Y:S02]  /*2330*/  IMAD.MOV R10, RZ, RZ, -R10 ;  /* 0x000000ffff0a7224 */ /* 0x000fe400078e0a0a */
[----:B------:R-:W-:Y:S01]  /*2340*/  @!P3 IMAD.MOV R44, RZ, RZ, -R44 ;  /* 0x000000ffff2cb224 */ /* 0x000fe200078e0a2c */
[----:B------:R-:W-:Y:S01]  /*2350*/  ISETP.GE.AND P3, PT, R51, RZ, PT ;  /* 0x000000ff3300720c */ /* 0x000fe20003f66270 */
[----:B------:R-:W-:Y:S02]  /*2360*/  @!P2 IMAD.IADD R47, R47, 0x1, -R0 ;  /* 0x000000012f2fa824 */ /* 0x000fe400078e0a00 */
[C---:B------:R-:W-:Y:S02]  /*2370*/  IMAD R49, R0.reuse, R10, R49 ;  /* 0x0000000a00317224 */ /* 0x040fe400078e0231 */
[----:B------:R-:W-:Y:S01]  /*2380*/  IMAD.HI.U32 R10, R5, R50, RZ ;  /* 0x00000032050a7227 */ /* 0x000fe200078e00ff */
[----:B------:R-:W-:-:S03]  /*2390*/  ISETP.GT.U32.AND P2, PT, R0, R47, PT ;  /* 0x0000002f0000720c */ /* 0x000fc60003f44070 */
[----:B------:R-:W-:-:S04]  /*23a0*/  IMAD.HI.U32 R11, R5, R52, RZ ;  /* 0x00000034050b7227 */ /* 0x000fc800078e00ff */
[----:B------:R-:W-:Y:S02]  /*23b0*/  IMAD.MOV R51, RZ, RZ, -R10 ;  /* 0x000000ffff337224 */ /* 0x000fe400078e0a0a */
[--C-:B------:R-:W-:Y:S01]  /*23c0*/  @!P5 IMAD.IADD R48, R48, 0x1, -R0.reuse ;  /* 0x000000013030d824 */ /* 0x100fe200078e0a00 */
[----:B------:R-:W-:Y:S01]  /*23d0*/  ISETP.GE.AND P5, PT, R53, RZ, PT ;  /* 0x000000ff3500720c */ /* 0x000fe20003fa6270 */
[----:B------:R-:W-:Y:S02]  /*23e0*/  IMAD.MOV R53, RZ, RZ, -R11 ;  /* 0x000000ffff357224 */ /* 0x000fe400078e0a0b */
[----:B------:R-:W-:Y:S01]  /*23f0*/  @!P6 IMAD.IADD R46, R46, 0x1, -R0 ;  /* 0x000000012e2ee824 */ /* 0x000fe200078e0a00 */
[C---:B------:R-:W-:Y:S01]  /*2400*/  ISETP.GT.U32.AND P6, PT, R0.reuse, R49, PT ;  /* 0x000000310000720c */ /* 0x040fe20003fc4070 */
[C---:B------:R-:W-:Y:S02]  /*2410*/  IMAD R11, R0.reuse, R51, R50 ;  /* 0x00000033000b7224 */ /* 0x040fe400078e0232 */
[C---:B------:R-:W-:Y:S01]  /*2420*/  IMAD R51, R0.reuse, R53, R52 ;  /* 0x0000003500337224 */ /* 0x040fe200078e0234 */
[----:B------:R-:W-:Y:S01]  /*2430*/  IABS R52, R60 ;  /* 0x0000003c00347213 */ /* 0x000fe20000000000 */
[----:B------:R-:W-:Y:S01]  /*2440*/  @!P4 IMAD.MOV R46, RZ, RZ, -R46 ;  /* 0x000000ffff2ec224 */ /* 0x000fe200078e0a2e */
[C---:B------:R-:W-:Y:S01]  /*2450*/  ISETP.GT.U32.AND P4, PT, R0.reuse, R11, PT ;  /* 0x0000000b0000720c */ /* 0x040fe20003f84070 */
[----:B------:R-:W-:Y:S01]  /*2460*/  @!P2 IMAD.IADD R47, R47, 0x1, -R0 ;  /* 0x000000012f2fa824 */ /* 0x000fe200078e0a00 */
[----:B------:R-:W-:Y:S01]  /*2470*/  ISETP.GT.U32.AND P2, PT, R0, R51, PT ;  /* 0x000000330000720c */ /* 0x000fe20003f44070 */
[----:B------:R-:W-:-:S04]  /*2480*/  IMAD.HI.U32 R10, R5, R54, RZ ;  /* 0x00000036050a7227 */ /* 0x000fc800078e00ff */
[----:B------:R-:W-:Y:S01]  /*2490*/  IMAD.MOV R55, RZ, RZ, -R10 ;  /* 0x000000ffff377224 */ /* 0x000fe200078e0a0a */
[----:B------:R-:W-:Y:S01]  /*24a0*/  IABS R10, R58 ;  /* 0x0000003a000a7213 */ /* 0x000fe20000000000 */
[----:B------:R-:W-:Y:S02]  /*24b0*/  @!P6 IMAD.IADD R49, R49, 0x1, -R0 ;  /* 0x000000013131e824 */ /* 0x000fe400078e0a00 */
[C---:B------:R-:W-:Y:S01]  /*24c0*/  IMAD R53, R0.reuse, R55, R54 ;  /* 0x0000003700357224 */ /* 0x040fe200078e0236 */
[----:B------:R-:W-:Y:S01]  /*24d0*/  IABS R54, R62 ;  /* 0x0000003e00367213 */ /* 0x000fe20000000000 */
[----:B------:R-:W-:Y:S01]  /*24e0*/  @!P4 IMAD.IADD R11, R11, 0x1, -R0 ;  /* 0x000000010b0bc824 */ /* 0x000fe200078e0a00 */
[----:B------:R-:W-:Y:S01]  /*24f0*/  ISETP.GT.U32.AND P6, PT, R0, R49, PT ;  /* 0x000000310000720c */ /* 0x000fe20003fc4070 */
[----:B------:R-:W-:Y:S01]  /*2500*/  IMAD.MOV.U32 R55, RZ, RZ, R10 ;  /* 0x000000ffff377224 */ /* 0x000fe200078e000a */
[----:B------:R-:W-:Y:S01]  /*2510*/  ISETP.GE.AND P4, PT, R58, RZ, PT ;  /* 0x000000ff3a00720c */ /* 0x000fe20003f86270 */
[----:B------:R-:W-:Y:S01]  /*2520*/  @!P2 IMAD.IADD R51, R51, 0x1, -R0 ;  /* 0x000000013333a824 */ /* 0x000fe200078e0a00 */
[----:B------:R-:W-:Y:S01]  /*2530*/  ISETP.GT.U32.AND P2, PT, R0, R11, PT ;  /* 0x0000000b0000720c */ /* 0x000fe20003f44070 */
[----:B------:R-:W-:Y:S01]  /*2540*/  IMAD.HI.U32 R10, R5, R55, RZ ;  /* 0x00000037050a7227 */ /* 0x000fe200078e00ff */
[----:B------:R-:W-:-:S03]  /*2550*/  LOP3.LUT R58, R6, 0xb8, RZ, 0xfc, !PT ;  /* 0x000000b8063a7812 */ /* 0x000fc600078efcff */
[----:B------:R-:W-:Y:S01]  /*2560*/  IMAD.MOV R10, RZ, RZ, -R10 ;  /* 0x000000ffff0a7224 */ /* 0x000fe200078e0a0a */
[----:B------:R-:W-:Y:S01]  /*2570*/  IABS R50, R58 ;  /* 0x0000003a00327213 */ /* 0x000fe20000000000 */
[----:B------:R-:W-:Y:S01]  /*2580*/  @!P1 IMAD.MOV R48, RZ, RZ, -R48 ;  /* 0x000000ffff309224 */ /* 0x000fe200078e0a30 */
[----:B------:R-:W-:Y:S01]  /*2590*/  ISETP.GE.AND P1, PT, R56, RZ, PT ;  /* 0x000000ff3800720c */ /* 0x000fe20003f26270 */
[----:B------:R-:W-:Y:S01]  /*25a0*/  @!P0 IMAD.MOV R47, RZ, RZ, -R47 ;  /* 0x000000ffff2f8224 */ /* 0x000fe200078e0a2f */
[C---:B------:R-:W-:Y:S01]  /*25b0*/  ISETP.GT.U32.AND P0, PT, R0.reuse, R53, PT ;  /* 0x000000350000720c */ /* 0x040fe20003f04070 */
[----:B------:R-:W-:Y:S01]  /*25c0*/  IMAD R55, R0, R10, R55 ;  /* 0x0000000a00377224 */ /* 0x000fe200078e0237 */
[----:B------:R-:W-:Y:S01]  /*25d0*/  LOP3.LUT R56, R6, 0xb4, RZ, 0xfc, !PT ;  /* 0x000000b406387812 */ /* 0x000fe200078efcff */
[--C-:B------:R-:W-:Y:S01]  /*25e0*/  @!P6 IMAD.IADD R49, R49, 0x1, -R0.reuse ;  /* 0x000000013131e824 */ /* 0x100fe200078e0a00 */
[----:B------:R-:W-:Y:S01]  /*25f0*/  ISETP.GE.AND P6, PT, R57, RZ, PT ;  /* 0x000000ff3900720c */ /* 0x000fe20003fc6270 */
[----:B------:R-:W-:Y:S01]  /*2600*/  @!P2 IMAD.IADD R11, R11, 0x1, -R0 ;  /* 0x000000010b0ba824 */ /* 0x000fe200078e0a00 */
[----:B------:R-:W-:Y:S01]  /*2610*/  IABS R65, R56 ;  /* 0x0000003800417213 */ /* 0x000fe20000000000 */
[----:B------:R-:W-:Y:S01]  /*2620*/  @!P3 IMAD.MOV R49, RZ, RZ, -R49 ;  /* 0x000000ffff31b224 */ /* 0x000fe200078e0a31 */
[C---:B------:R-:W-:Y:S01]  /*2630*/  ISETP.GT.U32.AND P2, PT, R0.reuse, R55, PT ;  /* 0x000000370000720c */ /* 0x040fe20003f44070 */
[----:B------:R-:W-:Y:S01]  /*2640*/  IMAD.MOV.U32 R57, RZ, RZ, R11 ;  /* 0x000000ffff397224 */ /* 0x000fe200078e000b */
[----:B------:R-:W-:Y:S01]  /*2650*/  ISETP.GT.U32.AND P3, PT, R0, R51, PT ;  /* 0x000000330000720c */ /* 0x000fe20003f64070 */
[----:B------:R-:W-:-:S04]  /*2660*/  IMAD.HI.U32 R10, R5, R65, RZ ;  /* 0x00000041050a7227 */ /* 0x000fc800078e00ff */
[----:B------:R-:W-:Y:S02]  /*2670*/  @!P0 IMAD.IADD R53, R53, 0x1, -R0 ;  /* 0x0000000135358824 */ /* 0x000fe400078e0a00 */
[----:B------:R-:W-:Y:S02]  /*2680*/  IMAD.MOV R10, RZ, RZ, -R10 ;  /* 0x000000ffff0a7224 */ /* 0x000fe400078e0a0a */
[----:B------:R-:W-:Y:S01]  /*2690*/  @!P5 IMAD.MOV R57, RZ, RZ, -R57 ;  /* 0x000000ffff39d224 */ /* 0x000fe200078e0a39 */
[C---:B------:R-:W-:Y:S01]  /*26a0*/  ISETP.GT.U32.AND P0, PT, R0.reuse, R53, PT ;  /* 0x000000350000720c */ /* 0x040fe20003f04070 */
[----:B------:R-:W-:Y:S02]  /*26b0*/  IMAD R65, R0, R10, R65 ;  /* 0x0000000a00417224 */ /* 0x000fe400078e0241 */
[--C-:B------:R-:W-:Y:S01]  /*26c0*/  @!P2 IMAD.IADD R55, R55, 0x1, -R0.reuse ;  /* 0x000000013737a824 */ /* 0x100fe200078e0a00 */
[----:B------:R-:W-:Y:S01]  /*26d0*/  ISETP.GE.AND P2, PT, R58, RZ, PT ;  /* 0x000000ff3a00720c */ /* 0x000fe20003f46270 */
[----:B------:R-:W-:Y:S01]  /*26e0*/  @!P3 IMAD.IADD R51, R51, 0x1, -R0 ;  /* 0x000000013333b824 */ /* 0x000fe200078e0a00 */
[C---:B------:R-:W-:Y:S01]  /*26f0*/  ISETP.GT.U32.AND P3, PT, R0.reuse, R65, PT ;  /* 0x000000410000720c */ /* 0x040fe20003f64070 */
[----:B------:R-:W-:Y:S01]  /*2700*/  IMAD.HI.U32 R10, R5, R50, RZ ;  /* 0x00000032050a7227 */ /* 0x000fe200078e00ff */
[----:B------:R-:W-:-:S02]  /*2710*/  ISETP.GT.U32.AND P5, PT, R0, R55, PT ;  /* 0x000000370000720c */ /* 0x000fc40003fa4070 */
[----:B------:R-:W-:Y:S01]  /*2720*/  LOP3.LUT R58, R6, 0xcc, RZ, 0xfc, !PT ;  /* 0x000000cc063a7812 */ /* 0x000fe200078efcff */
[----:B------:R-:W-:Y:S02]  /*2730*/  IMAD.MOV R11, RZ, RZ, -R10 ;  /* 0x000000ffff0b7224 */ /* 0x000fe400078e0a0a */
[----:B------:R-:W-:Y:S01]  /*2740*/  @!P0 IMAD.IADD R53, R53, 0x1, -R0 ;  /* 0x0000000135358824 */ /* 0x000fe200078e0a00 */
[----:B------:R-:W-:Y:S01]  /*2750*/  ISETP.GE.AND P0, PT, R56, RZ, PT ;  /* 0x000000ff3800720c */ /* 0x000fe20003f06270 */
[----:B------:R-:W-:Y:S01]  /*2760*/  IMAD R11, R0, R11, R50 ;  /* 0x0000000b000b7224 */ /* 0x000fe200078e0232 */
[----:B------:R-:W-:Y:S01]  /*2770*/  LOP3.LUT R56, R6, 0xc8, RZ, 0xfc, !PT ;  /* 0x000000c806387812 */ /* 0x000fe200078efcff */
[----:B------:R-:W-:Y:S01]  /*2780*/  IMAD.HI.U32 R50, R5, R54, RZ ;  /* 0x0000003605327227 */ /* 0x000fe200078e00ff */
[----:B------:R-:W-:-:S03]  /*2790*/  IABS R77, R58 ;  /* 0x0000003a004d7213 */ /* 0x000fc60000000000 */
[----:B------:R-:W-:Y:S02]  /*27a0*/  IMAD.MOV.U32 R59, RZ, RZ, R51 ;  /* 0x000000ffff3b7224 */ /* 0x000fe400078e0033 */
[----:B------:R-:W-:Y:S02]  /*27b0*/  IMAD.MOV.U32 R61, RZ, RZ, R53 ;  /* 0x000000ffff3d7224 */ /* 0x000fe400078e0035 */
[----:B------:R-:W-:Y:S02]  /*27c0*/  @!P3 IMAD.IADD R65, R65, 0x1, -R0 ;  /* 0x000000014141b824 */ /* 0x000fe400078e0a00 */
[----:B------:R-:W-:Y:S01]  /*27d0*/  @!P1 IMAD.MOV R59, RZ, RZ, -R59 ;  /* 0x000000ffff3b9224 */ /* 0x000fe200078e0a3b */
[C---:B------:R-:W-:Y:S01]  /*27e0*/  ISETP.GT.U32.AND P1, PT, R0.reuse, R11, PT ;  /* 0x0000000b0000720c */ /* 0x040fe20003f24070 */
[----:B------:R-:W-:Y:S01]  /*27f0*/  IMAD.MOV R53, RZ, RZ, -R50 ;  /* 0x000000ffff357224 */ /* 0x000fe200078e0a32 */
[----:B------:R-:W-:Y:S01]  /*2800*/  ISETP.GT.U32.AND P3, PT, R0, R65, PT ;  /* 0x000000410000720c */ /* 0x000fe20003f64070 */
[----:B------:R-:W-:Y:S01]  /*2810*/  @!P5 IMAD.IADD R55, R55, 0x1, -R0 ;  /* 0x000000013737d824 */ /* 0x000fe200078e0a00 */
[----:B------:R-:W-:Y:S01]  /*2820*/  LOP3.LUT R50, R6, 0xc4, RZ, 0xfc, !PT ;  /* 0x000000c406327812 */ /* 0x000fe200078efcff */
[----:B------:R-:W-:Y:S01]  /*2830*/  IMAD R53, R0, R53, R54 ;  /* 0x0000003500357224 */ /* 0x000fe200078e0236 */
[----:B------:R-:W-:Y:S01]  /*2840*/  IABS R54, R56 ;  /* 0x0000003800367213 */ /* 0x000fe20000000000 */
[----:B------:R-:W-:Y:S01]  /*2850*/  IMAD.MOV.U32 R63, RZ, RZ, R55 ;  /* 0x000000ffff3f7224 */ /* 0x000fe200078e0037 */
[----:B------:R-:W-:Y:S01]  /*2860*/  IABS R73, R50 ;  /* 0x0000003200497213 */ /* 0x000fe20000000000 */
[----:B------:R-:W-:Y:S01]  /*2870*/  IMAD.HI.U32 R10, R5, R52, RZ ;  /* 0x00000034050a7227 */ /* 0x000fe200078e00ff */
[----:B------:R-:W-:-:S02]  /*2880*/  ISETP.GE.AND P5, PT, R62, RZ, PT ;  /* 0x000000ff3e00720c */ /* 0x000fc40003fa6270 */
[----:B------:R-:W-:Y:S01]  /*2890*/  IABS R55, R6 ;  /* 0x0000000600377213 */ /* 0x000fe20000000000 */
[----:B------:R-:W-:Y:S01]  /*28a0*/  @!P4 IMAD.MOV R63, RZ, RZ, -R63 ;  /* 0x000000ffff3fc224 */ /* 0x000fe200078e0a3f */
[----:B------:R-:W-:Y:S01]  /*28b0*/  ISETP.GT.U32.AND P4, PT, R0, R53, PT ;  /* 0x000000350000720c */ /* 0x000fe20003f84070 */
[----:B------:R-:W-:Y:S01]  /*28c0*/  IMAD.MOV R51, RZ, RZ, -R10 ;  /* 0x000000ffff337224 */ /* 0x000fe200078e0a0a */
[----:B------:R-:W-:Y:S01]  /*28d0*/  LOP3.LUT R62, R6, 0xe4, RZ, 0xfc, !PT ;  /* 0x000000e4063e7812 */ /* 0x000fe200078efcff */
[----:B------:R-:W-:Y:S02]  /*28e0*/  @!P1 IMAD.IADD R11, R11, 0x1, -R0 ;  /* 0x000000010b0b9824 */ /* 0x000fe400078e0a00 */
[C---:B------:R-:W-:Y:S01]  /*28f0*/  IMAD R51, R0.reuse, R51, R52 ;  /* 0x0000003300337224 */ /* 0x040fe200078e0234 */
[----:B------:R-:W-:Y:S01]  /*2900*/  IABS R89, R62 ;  /* 0x0000003e00597213 */ /* 0x000fe20000000000 */
[----:B------:R-:W-:Y:S01]  /*2910*/  @!P3 IMAD.IADD R65, R65, 0x1, -R0 ;  /* 0x000000014141b824 */ /* 0x000fe200078e0a00 */
[C---:B------:R-:W-:Y:S01]  /*2920*/  ISETP.GT.U32.AND P1, PT, R0.reuse, R11, PT ;  /* 0x0000000b0000720c */ /* 0x040fe20003f24070 */
[----:B------:R-:W-:Y:S01]  /*2930*/  IMAD.HI.U32 R10, R5, R73, RZ ;  /* 0x00000049050a7227 */ /* 0x000fe200078e00ff */
[----:B------:R-:W-:-:S03]  /*2940*/  ISETP.GT.U32.AND P3, PT, R0, R51, PT ;  /* 0x000000330000720c */ /* 0x000fc60003f64070 */
[----:B------:R-:W-:Y:S02]  /*2950*/  @!P4 IMAD.IADD R53, R53, 0x1, -R0 ;  /* 0x000000013535c824 */ /* 0x000fe400078e0a00 */
[----:B------:R-:W-:Y:S02]  /*2960*/  IMAD.MOV R52, RZ, RZ, -R10 ;  /* 0x000000ffff347224 */ /* 0x000fe400078e0a0a */
[----:B------:R-:W-:Y:S01]  /*2970*/  IMAD.HI.U32 R10, R5, R54, RZ ;  /* 0x00000036050a7227 */ /* 0x000fe200078e00ff */
[----:B------:R-:W-:-:S03]  /*2980*/  ISETP.GT.U32.AND P4, PT, R0, R53, PT ;  /* 0x000000350000720c */ /* 0x000fc60003f84070 */
[--C-:B------:R-:W-:Y:S01]  /*2990*/  @!P1 IMAD.IADD R11, R11, 0x1, -R0.reuse ;  /* 0x000000010b0b9824 */ /* 0x100fe200078e0a00 */
[----:B------:R-:W-:Y:S01]  /*29a0*/  ISETP.GE.AND P1, PT, R56, RZ, PT ;  /* 0x000000ff3800720c */ /* 0x000fe20003f26270 */
[----:B------:R-:W-:Y:S01]  /*29b0*/  @!P3 IMAD.IADD R51, R51, 0x1, -R0 ;  /* 0x000000013333b824 */ /* 0x000fe200078e0a00 */
[----:B------:R-:W-:Y:S01]  /*29c0*/  LOP3.LUT R56, R6, 0xd8, RZ, 0xfc, !PT ;  /* 0x000000d806387812 */ /* 0x000fe200078efcff */
[C---:B------:R-:W-:Y:S02]  /*29d0*/  IMAD R73, R0.reuse, R52, R73 ;  /* 0x0000003400497224 */ /* 0x040fe400078e0249 */
[----:B------:R-:W-:Y:S01]  /*29e0*/  IMAD.MOV.U32 R67, RZ, RZ, R11 ;  /* 0x000000ffff437224 */ /* 0x000fe200078e000b */
[----:B------:R-:W-:Y:S01]  /*29f0*/  ISETP.GT.U32.AND P3, PT, R0, R51, PT ;  /* 0x000000330000720c */ /* 0x000fe20003f64070 */
[----:B------:R-:W-:Y:S01]  /*2a00*/  IMAD.MOV R11, RZ, RZ, -R10 ;  /* 0x000000ffff0b7224 */ /* 0x000fe200078e0a0a */
[----:B------:R-:W-:Y:S01]  /*2a10*/  LOP3.LUT R10, R6, 0xd0, RZ, 0xfc, !PT ;  /* 0x000000d0060a7812 */ /* 0x000fe200078efcff */
[----:B------:R-:W-:Y:S01]  /*2a20*/  @!P2 IMAD.MOV R67, RZ, RZ, -R67 ;  /* 0x000000ffff43a224 */ /* 0x000fe200078e0a43 */
[----:B------:R-:W-:Y:S01]  /*2a30*/  ISETP.GT.U32.AND P2, PT, R0, R73, PT ;  /* 0x000000490000720c */ /* 0x000fe20003f44070 */
[----:B------:R-:W-:Y:S01]  /*2a40*/  @!P4 IMAD.IADD R53, R53, 0x1, -R0 ;  /* 0x000000013535c824 */ /* 0x000fe200078e0a00 */
[----:B------:R-:W-:Y:S01]  /*2a50*/  ISETP.GE.AND P4, PT, R10, RZ, PT ;  /* 0x000000ff0a00720c */ /* 0x000fe20003f86270 */
[----:B------:R-:W-:Y:S01]  /*2a60*/  @!P6 IMAD.MOV R61, RZ, RZ, -R61 ;  /* 0x000000ffff3de224 */ /* 0x000fe200078e0a3d */
[----:B------:R-:W-:Y:S01]  /*2a70*/  ISETP.GE.AND P6, PT, R60, RZ, PT ;  /* 0x000000ff3c00720c */ /* 0x000fe20003fc6270 */
[----:B------:R-:W-:Y:S01]  /*2a80*/  IMAD R11, R0, R11, R54 ;  /* 0x0000000b000b7224 */ /* 0x000fe200078e0236 */
[----:B------:R-:W-:Y:S01]  /*2a90*/  IABS R52, R10 ;  /* 0x0000000a00347213 */ /* 0x000fe20000000000 */
[----:B------:R-:W-:Y:S01]  /*2aa0*/  IMAD.MOV.U32 R71, RZ, RZ, R53 ;  /* 0x000000ffff477224 */ /* 0x000fe200078e0035 */
[----:B------:R-:W-:Y:S01]  /*2ab0*/  LOP3.LUT R60, R6, 0xe0, RZ, 0xfc, !PT ;  /* 0x000000e0063c7812 */ /* 0x000fe200078efcff */
[----:B------:R-:W-:Y:S01]  /*2ac0*/  @!P0 IMAD.MOV R65, RZ, RZ, -R65 ;  /* 0x000000ffff418224 */ /* 0x000fe200078e0a41 */
[----:B------:R-:W-:Y:S01]  /*2ad0*/  ISETP.GE.AND P0, PT, R50, RZ, PT ;  /* 0x000000ff3200720c */ /* 0x000fe20003f06270 */
[----:B------:R-:W-:Y:S01]  /*2ae0*/  @!P5 IMAD.MOV R71, RZ, RZ, -R71 ;  /* 0x000000ffff47d224 */ /* 0x000fe200078e0a47 */
[----:B------:R-:W-:Y:S01]  /*2af0*/  ISETP.GT.U32.AND P5, PT, R0, R11, PT ;  /* 0x0000000b0000720c */ /* 0x000fe20003fa4070 */
[----:B------:R-:W-:Y:S01]  /*2b00*/  IMAD.HI.U32 R50, R5, R77, RZ ;  /* 0x0000004d05327227 */ /* 0x000fe200078e00ff */
[----:B------:R-:W-:-:S02]  /*2b10*/  IABS R83, R56 ;  /* 0x0000003800537213 */ /* 0x000fc40000000000 */
[----:B------:R-:W-:Y:S01]  /*2b20*/  IABS R87, R60 ;  /* 0x0000003c00577213 */ /* 0x000fe20000000000 */
[----:B------:R-:W-:Y:S01]  /*2b30*/  @!P3 IMAD.IADD R51, R51, 0x1, -R0 ;  /* 0x000000013333b824 */ /* 0x000fe200078e0a00 */
[----:B------:R-:W-:Y:S01]  /*2b40*/  ISETP.GE.AND P3, PT, R58, RZ, PT ;  /* 0x000000ff3a00720c */ /* 0x000fe20003f66270 */
[----:B------:R-:W-:Y:S02]  /*2b50*/  IMAD.MOV R50, RZ, RZ, -R50 ;  /* 0x000000ffff327224 */ /* 0x000fe400078e0a32 */
[----:B------:R-:W-:Y:S02]  /*2b60*/  IMAD.MOV.U32 R69, RZ, RZ, R51 ;  /* 0x000000ffff457224 */ /* 0x000fe400078e0033 */
[----:B------:R-:W-:Y:S02]  /*2b70*/  @!P2 IMAD.IADD R73, R73, 0x1, -R0 ;  /* 0x000000014949a824 */ /* 0x000fe400078e0a00 */
[----:B------:R-:W-:Y:S01]  /*2b80*/  IMAD R77, R0, R50, R77 ;  /* 0x00000032004d7224 */ /* 0x000fe200078e024d */
[----:B------:R-:W-:Y:S01]  /*2b90*/  LOP3.LUT R50, R6, 0xd4, RZ, 0xfc, !PT ;  /* 0x000000d406327812 */ /* 0x000fe200078efcff */
[----:B------:R-:W-:Y:S01]  /*2ba0*/  @!P6 IMAD.MOV R69, RZ, RZ, -R69 ;  /* 0x000000ffff45e224 */ /* 0x000fe200078e0a45 */
[----:B------:R-:W-:Y:S01]  /*2bb0*/  ISETP.GT.U32.AND P6, PT, R0, R73, PT ;  /* 0x000000490000720c */ /* 0x000fe20003fc4070 */
[----:B------:R-:W-:Y:S01]  /*2bc0*/  IMAD.HI.U32 R10, R5, R55, RZ ;  /* 0x00000037050a7227 */ /* 0x000fe200078e00ff */
[----:B------:R-:W-:-:S02]  /*2bd0*/  IABS R54, R50 ;  /* 0x0000003200367213 */ /* 0x000fc40000000000 */
[----:B------:R-:W-:Y:S01]  /*2be0*/  ISETP.GE.AND P2, PT, R50, RZ, PT ;  /* 0x000000ff3200720c */ /* 0x000fe20003f46270 */
[----:B------:R-:W-:Y:S02]  /*2bf0*/  @!P5 IMAD.IADD R11, R11, 0x1, -R0 ;  /* 0x000000010b0bd824 */ /* 0x000fe400078e0a00 */
[----:B------:R-:W-:Y:S02]  /*2c00*/  IMAD.MOV R51, RZ, RZ, -R10 ;  /* 0x000000ffff337224 */ /* 0x000fe400078e0a0a */
[----:B------:R-:W-:Y:S01]  /*2c10*/  IMAD.HI.U32 R10, R5, R52, RZ ;  /* 0x00000034050a7227 */ /* 0x000fe200078e00ff */
[----:B------:R-:W-:-:S03]  /*2c20*/  ISETP.GT.U32.AND P5, PT, R0, R11, PT ;  /* 0x0000000b0000720c */ /* 0x000fc60003fa4070 */
[----:B------:R-:W-:-:S04]  /*2c30*/  IMAD.HI.U32 R50, R5, R54, RZ ;  /* 0x0000003605327227 */ /* 0x000fc800078e00ff */
[----:B------:R-:W-:Y:S02]  /*2c40*/  IMAD.MOV R53, RZ, RZ, -R10 ;  /* 0x000000ffff357224 */ /* 0x000fe400078e0a0a */
[C---:B------:R-:W-:Y:S02]  /*2c50*/  IMAD R55, R0.reuse, R51, R55 ;  /* 0x0000003300377224 */ /* 0x040fe400078e0237 */
[----:B------:R-:W-:Y:S01]  /*2c60*/  @!P6 IMAD.IADD R73, R73, 0x1, -R0 ;  /* 0x000000014949e824 */ /* 0x000fe200078e0a00 */
[C---:B------:R-:W-:Y:S01]  /*2c70*/  ISETP.GT.U32.AND P6, PT, R0.reuse, R77, PT ;  /* 0x0000004d0000720c */ /* 0x040fe20003fc4070 */
[----:B------:R-:W-:Y:S02]  /*2c80*/  IMAD.MOV R75, RZ, RZ, -R50 ;  /* 0x000000ffff4b7224 */ /* 0x000fe400078e0a32 */
[C---:B------:R-:W-:Y:S02]  /*2c90*/  IMAD R51, R0.reuse, R53, R52 ;  /* 0x0000003500337224 */ /* 0x040fe400078e0234 */
[----:B------:R-:W-:-:S02]  /*2ca0*/  IMAD R53, R0, R75, R54 ;  /* 0x0000004b00357224 */ /* 0x000fc400078e0236 */
[----:B------:R-:W-:Y:S01]  /*2cb0*/  @!P0 IMAD.MOV R73, RZ, RZ, -R73 ;  /* 0x000000ffff498224 */ /* 0x000fe200078e0a49 */
[C---:B------:R-:W-:Y:S01]  /*2cc0*/  ISETP.GT.U32.AND P0, PT, R0.reuse, R51, PT ;  /* 0x000000330000720c */ /* 0x040fe20003f04070 */
[----:B------:R-:W-:Y:S01]  /*2cd0*/  @!P5 IMAD.IADD R11, R11, 0x1, -R0 ;  /* 0x000000010b0bd824 */ /* 0x000fe200078e0a00 */
[----:B------:R-:W-:Y:S01]  /*2ce0*/  ISETP.GT.U32.AND P5, PT, R0, R53, PT ;  /* 0x000000350000720c */ /* 0x000fe20003fa4070 */
[----:B------:R-:W-:-:S04]  /*2cf0*/  IMAD.HI.U32 R10, R5, R83, RZ ;  /* 0x00000053050a7227 */ /* 0x000fc800078e00ff */
[----:B------:R-:W-:Y:S02]  /*2d00*/  @!P6 IMAD.IADD R77, R77, 0x1, -R0 ;  /* 0x000000014d4de824 */ /* 0x000fe400078e0a00 */
[----:B------:R-:W-:-:S03]  /*2d10*/  IMAD.HI.U32 R50, R5, R87, RZ ;  /* 0x0000005705327227 */ /* 0x000fc600078e00ff */
[C---:B------:R-:W-:Y:S01]  /*2d20*/  ISETP.GT.U32.AND P6, PT, R0.reuse, R77, PT ;  /* 0x0000004d0000720c */ /* 0x040fe20003fc4070 */
[--C-:B------:R-:W-:Y:S02]  /*2d30*/  @!P0 IMAD.IADD R51, R51, 0x1, -R0.reuse ;  /* 0x0000000133338824 */ /* 0x100fe400078e0a00 */
[----:B------:R-:W-:Y:S02]  /*2d40*/  @!P5 IMAD.IADD R53, R53, 0x1, -R0 ;  /* 0x000000013535d824 */ /* 0x000fe400078e0a00 */
[----:B------:R-:W-:Y:S01]  /*2d50*/  IMAD.MOV R10, RZ, RZ, -R10 ;  /* 0x000000ffff0a7224 */ /* 0x000fe200078e0a0a */
[C---:B------:R-:W-:Y:S01]  /*2d60*/  ISETP.GT.U32.AND P0, PT, R0.reuse, R51, PT ;  /* 0x000000330000720c */ /* 0x040fe20003f04070 */
[----:B------:R-:W-:Y:S01]  /*2d70*/  IMAD.MOV R50, RZ, RZ, -R50 ;  /* 0x000000ffff327224 */ /* 0x000fe200078e0a32 */
[C---:B------:R-:W-:Y:S01]  /*2d80*/  ISETP.GT.U32.AND P5, PT, R0.reuse, R53, PT ;  /* 0x000000350000720c */ /* 0x040fe20003fa4070 */
[----:B------:R-:W-:Y:S02]  /*2d90*/  IMAD R83, R0, R10, R83 ;  /* 0x0000000a00537224 */ /* 0x000fe400078e0253 */
[----:B------:R-:W-:-:S04]  /*2da0*/  IMAD.HI.U32 R10, R5, R89, RZ ;  /* 0x00000059050a7227 */ /* 0x000fc800078e00ff */
[C---:B------:R-:W-:Y:S02]  /*2db0*/  IMAD R87, R0.reuse, R50, R87 ;  /* 0x0000003200577224 */ /* 0x040fe400078e0257 */
[----:B------:R-:W-:Y:S02]  /*2dc0*/  IMAD.MOV R50, RZ, RZ, -R10 ;  /* 0x000000ffff327224 */ /* 0x000fe400078e0a0a */
[--C-:B------:R-:W-:Y:S01]  /*2dd0*/  @!P6 IMAD.IADD R77, R77, 0x1, -R0.reuse ;  /* 0x000000014d4de824 */ /* 0x100fe200078e0a00 */
[C---:B------:R-:W-:Y:S01]  /*2de0*/  ISETP.GT.U32.AND P6, PT, R0.reuse, R83, PT ;  /* 0x000000530000720c */ /* 0x040fe20003fc4070 */
[C---:B------:R-:W-:Y:S02]  /*2df0*/  IMAD R89, R0.reuse, R50, R89 ;  /* 0x0000003200597224 */ /* 0x040fe400078e0259 */
[----:B------:R-:W-:Y:S01]  /*2e00*/  @!P0 IMAD.IADD R51, R51, 0x1, -R0 ;  /* 0x0000000133338824 */ /* 0x000fe200078e0a00 */
[----:B------:R-:W-:Y:S01]  /*2e10*/  ISETP.GT.U32.AND P0, PT, R0, R87, PT ;  /* 0x000000570000720c */ /* 0x000fe20003f04070 */
[----:B------:R-:W-:-:S04]  /*2e20*/  IMAD.HI.U32 R10, R5, R91, RZ ;  /* 0x0000005b050a7227 */ /* 0x000fc800078e00ff */
[----:B------:R-:W-:Y:S01]  /*2e30*/  @!P5 IMAD.IADD R53, R53, 0x1, -R0 ;  /* 0x000000013535d824 */ /* 0x000fe200078e0a00 */
[C---:B------:R-:W-:Y:S01]  /*2e40*/  ISETP.GT.U32.AND P5, PT, R0.reuse, R89, PT ;  /* 0x000000590000720c */ /* 0x040fe20003fa4070 */
[----:B------:R-:W-:Y:S02]  /*2e50*/  IMAD.MOV R52, RZ, RZ, -R10 ;  /* 0x000000ffff347224 */ /* 0x000fe400078e0a0a */
[--C-:B------:R-:W-:Y:S02]  /*2e60*/  @!P6 IMAD.IADD R83, R83, 0x1, -R0.reuse ;  /* 0x000000015353e824 */ /* 0x100fe400078e0a00 */
[----:B------:R-:W-:Y:S01]  /*2e70*/  IMAD R91, R0, R52, R91 ;  /* 0x00000034005b7224 */ /* 0x000fe200078e025b */
[----:B------:R-:W-:Y:S01]  /*2e80*/  LOP3.LUT R52, R6, 0xf8, RZ, 0xfc, !PT ;  /* 0x000000f806347812 */ /* 0x000fe200078efcff */
[----:B------:R-:W-:Y:S01]  /*2e90*/  @!P0 IMAD.IADD R87, R87, 0x1, -R0 ;  /* 0x0000000157578824 */ /* 0x000fe200078e0a00 */
[C---:B------:R-:W-:Y:S01]  /*2ea0*/  ISETP.GT.U32.AND P6, PT, R0.reuse, R83, PT ;  /* 0x000000530000720c */ /* 0x040fe20003fc4070 */
[----:B------:R-:W-:Y:S01]  /*2eb0*/  IMAD.HI.U32 R50, R5, R93, RZ ;  /* 0x0000005d05327227 */ /* 0x000fe200078e00ff */
[----:B------:R-:W-:-:S02]  /*2ec0*/  ISETP.GT.U32.AND P0, PT, R0, R91, PT ;  /* 0x0000005b0000720c */ /* 0x000fc40003f04070 */
[----:B------:R-:W-:Y:S01]  /*2ed0*/  IABS R99, R52 ;  /* 0x0000003400637213 */ /* 0x000fe20000000000 */
[----:B------:R-:W-:Y:S01]  /*2ee0*/  @!P5 IMAD.IADD R89, R89, 0x1, -R0 ;  /* 0x000000015959d824 */ /* 0x000fe200078e0a00 */
[C---:B------:R-:W-:Y:S01]  /*2ef0*/  ISETP.GT.U32.AND P5, PT, R0.reuse, R87, PT ;  /* 0x000000570000720c */ /* 0x040fe20003fa4070 */
[----:B------:R-:W-:Y:S02]  /*2f00*/  IMAD.MOV R50, RZ, RZ, -R50 ;  /* 0x000000ffff327224 */ /* 0x000fe400078e0a32 */
[----:B------:R-:W-:Y:S02]  /*2f10*/  IMAD.MOV.U32 R75, RZ, RZ, R11 ;  /* 0x000000ffff4b7224 */ /* 0x000fe400078e000b */
[C---:B------:R-:W-:Y:S02]  /*2f20*/  IMAD R93, R0.reuse, R50, R93 ;  /* 0x00000032005d7224 */ /* 0x040fe400078e025d */
[----:B------:R-:W-:Y:S01]  /*2f30*/  @!P1 IMAD.MOV R75, RZ, RZ, -R75 ;  /* 0x000000ffff4b9224 */ /* 0x000fe200078e0a4b */
[----:B------:R-:W-:Y:S01]  /*2f40*/  ISETP.GT.U32.AND P1, PT, R0, R89, PT ;  /* 0x000000590000720c */ /* 0x000fe20003f24070 */
[----:B------:R-:W-:-:S02]  /*2f50*/  @!P0 IMAD.IADD R91, R91, 0x1, -R0 ;  /* 0x000000015b5b8824 */ /* 0x000fc400078e0a00 */
[----:B------:R-:W-:-:S03]  /*2f60*/  IMAD.HI.U32 R10, R5, R95, RZ ;  /* 0x0000005f050a7227 */ /* 0x000fc600078e00ff */
[----:B------:R-:W-:Y:S01]  /*2f70*/  ISETP.GT.U32.AND P0, PT, R0, R91, PT ;  /* 0x0000005b0000720c */ /* 0x000fe20003f04070 */
[--C-:B------:R-:W-:Y:S01]  /*2f80*/  @!P6 IMAD.IADD R83, R83, 0x1, -R0.reuse ;  /* 0x000000015353e824 */ /* 0x100fe200078e0a00 */
[----:B------:R-:W-:Y:S01]  /*2f90*/  ISETP.GE.AND P6, PT, R6, RZ, PT ;  /* 0x000000ff0600720c */ /* 0x000fe20003fc6270 */
[----:B------:R-:W-:Y:S01]  /*2fa0*/  @!P5 IMAD.IADD R87, R87, 0x1, -R0 ;  /* 0x000000015757d824 */ /* 0x000fe200078e0a00 */
[----:B------:R-:W-:Y:S01]  /*2fb0*/  ISETP.GT.U32.AND P5, PT, R0, R93, PT ;  /* 0x0000005d0000720c */ /* 0x000fe20003fa4070 */
[----:B------:R-:W-:-:S04]  /*2fc0*/  IMAD.HI.U32 R6, R5, R97, RZ ;  /* 0x0000006105067227 */ /* 0x000fc800078e00ff */
[----:B------:R-:W-:Y:S02]  /*2fd0*/  IMAD.MOV R10, RZ, RZ, -R10 ;  /* 0x000000ffff0a7224 */ /* 0x000fe400078e0a0a */
[----:B------:R-:W-:Y:S02]  /*2fe0*/  IMAD.MOV R6, RZ, RZ, -R6 ;  /* 0x000000ffff067224 */ /* 0x000fe400078e0a06 */
[C---:B------:R-:W-:Y:S02]  /*2ff0*/  IMAD R95, R0.reuse, R10, R95 ;  /* 0x0000000a005f7224 */ /* 0x040fe400078e025f */
[C---:B------:R-:W-:Y:S02]  /*3000*/  IMAD R97, R0.reuse, R6, R97 ;  /* 0x0000000600617224 */ /* 0x040fe400078e0261 */
[--C-:B------:R-:W-:Y:S01]  /*3010*/  @!P1 IMAD.IADD R89, R89, 0x1, -R0.reuse ;  /* 0x0000000159599824 */ /* 0x100fe200078e0a00 */
[C---:B------:R-:W-:Y:S01]  /*3020*/  ISETP.GT.U32.AND P1, PT, R0.reuse, R95, PT ;  /* 0x0000005f0000720c */ /* 0x040fe20003f24070 */
[--C-:B------:R-:W-:Y:S01]  /*3030*/  @!P0 IMAD.IADD R91, R91, 0x1, -R0.reuse ;  /* 0x000000015b5b8824 */ /* 0x100fe200078e0a00 */
[C---:B------:R-:W-:Y:S01]  /*3040*/  ISETP.GT.U32.AND P0, PT, R0.reuse, R97, PT ;  /* 0x000000610000720c */ /* 0x040fe20003f04070 */
[----:B------:R-:W-:Y:S01]  /*3050*/  @!P5 IMAD.IADD R93, R93, 0x1, -R0 ;  /* 0x000000015d5dd824 */ /* 0x000fe200078e0a00 */
[----:B------:R-:W-:Y:S01]  /*3060*/  ISETP.GT.U32.AND P5, PT, R0, R55, PT ;  /* 0x000000370000720c */ /* 0x000fe20003fa4070 */
[----:B------:R-:W-:-:S02]  /*3070*/  VIADD R58, R7, 0xdc ;  /* 0x000000dc073a7836 */ /* 0x000fc40000000000 */
[----:B------:R-:W-:Y:S02]  /*3080*/  VIADD R54, R7, 0xfc ;  /* 0x000000fc07367836 */ /* 0x000fe40000000000 */
[----:B------:R-:W-:Y:S01]  /*3090*/  IMAD.MOV.U32 R79, RZ, RZ, R51 ;  /* 0x000000ffff4f7224 */ /* 0x000fe200078e0033 */
[----:B------:R-:W-:Y:S01]  /*30a0*/  IABS R85, R58 ;  /* 0x0000003a00557213 */ /* 0x000fe20000000000 */
[----:B------:R-:W-:Y:S01]  /*30b0*/  @!P3 IMAD.MOV R77, RZ, RZ, -R77 ;  /* 0x000000ffff4db224 */ /* 0x000fe200078e0a4d */
[----:B------:R-:W-:Y:S01]  /*30c0*/  IABS R101, R54 ;  /* 0x0000003600657213 */ /* 0x000fe20000000000 */
[--C-:B------:R-:W-:Y:S01]  /*30d0*/  @!P1 IMAD.IADD R95, R95, 0x1, -R0.reuse ;  /* 0x000000015f5f9824 */ /* 0x100fe200078e0a00 */
[----:B------:R-:W-:Y:S01]  /*30e0*/  ISETP.GE.AND P1, PT, R56, RZ, PT ;  /* 0x000000ff3800720c */ /* 0x000fe20003f26270 */
[--C-:B------:R-:W-:Y:S01]  /*30f0*/  @!P0 IMAD.IADD R97, R97, 0x1, -R0.reuse ;  /* 0x0000000161618824 */ /* 0x100fe200078e0a00 */
[C---:B------:R-:W-:Y:S01]  /*3100*/  ISETP.GT.U32.AND P0, PT, R0.reuse, R93, PT ;  /* 0x0000005d0000720c */ /* 0x040fe20003f04070 */
[----:B------:R-:W-:Y:S01]  /*3110*/  @!P5 IMAD.IADD R55, R55, 0x1, -R0 ;  /* 0x000000013737d824 */ /* 0x000fe200078e0a00 */
[----:B------:R-:W-:Y:S01]  /*3120*/  ISETP.GT.U32.AND P3, PT, R0, R95, PT ;  /* 0x0000005f0000720c */ /* 0x000fe20003f64070 */
[----:B------:R-:W-:-:S03]  /*3130*/  IMAD.HI.U32 R7, R5, R99, RZ ;  /* 0x0000006305077227 */ /* 0x000fc600078e00ff */
[----:B------:R-:W-:Y:S01]  /*3140*/  ISETP.GT.U32.AND P5, PT, R0, R55, PT ;  /* 0x000000370000720c */ /* 0x000fe20003fa4070 */
[----:B------:R-:W-:-:S04]  /*3150*/  IMAD.HI.U32 R6, R5, R85, RZ ;  /* 0x0000005505067227 */ /* 0x000fc800078e00ff */
[----:B------:R-:W-:-:S04]  /*3160*/  IMAD.HI.U32 R5, R5, R101, RZ ;  /* 0x0000006505057227 */ /* 0x000fc800078e00ff */
[----:B------:R-:W-:Y:S01]  /*3170*/  @!P4 IMAD.MOV R79, RZ, RZ, -R79 ;  /* 0x000000ffff4fc224 */ /* 0x000fe200078e0a4f */
[C---:B------:R-:W-:Y:S01]  /*3180*/  ISETP.GT.U32.AND P4, PT, R0.reuse, R97, PT ;  /* 0x000000610000720c */ /* 0x040fe20003f84070 */
[----:B------:R-:W-:Y:S02]  /*3190*/  IMAD.MOV R7, RZ, RZ, -R7 ;  /* 0x000000ffff077224 */ /* 0x000fe400078e0a07 */
[----:B------:R-:W-:Y:S02]  /*31a0*/  IMAD.MOV R50, RZ, RZ, -R5 ;  /* 0x000000ffff327224 */ /* 0x000fe400078e0a05 */
[C---:B------:R-:W-:Y:S02]  /*31b0*/  IMAD R99, R0.reuse, R7, R99 ;  /* 0x0000000700637224 */ /* 0x040fe400078e0263 */
[----:B------:R-:W-:Y:S02]  /*31c0*/  IMAD.MOV R6, RZ, RZ, -R6 ;  /* 0x000000ffff067224 */ /* 0x000fe400078e0a06 */
[----:B------:R-:W-:-:S02]  /*31d0*/  IMAD R101, R0, R50, R101 ;  /* 0x0000003200657224 */ /* 0x000fc400078e0265 */
[----:B------:R-:W-:Y:S01]  /*31e0*/  VIADD R10, R151, UR4 ;  /* 0x00000004970a7c36 */ /* 0x000fe20008000000 */
[----:B------:R-:W-:Y:S01]  /*31f0*/  ULDC.64 UR4, c[0x0][0x210] ;  /* 0x0000840000047ab9 */ /* 0x000fe20000000a00 */
[C---:B------:R-:W-:Y:S02]  /*3200*/  IMAD R85, R0.reuse, R6, R85 ;  /* 0x0000000600557224 */ /* 0x040fe400078e0255 */
[--C-:B------:R-:W-:Y:S01]  /*3210*/  @!P0 IMAD.IADD R93, R93, 0x1, -R0.reuse ;  /* 0x000000015d5d8824 */ /* 0x100fe200078e0a00 */
[C---:B------:R-:W-:Y:S01]  /*3220*/  ISETP.GT.U32.AND P0, PT, R0.reuse, R99, PT ;  /* 0x000000630000720c */ /* 0x040fe20003f04070 */
[--C-:B------:R-:W-:Y:S01]  /*3230*/  @!P3 IMAD.IADD R95, R95, 0x1, -R0.reuse ;  /* 0x000000015f5fb824 */ /* 0x100fe200078e0a00 */
[----:B------:R-:W-:Y:S01]  /*3240*/  ISETP.GT.U32.AND P3, PT, R0, R101, PT ;  /* 0x000000650000720c */ /* 0x000fe20003f64070 */
[----:B------:R-:W-:Y:S01]  /*3250*/  VIADD R11, R10, 0x80 ;  /* 0x000000800a0b7836 */ /* 0x000fe20000000000 */
[----:B------:R-:W-:Y:S01]  /*3260*/  IABS R7, R10 ;  /* 0x0000000a00077213 */ /* 0x000fe20000000000 */
[--C-:B------:R-:W-:Y:S01]  /*3270*/  @!P5 IMAD.IADD R55, R55, 0x1, -R0.reuse ;  /* 0x000000013737d824 */ /* 0x100fe200078e0a00 */
[----:B------:R-:W-:Y:S01]  /*3280*/  ISETP.GT.U32.AND P5, PT, R0, R85, PT ;  /* 0x000000550000720c */ /* 0x000fe20003fa4070 */
[--C-:B------:R-:W-:Y:S01]  /*3290*/  @!P4 IMAD.IADD R97, R97, 0x1, -R0.reuse ;  /* 0x000000016161c824 */ /* 0x100fe200078e0a00 */
[----:B------:R-:W-:Y:S01]  /*32a0*/  ISETP.GE.AND P4, PT, R60, RZ, PT ;  /* 0x000000ff3c00720c */ /* 0x000fe20003f86270 */
[----:B------:R-:W-:Y:S01]  /*32b0*/  IMAD.HI.U32 R5, R4, R7, RZ ;  /* 0x0000000704057227 */ /* 0x000fe200078e00ff */
[----:B------:R-:W-:Y:S01]  /*32c0*/  IABS R103, R11 ;  /* 0x0000000b00677213 */ /* 0x000fe20000000000 */
[----:B------:R1:W-:Y:S02]  /*32d0*/  STL.64 [R1+0x890], R10 ;  /* 0x0008900a01007387 */ /* 0x0003e40000100a00 */
[----:B------:R-:W-:-:S02]  /*32e0*/  @!P0 IMAD.IADD R99, R99, 0x1, -R0 ;  /* 0x0000000163638824 */ /* 0x000fc400078e0a00 */
[----:B------:R-:W-:-:S04]  /*32f0*/  IMAD.HI.U32 R4, R4, R103, RZ ;  /* 0x0000006704047227 */ /* 0x000fc800078e00ff */
[----:B------:R-:W-:Y:S01]  /*3300*/  @!P3 IMAD.IADD R101, R101, 0x1, -R0 ;  /* 0x000000016565b824 */ /* 0x000fe200078e0a00 */
[----:B------:R-:W-:Y:S01]  /*3310*/  ISETP.GE.AND P3, PT, R64, RZ, PT ;  /* 0x000000ff4000720c */ /* 0x000fe20003f66270 */
[----:B------:R-:W-:Y:S02]  /*3320*/  IMAD.MOV R5, RZ, RZ, -R5 ;  /* 0x000000ffff057224 */ /* 0x000fe400078e0a05 */
[----:B------:R-:W-:Y:S02]  /*3330*/  IMAD.MOV R4, RZ, RZ, -R4 ;  /* 0x000000ffff047224 */ /* 0x000fe400078e0a04 */
[----:B------:R-:W-:Y:S01]  /*3340*/  @!P5 IMAD.IADD R85, R85, 0x1, -R0 ;  /* 0x000000015555d824 */ /* 0x000fe200078e0a00 */
[C---:B------:R-:W-:Y:S01]  /*3350*/  ISETP.GT.U32.AND P5, PT, R0.reuse, R99, PT ;  /* 0x000000630000720c */ /* 0x040fe20003fa4070 */
[----:B------:R-:W-:Y:S02]  /*3360*/  IMAD.MOV.U32 R81, RZ, RZ, R53 ;  /* 0x000000ffff517224 */ /* 0x000fe400078e0035 */
[----:B------:R-:W-:Y:S01]  /*3370*/  @!P4 IMAD.MOV R87, RZ, RZ, -R87 ;  /* 0x000000ffff57c224 */ /* 0x000fe200078e0a57 */
[----:B------:R-:W-:Y:S01]  /*3380*/  ISETP.GT.U32.AND P4, PT, R0, R101, PT ;  /* 0x000000650000720c */ /* 0x000fe20003f84070 */
[----:B------:R-:W-:-:S02]  /*3390*/  IMAD R51, R2, R5, R7 ;  /* 0x0000000502337224 */ /* 0x000fc400078e0207 */
[C---:B------:R-:W-:Y:S01]  /*33a0*/  IMAD R53, R2.reuse, R4, R103 ;  /* 0x0000000402357224 */ /* 0x040fe200078e0267 */
[----:B------:R-:W2:Y:S01]  /*33b0*/  LDC.64 R6, c[0x0][0x230] ;  /* 0x00008c00ff067b82 */ /* 0x000ea20000000a00 */
[----:B------:R-:W-:Y:S01]  /*33c0*/  @!P1 IMAD.MOV R83, RZ, RZ, -R83 ;  /* 0x000000ffff539224 */ /* 0x000fe200078e0a53 */
[C---:B------:R-:W-:Y:S01]  /*33d0*/  ISETP.GT.U32.AND P0, PT, R2.reuse, R51, PT ;  /* 0x000000330200720c */ /* 0x040fe20003f04070 */
[----:B------:R-:W-:Y:S01]  /*33e0*/  @!P2 IMAD.MOV R81, RZ, RZ, -R81 ;  /* 0x000000ffff51a224 */ /* 0x000fe200078e0a51 */
[----:B------:R-:W-:Y:S01]  /*33f0*/  ISETP.GT.U32.AND P1, PT, R2, R53, PT ;  /* 0x000000350200720c */ /* 0x000fe20003f24070 */
[--C-:B------:R-:W-:Y:S01]  /*3400*/  @!P5 IMAD.IADD R99, R99, 0x1, -R0.reuse ;  /* 0x000000016363d824 */ /* 0x100fe200078e0a00 */
[----:B------:R-:W-:Y:S01]  /*3410*/  ISETP.GE.AND P2, PT, R62, RZ, PT ;  /* 0x000000ff3e00720c */ /* 0x000fe20003f46270 */
[----:B------:R-:W-:Y:S01]  /*3420*/  @!P3 IMAD.MOV R91, RZ, RZ, -R91 ;  /* 0x000000ffff5bb224 */ /* 0x000fe200078e0a5b */
[----:B------:R-:W-:Y:S01]  /*3430*/  ISETP.GE.AND P5, PT, R70, RZ, PT ;  /* 0x000000ff4600720c */ /* 0x000fe20003fa6270 */
[----:B------:R-:W-:Y:S01]  /*3440*/  @!P4 IMAD.IADD R101, R101, 0x1, -R0 ;  /* 0x000000016565c824 */ /* 0x000fe200078e0a00 */
[----:B------:R-:W-:Y:S01]  /*3450*/  ISETP.GE.AND P4, PT, R52, RZ, PT ;  /* 0x000000ff3400720c */ /* 0x000fe20003f86270 */
[----:B------:R-:W3:Y:S01]  /*3460*/  LDC.64 R4, c[0x0][0x238] ;  /* 0x00008e00ff047b82 */ /* 0x000ee20000000a00 */
[----:B------:R-:W-:Y:S01]  /*3470*/  ISETP.GE.AND P3, PT, R66, RZ, PT ;  /* 0x000000ff4200720c */ /* 0x000fe20003f66270 */
[----:B------:R-:W-:Y:S01]  /*3480*/  @!P6 IMAD.MOV R55, RZ, RZ, -R55 ;  /* 0x000000ffff37e224 */ /* 0x000fe200078e0a37 */
[----:B------:R-:W-:Y:S01]  /*3490*/  ISETP.GE.AND P6, PT, R68, RZ, PT ;  /* 0x000000ff4400720c */ /* 0x000fe20003fc6270 */
[--C-:B------:R-:W-:Y:S01]  /*34a0*/  @!P0 IMAD.IADD R51, R51, 0x1, -R2.reuse ;  /* 0x0000000133338824 */ /* 0x100fe200078e0a02 */
[----:B------:R-:W-:Y:S01]  /*34b0*/  ISETP.GT.U32.AND P0, PT, R0, R85, PT ;  /* 0x000000550000720c */ /* 0x000fe20003f04070 */
[----:B------:R-:W-:-:S02]  /*34c0*/  @!P1 IMAD.IADD R53, R53, 0x1, -R2 ;  /* 0x0000000135359824 */ /* 0x000fc400078e0a02 */
[----:B------:R-:W-:Y:S01]  /*34d0*/  @!P2 IMAD.MOV R89, RZ, RZ, -R89 ;  /* 0x000000ffff59a224 */ /* 0x000fe200078e0a59 */
[C---:B------:R-:W-:Y:S01]  /*34e0*/  ISETP.GT.U32.AND P1, PT, R2.reuse, R51, PT ;  /* 0x000000330200720c */ /* 0x040fe20003f24070 */
[----:B------:R-:W-:Y:S01]  /*34f0*/  @!P5 IMAD.MOV R97, RZ, RZ, -R97 ;  /* 0x000000ffff61d224 */ /* 0x000fe200078e0a61 */
[----:B------:R-:W-:Y:S01]  /*3500*/  ISETP.GT.U32.AND P2, PT, R2, R53, PT ;  /* 0x000000350200720c */ /* 0x000fe20003f44070 */
[----:B------:R-:W-:Y:S01]  /*3510*/  @!P4 IMAD.MOV R99, RZ, RZ, -R99 ;  /* 0x000000ffff63c224 */ /* 0x000fe200078e0a63 */
[----:B------:R-:W-:Y:S01]  /*3520*/  ISETP.GE.AND P5, PT, R10, RZ, PT ;  /* 0x000000ff0a00720c */ /* 0x000fe20003fa6270 */
[----:B------:R-:W-:Y:S01]  /*3530*/  @!P3 IMAD.MOV R93, RZ, RZ, -R93 ;  /* 0x000000ffff5db224 */ /* 0x000fe200078e0a5d */
[----:B------:R-:W-:Y:S01]  /*3540*/  ISETP.GE.AND P4, PT, R11, RZ, PT ;  /* 0x000000ff0b00720c */ /* 0x000fe20003f86270 */
[----:B------:R-:W-:Y:S01]  /*3550*/  @!P6 IMAD.MOV R95, RZ, RZ, -R95 ;  /* 0x000000ffff5fe224 */ /* 0x000fe200078e0a5f */
[----:B------:R-:W-:Y:S01]  /*3560*/  ISETP.NE.AND P3, PT, R72, RZ, PT ;  /* 0x000000ff4800720c */ /* 0x000fe20003f65270 */
[----:B------:R-:W-:Y:S01]  /*3570*/  @!P0 IMAD.IADD R85, R85, 0x1, -R0 ;  /* 0x0000000155558824 */ /* 0x000fe200078e0a00 */
[----:B------:R-:W-:Y:S01]  /*3580*/  ISETP.GE.AND P0, PT, R58, RZ, PT ;  /* 0x000000ff3a00720c */ /* 0x000fe20003f06270 */
[----:B-1----:R-:W-:Y:S01]  /*3590*/  IMAD.SHL.U32 R10, R76, 0x10, RZ ;  /* 0x000000104c0a7824 */ /* 0x002fe200078e00ff */
[----:B------:R-:W-:Y:S01]  /*35a0*/  LOP3.LUT R0, RZ, R72, RZ, 0x33, !PT ;  /* 0x00000048ff007212 */ /* 0x000fe200078e33ff */
[--C-:B------:R-:W-:Y:S01]  /*35b0*/  @!P1 IMAD.IADD R51, R51, 0x1, -R2.reuse ;  /* 0x0000000133339824 */ /* 0x100fe200078e0a02 */
[----:B------:R-:W-:Y:S01]  /*35c0*/  ISETP.GE.AND P1, PT, R54, RZ, PT ;  /* 0x000000ff3600720c */ /* 0x000fe20003f26270 */
[----:B------:R-:W-:Y:S01]  /*35d0*/  @!P2 IMAD.IADD R53, R53, 0x1, -R2 ;  /* 0x000000013535a824 */ /* 0x000fe200078e0a02 */
[----:B------:R-:W-:Y:S01]  /*35e0*/  ISETP.NE.AND P2, PT, R74, RZ, PT ;  /* 0x000000ff4a00720c */ /* 0x000fe20003f45270 */
[----:B------:R-:W-:Y:S01]  /*35f0*/  @!P5 IMAD.MOV R51, RZ, RZ, -R51 ;  /* 0x000000ffff33d224 */ /* 0x000fe200078e0a33 */
[----:B------:R-:W-:Y:S01]  /*3600*/  LOP3.LUT R2, RZ, R74, RZ, 0x33, !PT ;  /* 0x0000004aff027212 */ /* 0x000fe200078e33ff */
[----:B------:R-:W-:Y:S01]  /*3610*/  @!P4 IMAD.MOV R53, RZ, RZ, -R53 ;  /* 0x000000ffff35c224 */ /* 0x000fe200078e0a35 */
[----:B---3--:R-:W-:Y:S01]  /*3620*/  STL [R1+0x8bc], R5 ;  /* 0x0008bc0501007387 */ /* 0x008fe20000100800 */
[----:B------:R-:W-:Y:S01]  /*3630*/  IMAD R252, R9, R5, RZ ;  /* 0x0000000509fc7224 */ /* 0x000fe200078e02ff */
[----:B------:R-:W-:Y:S01]  /*3640*/  SEL R50, R2, R3, !P2 ;  /* 0x0000000302327207 */ /* 0x000fe20005000000 */
[----:B--2---:R-:W-:Y:S01]  /*3650*/  VIADD R3, R6, 0xfffffffe ;  /* 0xfffffffe06037836 */ /* 0x004fe20000000000 */
[----:B------:R-:W-:Y:S01]  /*3660*/  SEL R54, R2, R12, !P2 ;  /* 0x0000000c02367207 */ /* 0x000fe20005000000 */
[----:B------:R-:W-:Y:S01]  /*3670*/  @!P0 IMAD.MOV R85, RZ, RZ, -R85 ;  /* 0x000000ffff558224 */ /* 0x000fe200078e0a55 */
[----:B------:R-:W-:Y:S01]  /*3680*/  SEL R12, R0, R51, !P3 ;  /* 0x00000033000c7207 */ /* 0x000fe20005800000 */
[----:B------:R-:W-:Y:S01]  /*3690*/  IMAD R50, R50, UR7, RZ ;  /* 0x0000000732327c24 */ /* 0x000fe2000f8e02ff */
[----:B------:R-:W-:Y:S01]  /*36a0*/  SEL R64, R2, R18, !P2 ;  /* 0x0000001202407207 */ /* 0x000fe20005000000 */
[----:B------:R-:W-:Y:S01]  /*36b0*/  VIADD R18, R6, 0xfffffffc ;  /* 0xfffffffc06127836 */ /* 0x000fe20000000000 */
[----:B------:R-:W-:Y:S01]  /*36c0*/  SEL R0, R0, R53, !P3 ;  /* 0x0000003500007207 */ /* 0x000fe20005800000 */
[----:B------:R-:W-:Y:S01]  /*36d0*/  IMAD R150, R12, R7, RZ ;  /* 0x000000070c967224 */ /* 0x000fe200078e02ff */
[----:B------:R-:W-:Y:S01]  /*36e0*/  ISETP.GE.U32.AND P3, PT, R3, 0x7fffffdf, PT ;  /* 0x7fffffdf0300780c */ /* 0x000fe20003f66070 */
[----:B------:R-:W-:Y:S01]  /*36f0*/  IMAD.SHL.U32 R3, R252, 0x4, RZ ;  /* 0x00000004fc037824 */ /* 0x000fe200078e00ff */
[----:B------:R-:W-:Y:S01]  /*3700*/  SEL R55, R2, R55, !P2 ;  /* 0x0000003702377207 */ /* 0x000fe20005000000 */
[----:B------:R-:W-:Y:S01]  /*3710*/  IMAD R149, R0, R7, RZ ;  /* 0x0000000700957224 */ /* 0x000fe200078e02ff */
[----:B------:R-:W-:Y:S01]  /*3720*/  ISETP.GE.U32.AND P0, PT, R18, 0x7fffffdd, PT ;  /* 0x7fffffdd1200780c */ /* 0x000fe20003f06070 */
[----:B------:R-:W-:Y:S01]  /*3730*/  STL [R1+0x658], R150 ;  /* 0x0006589601007387 */ /* 0x000fe20000100800 */
[C---:B------:R-:W-:Y:S01]  /*3740*/  SEL R52, R2.reuse, R8, !P2 ;  /* 0x0000000802347207 */ /* 0x040fe20005000000 */
[----:B------:R-:W-:Y:S01]  /*3750*/  IMAD R55, R55, UR7, RZ ;  /* 0x0000000737377c24 */ /* 0x000fe2000f8e02ff */
[----:B------:R-:W-:Y:S01]  /*3760*/  IADD3 R18, P5, R3, UR8, RZ ;  /* 0x0000000803127c10 */ /* 0x000fe2000ffbe0ff */
[----:B------:R-:W-:Y:S01]  /*3770*/  STL [R1+0x65c], R149 ;  /* 0x00065c9501007387 */ /* 0x000fe20000100800 */
[----:B------:R-:W-:Y:S01]  /*3780*/  SEL R13, R2, R13, !P2 ;  /* 0x0000000d020d7207 */ /* 0x000fe20005000000 */
[----:B------:R-:W-:Y:S01]  /*3790*/  IMAD R12, R52, UR7, RZ ;  /* 0x00000007340c7c24 */ /* 0x000fe2000f8e02ff */
[----:B------:R-:W-:Y:S01]  /*37a0*/  LEA.HI.X.SX32 R0, R252, UR9, 0x2, P5 ;  /* 0x00000009fc007c11 */ /* 0x000fe2000a8f16ff */
[----:B------:R1:W-:Y:S01]  /*37b0*/  STL [R1+0x8c0], R3 ;  /* 0x0008c00301007387 */ /* 0x0003e20000100800 */
[----:B------:R-:W-:Y:S01]  /*37c0*/  SEL R56, R2, R14, !P2 ;  /* 0x0000000e02387207 */ /* 0x000fe20005000000 */
[----:B------:R-:W-:Y:S01]  /*37d0*/  VIADD R74, R6, 0xffffffff ;  /* 0xffffffff064a7836 */ /* 0x000fe20000000000 */
[CC--:B------:R-:W-:Y:S01]  /*37e0*/  LEA R142, P5, R55.reuse, R18.reuse, 0x2 ;  /* 0x00000012378e7211 */ /* 0x0c0fe200078a10ff */
[----:B------:R-:W-:Y:S01]  /*37f0*/  STL [R1+0x8c4], R252 ;  /* 0x0008c4fc01007387 */ /* 0x000fe20000100800 */
[----:B------:R-:W-:Y:S01]  /*3800*/  LEA R80, P6, R50, R18, 0x2 ;  /* 0x0000001232507211 */ /* 0x000fe200078c10ff */
[----:B------:R-:W-:Y:S01]  /*3810*/  IMAD R56, R56, UR7, RZ ;  /* 0x0000000738387c24 */ /* 0x000fe2000f8e02ff */
[C---:B------:R-:W-:Y:S01]  /*3820*/  SEL R100, R2.reuse, R81, !P2 ;  /* 0x0000005102647207 */ /* 0x040fe20005000000 */
[----:B------:R-:W-:Y:S01]  /*3830*/  STL [R1+0x714], R55 ;  /* 0x0007143701007387 */ /* 0x000fe20000100800 */
[----:B------:R-:W-:Y:S01]  /*3840*/  SEL R88, R2, R69, !P2 ;  /* 0x0000004502587207 */ /* 0x000fe20005000000 */
[----:B-1----:R-:W-:Y:S01]  /*3850*/  IMAD R3, R54, UR7, RZ ;  /* 0x0000000736037c24 */ /* 0x002fe2000f8e02ff */
[-C--:B------:R-:W-:Y:S01]  /*3860*/  LEA.HI.X.SX32 R143, R55, R0.reuse, 0x2, P5 ;  /* 0x00000000378f7211 */ /* 0x080fe200028f16ff */
[----:B------:R-:W-:Y:S01]  /*3870*/  IMAD R69, R13, UR7, RZ ;  /* 0x000000070d457c24 */ /* 0x000fe2000f8e02ff */
[----:B------:R-:W-:Y:S01]  /*3880*/  LEA.HI.X.SX32 R81, R50, R0, 0x2, P6 ;  /* 0x0000000032517211 */ /* 0x000fe200030f16ff */
[----:B------:R-:W-:Y:S01]  /*3890*/  STL [R1+0x710], R50 ;  /* 0x0007103201007387 */ /* 0x000fe20000100800 */
[C---:B------:R-:W-:Y:S01]  /*38a0*/  SEL R58, R2.reuse, R15, !P2 ;  /* 0x0000000f023a7207 */ /* 0x040fe20005000000 */
[----:B------:R-:W-:Y:S01]  /*38b0*/  @!P1 IMAD.MOV R101, RZ, RZ, -R101 ;  /* 0x000000ffff659224 */ /* 0x000fe200078e0a65 */
[----:B------:R-:W-:Y:S01]  /*38c0*/  SEL R60, R2, R16, !P2 ;  /* 0x00000010023c7207 */ /* 0x000fe20005000000 */
[----:B------:R1:W-:Y:S01]  /*38d0*/  STL [R1+0x70c], R12 ;  /* 0x00070c0c01007387 */ /* 0x0003e20000100800 */
[-C--:B------:R-:W-:Y:S01]  /*38e0*/  LEA R140, P5, R12, R18.reuse, 0x2 ;  /* 0x000000120c8c7211 */ /* 0x080fe200078a10ff */
[----:B------:R-:W-:Y:S01]  /*38f0*/  IMAD R58, R58, UR7, RZ ;  /* 0x000000073a3a7c24 */ /* 0x000fe2000f8e02ff */
[C---:B------:R-:W-:Y:S01]  /*3900*/  LEA R78, P6, R3.reuse, R18, 0x2 ;  /* 0x00000012034e7211 */ /* 0x040fe200078c10ff */
[----:B------:R-:W-:Y:S01]  /*3910*/  IMAD R60, R60, UR7, RZ ;  /* 0x000000073c3c7c24 */ /* 0x000fe2000f8e02ff */
[----:B------:R-:W-:Y:S01]  /*3920*/  SEL R98, R2, R79, !P2 ;  /* 0x0000004f02627207 */ /* 0x000fe20005000000 */
[----:B------:R-:W-:Y:S01]  /*3930*/  VIADD R16, R6, 0xfffffffd ;  /* 0xfffffffd06107836 */ /* 0x000fe20000000000 */
[-C--:B------:R-:W-:Y:S01]  /*3940*/  LEA.HI.X.SX32 R141, R12, R0.reuse, 0x2, P5 ;  /* 0x000000000c8d7211 */ /* 0x080fe200028f16ff */
[----:B------:R-:W-:Y:S01]  /*3950*/  IMAD R64, R64, UR7, RZ ;  /* 0x0000000740407c24 */ /* 0x000fe2000f8e02ff */
[----:B------:R-:W-:Y:S01]  /*3960*/  LEA.HI.X.SX32 R79, R3, R0, 0x2, P6 ;  /* 0x00000000034f7211 */ /* 0x000fe200030f16ff */
[----:B------:R-:W-:Y:S01]  /*3970*/  STL [R1+0x708], R3 ;  /* 0x0007080301007387 */ /* 0x000fe20000100800 */
[----:B------:R-:W-:Y:S01]  /*3980*/  SEL R62, R2, R17, !P2 ;  /* 0x00000011023e7207 */ /* 0x000fe20005000000 */
[----:B------:R-:W-:Y:S01]  /*3990*/  VIADD R51, R6, 0xfffffffb ;  /* 0xfffffffb06337836 */ /* 0x000fe20000000000 */
[CC--:B-1----:R-:W-:Y:S01]  /*39a0*/  LEA R12, P5, R69.reuse, R18.reuse, 0x2 ;  /* 0x00000012450c7211 */ /* 0x0c2fe200078a10ff */
[----:B------:R1:W-:Y:S01]  /*39b0*/  STL [R1+0x704], R69 ;  /* 0x0007044501007387 */ /* 0x0003e20000100800 */
[----:B------:R-:W-:Y:S01]  /*39c0*/  LEA R76, P6, R56, R18, 0x2 ;  /* 0x00000012384c7211 */ /* 0x000fe200078c10ff */
[----:B------:R-:W-:Y:S01]  /*39d0*/  IMAD R62, R62, UR7, RZ ;  /* 0x000000073e3e7c24 */ /* 0x000fe2000f8e02ff */
[C---:B------:R-:W-:Y:S01]  /*39e0*/  SEL R96, R2.reuse, R77, !P2 ;  /* 0x0000004d02607207 */ /* 0x040fe20005000000 */
[----:B------:R-:W-:Y:S01]  /*39f0*/  STL [R1+0x700], R56 ;  /* 0x0007003801007387 */ /* 0x000fe20000100800 */
[----:B------:R-:W-:Y:S01]  /*3a00*/  SEL R72, R2, R22, !P2 ;  /* 0x0000001602487207 */ /* 0x000fe20005000000 */
[----:B------:R-:W-:Y:S01]  /*3a10*/  VIADD R7, R6, 0xfffffffa ;  /* 0xfffffffa06077836 */ /* 0x000fe20000000000 */
[----:B------:R-:W-:Y:S01]  /*3a20*/  ISETP.GE.U32.AND P1, PT, R74, 0x7fffffe0, PT ;  /* 0x7fffffe04a00780c */ /* 0x000fe20003f26070 */
[----:B------:R-:W-:Y:S01]  /*3a30*/  STL [R1+0x6fc], R58 ;  /* 0x0006fc3a01007387 */ /* 0x000fe20000100800 */
[-C--:B------:R-:W-:Y:S01]  /*3a40*/  LEA.HI.X.SX32 R13, R69, R0.reuse, 0x2, P5 ;  /* 0x00000000450d7211 */ /* 0x080fe200028f16ff */
[----:B------:R-:W-:Y:S01]  /*3a50*/  VIADD R148, R6, 0xfffffff9 ;  /* 0xfffffff906947836 */ /* 0x000fe20000000000 */
[----:B------:R-:W-:Y:S01]  /*3a60*/  LEA.HI.X.SX32 R77, R56, R0, 0x2, P6 ;  /* 0x00000000384d7211 */ /* 0x000fe200030f16ff */
[----:B------:R-:W-:Y:S01]  /*3a70*/  STL [R1+0x6f8], R60 ;  /* 0x0006f83c01007387 */ /* 0x000fe20000100800 */
[----:B------:R-:W-:Y:S01]  /*3a80*/  SEL R66, R2, R19, !P2 ;  /* 0x0000001302427207 */ /* 0x000fe20005000000 */
[----:B------:R-:W-:Y:S01]  /*3a90*/  VIADD R249, R6, 0x1f ;  /* 0x0000001f06f97836 */ /* 0x000fe20000000000 */
[----:B------:R-:W-:Y:S01]  /*3aa0*/  SEL R68, R2, R20, !P2 ;  /* 0x0000001402447207 */ /* 0x000fe20005000000 */
[----:B------:R-:W-:Y:S01]  /*3ab0*/  STL [R1+0x6f4], R62 ;  /* 0x0006f43e01007387 */ /* 0x000fe20000100800 */
[-C--:B------:R-:W-:Y:S01]  /*3ac0*/  LEA R138, P5, R58, R18.reuse, 0x2 ;  /* 0x000000123a8a7211 */ /* 0x080fe200078a10ff */
[----:B------:R-:W-:Y:S01]  /*3ad0*/  IMAD R66, R66, UR7, RZ ;  /* 0x0000000742427c24 */ /* 0x000fe2000f8e02ff */
[----:B------:R-:W-:Y:S01]  /*3ae0*/  LEA R74, P6, R60, R18, 0x2 ;  /* 0x000000123c4a7211 */ /* 0x000fe200078c10ff */
[----:B------:R-:W-:Y:S01]  /*3af0*/  STL [R1+0x6f0], R64 ;  /* 0x0006f04001007387 */ /* 0x000fe20000100800 */
[----:B------:R-:W-:Y:S01]  /*3b00*/  SEL R84, R2, R65, !P2 ;  /* 0x0000004102547207 */ /* 0x000fe20005000000 */
[----:B------:R-:W-:Y:S01]  /*3b10*/  IMAD R65, R72, UR7, RZ ;  /* 0x0000000748417c24 */ /* 0x000fe2000f8e02ff */
[----:B------:R-:W-:Y:S01]  /*3b20*/  SEL R94, R2, R75, !P2 ;  /* 0x0000004b025e7207 */ /* 0x000fe20005000000 */
[----:B------:R2:W-:Y:S01]  /*3b30*/  STL [R1+0x6ec], R66 ;  /* 0x0006ec4201007387 */ /* 0x0005e20000100800 */
[----:B------:R-:W-:Y:S01]  /*3b40*/  ISETP.GE.U32.AND P4, PT, R16, 0x7fffffde, PT ;  /* 0x7fffffde1000780c */ /* 0x000fe20003f86070 */
[----:B------:R-:W3:Y:S01]  /*3b50*/  LDC R252, c[0x0][0x230] ;  /* 0x00008c00fffc7b82 */ /* 0x000ee20000000800 */
[----:B------:R-:W-:-:S02]  /*3b60*/  SEL R70, R2, R21, !P2 ;  /* 0x0000001502467207 */ /* 0x000fc40005000000 */
[----:B------:R-:W-:Y:S01]  /*3b70*/  LOP3.LUT R16, R10, 0x70, RZ, 0xc0, !PT ;  /* 0x000000700a107812 */ /* 0x000fe200078ec0ff */
[----:B------:R-:W-:Y:S01]  /*3b80*/  IMAD R10, R68, UR7, RZ ;  /* 0x00000007440a7c24 */ /* 0x000fe2000f8e02ff */
[-C--:B------:R-:W-:Y:S02]  /*3b90*/  LEA.HI.X.SX32 R139, R58, R0.reuse, 0x2, P5 ;  /* 0x000000003a8b7211 */ /* 0x080fe400028f16ff */
[----:B------:R-:W-:Y:S01]  /*3ba0*/  LEA.HI.X.SX32 R75, R60, R0, 0x2, P6 ;  /* 0x000000003c4b7211 */ /* 0x000fe200030f16ff */
[----:B------:R-:W-:Y:S01]  /*3bb0*/  IMAD R16, R151, 0x80, R16 ;  /* 0x0000008097107824 */ /* 0x000fe200078e0210 */
[-C--:B------:R-:W-:Y:S01]  /*3bc0*/  LEA R136, P5, R62, R18.reuse, 0x2 ;  /* 0x000000123e887211 */ /* 0x080fe200078a10ff */
[----:B------:R-:W-:Y:S01]  /*3bd0*/  STL [R1+0x6e8], R10 ;  /* 0x0006e80a01007387 */ /* 0x000fe20000100800 */
[----:B------:R-:W-:Y:S02]  /*3be0*/  LEA R72, P6, R64, R18, 0x2 ;  /* 0x0000001240487211 */ /* 0x000fe400078c10ff */
[----:B------:R-:W-:Y:S01]  /*3bf0*/  SEL R86, R2, R67, !P2 ;  /* 0x0000004302567207 */ /* 0x000fe20005000000 */
[----:B------:R-:W-:Y:S01]  /*3c00*/  IMAD R67, R70, UR7, RZ ;  /* 0x0000000746437c24 */ /* 0x000fe2000f8e02ff */
[----:B------:R-:W-:-:S02]  /*3c10*/  SEL R92, R2, R73, !P2 ;  /* 0x00000049025c7207 */ /* 0x000fc40005000000 */
[-C--:B------:R-:W-:Y:S02]  /*3c20*/  LEA.HI.X.SX32 R137, R62, R0.reuse, 0x2, P5 ;  /* 0x000000003e897211 */ /* 0x080fe400028f16ff */
[----:B------:R-:W-:Y:S01]  /*3c30*/  LEA.HI.X.SX32 R73, R64, R0, 0x2, P6 ;  /* 0x0000000040497211 */ /* 0x000fe200030f16ff */
[----:B------:R4:W-:Y:S01]  /*3c40*/  STL [R1+0x6e4], R67 ;  /* 0x0006e44301007387 */ /* 0x0009e20000100800 */
[C---:B------:R-:W-:Y:S02]  /*3c50*/  SEL R23, R2.reuse, R23, !P2 ;  /* 0x0000001702177207 */ /* 0x040fe40005000000 */
[----:B------:R-:W-:Y:S01]  /*3c60*/  SEL R24, R2, R24, !P2 ;  /* 0x0000001802187207 */ /* 0x000fe20005000000 */
[----:B------:R3:W-:Y:S01]  /*3c70*/  STL [R1+0x6e0], R65 ;  /* 0x0006e04101007387 */ /* 0x0007e20000100800 */
[-C--:B------:R-:W-:Y:S01]  /*3c80*/  LEA R134, P5, R66, R18.reuse, 0x2 ;  /* 0x0000001242867211 */ /* 0x080fe200078a10ff */
[----:B------:R-:W-:Y:S01]  /*3c90*/  IMAD R23, R23, UR7, RZ ;  /* 0x0000000717177c24 */ /* 0x000fe2000f8e02ff */
[----:B------:R-:W-:-:S02]  /*3ca0*/  LEA R70, P6, R10, R18, 0x2 ;  /* 0x000000120a467211 */ /* 0x000fc400078c10ff */
[C---:B------:R-:W-:Y:S02]  /*3cb0*/  SEL R90, R2.reuse, R71, !P2 ;  /* 0x00000047025a7207 */ /* 0x040fe40005000000 */
[----:B------:R-:W-:Y:S01]  /*3cc0*/  SEL R82, R2, R63, !P2 ;  /* 0x0000003f02527207 */ /* 0x000fe20005000000 */
[----:B------:R-:W-:Y:S01]  /*3cd0*/  IMAD R63, R24, UR7, RZ ;  /* 0x00000007183f7c24 */ /* 0x000fe2000f8e02ff */
[-C--:B------:R-:W-:Y:S01]  /*3ce0*/  LEA.HI.X.SX32 R135, R66, R0.reuse, 0x2, P5 ;  /* 0x0000000042877211 */ /* 0x080fe200028f16ff */
[----:B------:R-:W-:Y:S01]  /*3cf0*/  STL [R1+0x6dc], R23 ;  /* 0x0006dc1701007387 */ /* 0x000fe20000100800 */
[----:B------:R-:W-:Y:S02]  /*3d00*/  LEA.HI.X.SX32 R71, R10, R0, 0x2, P6 ;  /* 0x000000000a477211 */ /* 0x000fe400030f16ff */
[C---:B------:R-:W-:Y:S01]  /*3d10*/  SEL R25, R2.reuse, R25, !P2 ;  /* 0x0000001902197207 */ /* 0x040fe20005000000 */
[----:B------:R-:W-:Y:S01]  /*3d20*/  STL [R1+0x6d8], R63 ;  /* 0x0006d83f01007387 */ /* 0x000fe20000100800 */
[----:B------:R-:W-:-:S02]  /*3d30*/  SEL R26, R2, R26, !P2 ;  /* 0x0000001a021a7207 */ /* 0x000fc40005000000 */
[-C--:B------:R-:W-:Y:S01]  /*3d40*/  LEA R132, P5, R67, R18.reuse, 0x2 ;  /* 0x0000001243847211 */ /* 0x080fe200078a10ff */
[----:B------:R-:W-:Y:S01]  /*3d50*/  IMAD R25, R25, UR7, RZ ;  /* 0x0000000719197c24 */ /* 0x000fe2000f8e02ff */
[----:B------:R-:W-:Y:S01]  /*3d60*/  LEA R68, P6, R65, R18, 0x2 ;  /* 0x0000001241447211 */ /* 0x000fe200078c10ff */
[----:B------:R-:W-:Y:S01]  /*3d70*/  IMAD R26, R26, UR7, RZ ;  /* 0x000000071a1a7c24 */ /* 0x000fe2000f8e02ff */
[-C--:B------:R-:W-:Y:S02]  /*3d80*/  LEA.HI.X.SX32 R133, R67, R0.reuse, 0x2, P5 ;  /* 0x0000000043857211 */ /* 0x080fe400028f16ff */
[----:B-1----:R-:W-:Y:S01]  /*3d90*/  LEA.HI.X.SX32 R69, R65, R0, 0x2, P6 ;  /* 0x0000000041457211 */ /* 0x002fe200030f16ff */
[----:B------:R-:W-:Y:S01]  /*3da0*/  STL [R1+0x6d4], R25 ;  /* 0x0006d41901007387 */ /* 0x000fe20000100800 */
[C---:B------:R-:W-:Y:S02]  /*3db0*/  SEL R27, R2.reuse, R27, !P2 ;  /* 0x0000001b021b7207 */ /* 0x040fe40005000000 */
[----:B------:R-:W-:Y:S01]  /*3dc0*/  SEL R28, R2, R28, !P2 ;  /* 0x0000001c021c7207 */ /* 0x000fe20005000000 */
[----:B------:R1:W-:Y:S01]  /*3dd0*/  STL [R1+0x6d0], R26 ;  /* 0x0006d01a01007387 */ /* 0x0003e20000100800 */
[-C--:B------:R-:W-:Y:S01]  /*3de0*/  LEA R130, P5, R23, R18.reuse, 0x2 ;  /* 0x0000001217827211 */ /* 0x080fe200078a10ff */
[----:B------:R-:W-:Y:S01]  /*3df0*/  IMAD R27, R27, UR7, RZ ;  /* 0x000000071b1b7c24 */ /* 0x000fe2000f8e02ff */
[----:B--2---:R-:W-:Y:S01]  /*3e00*/  LEA R66, P6, R63, R18, 0x2 ;  /* 0x000000123f427211 */ /* 0x004fe200078c10ff */
[----:B------:R-:W-:Y:S01]  /*3e10*/  IMAD R28, R28, UR7, RZ ;  /* 0x000000071c1c7c24 */ /* 0x000fe2000f8e02ff */
[----:B------:R-:W-:-:S02]  /*3e20*/  LEA.HI.X.SX32 R131, R23, R0, 0x2, P5 ;  /* 0x0000000017837211 */ /* 0x000fc400028f16ff */
[----:B----4-:R-:W-:Y:S01]  /*3e30*/  LEA.HI.X.SX32 R67, R63, R0, 0x2, P6 ;  /* 0x000000003f437211 */ /* 0x010fe200030f16ff */
[----:B------:R-:W-:Y:S01]  /*3e40*/  STL [R1+0x6cc], R27 ;  /* 0x0006cc1b01007387 */ /* 0x000fe20000100800 */
[C---:B------:R-:W-:Y:S02]  /*3e50*/  SEL R29, R2.reuse, R29, !P2 ;  /* 0x0000001d021d7207 */ /* 0x040fe40005000000 */
[----:B------:R-:W-:Y:S01]  /*3e60*/  SEL R30, R2, R30, !P2 ;  /* 0x0000001e021e7207 */ /* 0x000fe20005000000 */
[----:B------:R2:W-:Y:S01]  /*3e70*/  STL [R1+0x6c8], R28 ;  /* 0x0006c81c01007387 */ /* 0x0005e20000100800 */
[-C--:B------:R-:W-:Y:S01]  /*3e80*/  LEA R128, P5, R25, R18.reuse, 0x2 ;  /* 0x0000001219807211 */ /* 0x080fe200078a10ff */
[----:B------:R-:W-:Y:S01]  /*3e90*/  IMAD R29, R29, UR7, RZ ;  /* 0x000000071d1d7c24 */ /* 0x000fe2000f8e02ff */
[----:B------:R-:W-:Y:S02]  /*3ea0*/  LEA R64, P6, R26, R18, 0x2 ;  /* 0x000000121a407211 */ /* 0x000fe400078c10ff */
[----:B------:R-:W-:Y:S01]  /*3eb0*/  SEL R19, R2, R91, !P2 ;  /* 0x0000005b02137207 */ /* 0x000fe20005000000 */
[----:B------:R-:W-:Y:S01]  /*3ec0*/  IMAD R91, R30, UR7, RZ ;  /* 0x000000071e5b7c24 */ /* 0x000fe2000f8e02ff */
[-C--:B------:R-:W-:Y:S01]  /*3ed0*/  LEA.HI.X.SX32 R129, R25, R0.reuse, 0x2, P5 ;  /* 0x0000000019817211 */ /* 0x080fe200028f16ff */
[----:B------:R4:W-:Y:S01]  /*3ee0*/  STL [R1+0x6c4], R29 ;  /* 0x0006c41d01007387 */ /* 0x0009e20000100800 */
[----:B---3--:R-:W-:Y:S01]  /*3ef0*/  LEA.HI.X.SX32 R65, R26, R0, 0x2, P6 ;  /* 0x000000001a417211 */ /* 0x008fe200030f16ff */
[----:B-1----:R-:W-:Y:S01]  /*3f00*/  IMAD R26, R90, UR7, RZ ;  /* 0x000000075a1a7c24 */ /* 0x002fe2000f8e02ff */
[C---:B------:R-:W-:Y:S01]  /*3f10*/  SEL R31, R2.reuse, R31, !P2 ;  /* 0x0000001f021f7207 */ /* 0x040fe20005000000 */
[----:B------:R-:W-:Y:S01]  /*3f20*/  STL [R1+0x6c0], R91 ;  /* 0x0006c05b01007387 */ /* 0x000fe20000100800 */
[----:B------:R-:W-:Y:S01]  /*3f30*/  SEL R32, R2, R32, !P2 ;  /* 0x0000002002207207 */ /* 0x000fe20005000000 */
[----:B------:R-:W-:Y:S01]  /*3f40*/  IMAD R25, R94, UR7, RZ ;  /* 0x000000075e197c24 */ /* 0x000fe2000f8e02ff */
[----:B------:R-:W-:-:S02]  /*3f50*/  LEA R126, P5, R27, R18, 0x2 ;  /* 0x000000121b7e7211 */ /* 0x000fc400078a10ff */
[----:B------:R-:W-:Y:S02]  /*3f60*/  LEA R62, P6, R28, R18, 0x2 ;  /* 0x000000121c3e7211 */ /* 0x000fe400078c10ff */
[C---:B------:R-:W-:Y:S02]  /*3f70*/  SEL R61, R2.reuse, R61, !P2 ;  /* 0x0000003d023d7207 */ /* 0x040fe40005000000 */
[----:B------:R-:W-:Y:S01]  /*3f80*/  SEL R22, R2, R87, !P2 ;  /* 0x0000005702167207 */ /* 0x000fe20005000000 */
[----:B------:R-:W-:Y:S01]  /*3f90*/  IMAD R87, R32, UR7, RZ ;  /* 0x0000000720577c24 */ /* 0x000fe2000f8e02ff */
[----:B------:R-:W-:Y:S01]  /*3fa0*/  SEL R21, R2, R89, !P2 ;  /* 0x0000005902157207 */ /* 0x000fe20005000000 */
[----:B------:R-:W-:Y:S01]  /*3fb0*/  IMAD R89, R31, UR7, RZ ;  /* 0x000000071f597c24 */ /* 0x000fe2000f8e02ff */
[-C--:B------:R-:W-:Y:S01]  /*3fc0*/  LEA.HI.X.SX32 R127, R27, R0.reuse, 0x2, P5 ;  /* 0x000000001b7f7211 */ /* 0x080fe200028f16ff */
[----:B------:R-:W-:Y:S01]  /*3fd0*/  IMAD R30, R61, UR7, RZ ;  /* 0x000000073d1e7c24 */ /* 0x000fe2000f8e02ff */
[----:B------:R-:W-:Y:S01]  /*3fe0*/  LEA.HI.X.SX32 R63, R28, R0, 0x2, P6 ;  /* 0x000000001c3f7211 */ /* 0x000fe200030f16ff */
[----:B--2---:R-:W-:Y:S01]  /*3ff0*/  IMAD R28, R84, UR7, RZ ;  /* 0x00000007541c7c24 */ /* 0x004fe2000f8e02ff */
[C---:B------:R-:W-:Y:S01]  /*4000*/  SEL R33, R2.reuse, R33, !P2 ;  /* 0x0000002102217207 */ /* 0x040fe20005000000 */
[----:B------:R-:W-:Y:S01]  /*4010*/  STL [R1+0x6bc], R89 ;  /* 0x0006bc5901007387 */ /* 0x000fe20000100800 */
[----:B------:R-:W-:Y:S01]  /*4020*/  SEL R34, R2, R34, !P2 ;  /* 0x0000002202227207 */ /* 0x000fe20005000000 */
[----:B------:R-:W-:Y:S01]  /*4030*/  IMAD R27, R86, UR7, RZ ;  /* 0x00000007561b7c24 */ /* 0x000fe2000f8e02ff */
[-C--:B------:R-:W-:Y:S01]  /*4040*/  LEA R124, P5, R29, R18.reuse, 0x2 ;  /* 0x000000121d7c7211 */ /* 0x080fe200078a10ff */
[----:B------:R-:W-:Y:S01]  /*4050*/  STL [R1+0x6b8], R87 ;  /* 0x0006b85701007387 */ /* 0x000fe20000100800 */
[----:B------:R-:W-:Y:S01]  /*4060*/  LEA R60, P6, R91, R18, 0x2 ;  /* 0x000000125b3c7211 */ /* 0x000fe200078c10ff */
[----:B------:R-:W-:Y:S01]  /*4070*/  IMAD R53, R34, UR7, RZ ;  /* 0x0000000722357c24 */ /* 0x000fe2000f8e02ff */
[----:B------:R-:W-:Y:S01]  /*4080*/  SEL R59, R2, R59, !P2 ;  /* 0x0000003b023b7207 */ /* 0x000fe20005000000 */
[----:B------:R-:W-:Y:S01]  /*4090*/  IMAD R22, R22, UR7, RZ ;  /* 0x0000000716167c24 */ /* 0x000fe2000f8e02ff */
[----:B------:R-:W-:Y:S01]  /*40a0*/  SEL R20, R2, R85, !P2 ;  /* 0x0000005502147207 */ /* 0x000fe20005000000 */
[----:B------:R-:W-:Y:S01]  /*40b0*/  IMAD R85, R33, UR7, RZ ;  /* 0x0000000721557c24 */ /* 0x000fe2000f8e02ff */
[-C--:B------:R-:W-:Y:S01]  /*40c0*/  LEA.HI.X.SX32 R125, R29, R0.reuse, 0x2, P5 ;  /* 0x000000001d7d7211 */ /* 0x080fe200028f16ff */
[----:B------:R-:W-:Y:S01]  /*40d0*/  IMAD R31, R59, UR7, RZ ;  /* 0x000000073b1f7c24 */ /* 0x000fe2000f8e02ff */
[----:B------:R-:W-:Y:S01]  /*40e0*/  LEA.HI.X.SX32 R61, R91, R0, 0x2, P6 ;  /* 0x000000005b3d7211 */ /* 0x000fe200030f16ff */
[----:B----4-:R-:W-:Y:S01]  /*40f0*/  IMAD R29, R82, UR7, RZ ;  /* 0x00000007521d7c24 */ /* 0x010fe2000f8e02ff */
        /* <DEDUP_REMOVED lines=8> */
[----:B------:R-:W-:-:S02]  /*4180*/  SEL R37, R2, R37, !P2 ;  /* 0x0000002502257207 */ /* 0x000fc40005000000 */
[C---:B------:R-:W-:Y:S02]  /*4190*/  SEL R38, R2.reuse, R38, !P2 ;  /* 0x0000002602267207 */ /* 0x040fe40005000000 */
[C---:B------:R-:W-:Y:S01]  /*41a0*/  SEL R39, R2.reuse, R39, !P2 ;  /* 0x0000002702277207 */ /* 0x040fe20005000000 */
[----:B------:R-:W-:Y:S01]  /*41b0*/  IMAD R37, R37, UR7, RZ ;  /* 0x0000000725257c24 */ /* 0x000fe2000f8e02ff */
[----:B------:R-:W-:Y:S01]  /*41c0*/  SEL R40, R2, R40, !P2 ;  /* 0x0000002802287207 */ /* 0x000fe20005000000 */
[----:B------:R-:W-:Y:S01]  /*41d0*/  IMAD R38, R38, UR7, RZ ;  /* 0x0000000726267c24 */ /* 0x000fe2000f8e02ff */
        /* <DEDUP_REMOVED lines=8> */
[----:B------:R-:W-:-:S02]  /*4260*/  SEL R44, R2, R44, !P2 ;  /* 0x0000002c022c7207 */ /* 0x000fc40005000000 */
[C---:B------:R-:W-:Y:S01]  /*4270*/  SEL R46, R2.reuse, R46, !P2 ;  /* 0x0000002e022e7207 */ /* 0x040fe20005000000 */
[----:B------:R-:W-:Y:S01]  /*4280*/  IMAD R3, R45, UR7, RZ ;  /* 0x000000072d037c24 */ /* 0x000fe2000f8e02ff */
[----:B------:R-:W-:Y:S01]  /*4290*/  SEL R48, R2, R48, !P2 ;  /* 0x0000003002307207 */ /* 0x000fe20005000000 */
[----:B------:R-:W-:Y:S01]  /*42a0*/  IMAD R34, R44, UR7, RZ ;  /* 0x000000072c227c24 */ /* 0x000fe2000f8e02ff */
[----:B------:R-:W-:Y:S01]  /*42b0*/  SEL R47, R2, R47, !P2 ;  /* 0x0000002f022f7207 */ /* 0x000fe20005000000 */
[----:B------:R-:W-:Y:S01]  /*42c0*/  IMAD R24, R46, UR7, RZ ;  /* 0x000000072e187c24 */ /* 0x000fe2000f8e02ff */
[----:B------:R-:W-:Y:S01]  /*42d0*/  SEL R49, R2, R49, !P2 ;  /* 0x0000003102317207 */ /* 0x000fe20005000000 */
[----:B------:R-:W-:Y:S01]  /*42e0*/  IMAD R33, R48, UR7, RZ ;  /* 0x0000000730217c24 */ /* 0x000fe2000f8e02ff */
[C---:B------:R-:W-:Y:S01]  /*42f0*/  SEL R57, R2.reuse, R57, !P2 ;  /* 0x0000003902397207 */ /* 0x040fe20005000000 */
[----:B------:R-:W-:Y:S01]  /*4300*/  IMAD R10, R47, UR7, RZ ;  /* 0x000000072f0a7c24 */ /* 0x000fe2000f8e02ff */
[C---:B------:R-:W-:Y:S01]  /*4310*/  SEL R83, R2.reuse, R83, !P2 ;  /* 0x0000005302537207 */ /* 0x040fe20005000000 */
[----:B------:R-:W-:Y:S01]  /*4320*/  IMAD R32, R49, UR7, RZ ;  /* 0x0000000731207c24 */ /* 0x000fe2000f8e02ff */
[C---:B------:R-:W-:Y:S01]  /*4330*/  SEL R17, R2.reuse, R93, !P2 ;  /* 0x0000005d02117207 */ /* 0x040fe20005000000 */
[----:B------:R-:W-:Y:S01]  /*4340*/  IMAD R23, R57, UR7, RZ ;  /* 0x0000000739177c24 */ /* 0x000fe2000f8e02ff */
[----:B------:R-:W-:-:S02]  /*4350*/  SEL R15, R2, R95, !P2 ;  /* 0x0000005f020f7207 */ /* 0x000fc40005000000 */
[C---:B------:R-:W-:Y:S02]  /*4360*/  SEL R14, R2.reuse, R97, !P2 ;  /* 0x00000061020e7207 */ /* 0x040fe40005000000 */
[C---:B------:R-:W-:Y:S02]  /*4370*/  SEL R8, R2.reuse, R99, !P2 ;  /* 0x0000006302087207 */ /* 0x040fe40005000000 */
[----:B------:R-:W-:Y:S02]  /*4380*/  SEL R2, R2, R101, !P2 ;  /* 0x0000006502027207 */ /* 0x000fe40005000000 */
[----:B------:R-:W-:Y:S01]  /*4390*/  ISETP.GE.U32.AND P2, PT, R51, 0x7fffffdc, PT ;  /* 0x7fffffdc3300780c */ /* 0x000fe20003f46070 */
[----:B------:R-:W-:Y:S01]  /*43a0*/  IMAD R51, R35, UR7, RZ ;  /* 0x0000000723337c24 */ /* 0x000fe2000f8e02ff */
[-C--:B------:R-:W-:Y:S01]  /*43b0*/  LEA.HI.X.SX32 R123, R89, R0.reuse, 0x2, P5 ;  /* 0x00000000597b7211 */ /* 0x080fe200028f16ff */
[----:B------:R-:W-:Y:S01]  /*43c0*/  IMAD R35, R43, UR7, RZ ;  /* 0x000000072b237c24 */ /* 0x000fe2000f8e02ff */
[----:B------:R-:W-:Y:S01]  /*43d0*/  LEA.HI.X.SX32 R59, R87, R0, 0x2, P6 ;  /* 0x00000000573b7211 */ /* 0x000fe200030f16ff */
[----:B------:R-:W-:Y:S01]  /*43e0*/  IMAD R8, R8, UR7, RZ ;  /* 0x0000000708087c24 */ /* 0x000fe2000f8e02ff */
[-C--:B------:R-:W-:Y:S01]  /*43f0*/  LEA R120, P5, R85, R18.reuse, 0x2 ;  /* 0x0000001255787211 */ /* 0x080fe200078a10ff */
[----:B------:R-:W-:Y:S01]  /*4400*/  STL [R1+0x6ac], R51 ;  /* 0x0006ac3301007387 */ /* 0x000fe20000100800 */
[----:B------:R-:W-:-:S02]  /*4410*/  LEA R56, P6, R53, R18, 0x2 ;  /* 0x0000001235387211 */ /* 0x000fc400078c10ff */
[-C--:B------:R-:W-:Y:S01]  /*4420*/  LEA.HI.X.SX32 R121, R85, R0.reuse, 0x2, P5 ;  /* 0x0000000055797211 */ /* 0x080fe200028f16ff */
[----:B------:R1:W-:Y:S01]  /*4430*/  STL [R1+0x6a8], R11 ;  /* 0x0006a80b01007387 */ /* 0x0003e20000100800 */
[----:B------:R-:W-:Y:S02]  /*4440*/  LEA.HI.X.SX32 R57, R53, R0, 0x2, P6 ;  /* 0x0000000035397211 */ /* 0x000fe400030f16ff */
[-C--:B------:R-:W-:Y:S01]  /*4450*/  LEA R118, P5, R51, R18.reuse, 0x2 ;  /* 0x0000001233767211 */ /* 0x080fe200078a10ff */
[----:B------:R-:W-:Y:S01]  /*4460*/  STL [R1+0x6a4], R37 ;  /* 0x0006a42501007387 */ /* 0x000fe20000100800 */
[----:B------:R-:W-:Y:S02]  /*4470*/  LEA R54, P6, R11, R18, 0x2 ;  /* 0x000000120b367211 */ /* 0x000fe400078c10ff */
[-C--:B------:R-:W-:Y:S01]  /*4480*/  LEA.HI.X.SX32 R119, R51, R0.reuse, 0x2, P5 ;  /* 0x0000000033777211 */ /* 0x080fe200028f16ff */
[----:B------:R-:W-:Y:S01]  /*4490*/  STL [R1+0x6a0], R38 ;  /* 0x0006a02601007387 */ /* 0x000fe20000100800 */
[----:B------:R-:W-:Y:S01]  /*44a0*/  LEA.HI.X.SX32 R55, R11, R0, 0x2, P6 ;  /* 0x000000000b377211 */ /* 0x000fe200030f16ff */
[----:B-1----:R-:W-:Y:S01]  /*44b0*/  IMAD R11, R88, UR7, RZ ;  /* 0x00000007580b7c24 */ /* 0x002fe2000f8e02ff */
        /* <DEDUP_REMOVED lines=23> */
[----:B------:R2:W-:Y:S01]  /*4630*/  STL [R1+0x680], R24 ;  /* 0x0006801801007387 */ /* 0x0005e20000100800 */
[----:B------:R-:W-:Y:S01]  /*4640*/  LEA.HI.X.SX32 R47, R3, R0, 0x2, P6 ;  /* 0x00000000032f7211 */ /* 0x000fe200030f16ff */
[----:B-1----:R-:W-:Y:S01]  /*4650*/  IMAD R3, R96, UR7, RZ ;  /* 0x0000000760037c24 */ /* 0x002fe2000f8e02ff */
[-C--:B------:R-:W-:Y:S01]  /*4660*/  LEA R108, P5, R34, R18.reuse, 0x2 ;  /* 0x00000012226c7211 */ /* 0x080fe200078a10ff */
[----:B------:R-:W-:Y:S01]  /*4670*/  STL [R1+0x67c], R33 ;  /* 0x00067c2101007387 */ /* 0x000fe20000100800 */
[----:B------:R-:W-:-:S02]  /*4680*/  LEA R44, P6, R24, R18, 0x2 ;  /* 0x00000012182c7211 */ /* 0x000fc400078c10ff */
[-C--:B------:R-:W-:Y:S01]  /*4690*/  LEA.HI.X.SX32 R109, R34, R0.reuse, 0x2, P5 ;  /* 0x00000000226d7211 */ /* 0x080fe200028f16ff */
[----:B------:R1:W-:Y:S01]  /*46a0*/  STL [R1+0x678], R10 ;  /* 0x0006780a01007387 */ /* 0x0003e20000100800 */
[----:B------:R-:W-:Y:S01]  /*46b0*/  LEA.HI.X.SX32 R45, R24, R0, 0x2, P6 ;  /* 0x00000000182d7211 */ /* 0x000fe200030f16ff */
[----:B--2---:R-:W-:Y:S01]  /*46c0*/  IMAD R24, R98, UR7, RZ ;  /* 0x0000000762187c24 */ /* 0x004fe2000f8e02ff */
[CC--:B------:R-:W-:Y:S01]  /*46d0*/  LEA R106, P5, R33.reuse, R18.reuse, 0x2 ;  /* 0x00000012216a7211 */ /* 0x0c0fe200078a10ff */
[----:B------:R-:W-:Y:S01]  /*46e0*/  STL [R1+0x674], R32 ;  /* 0x0006742001007387 */ /* 0x000fe20000100800 */
[C---:B------:R-:W-:Y:S02]  /*46f0*/  LEA R42, P6, R10.reuse, R18, 0x2 ;  /* 0x000000120a2a7211 */ /* 0x040fe400078c10ff */
        /* <DEDUP_REMOVED lines=8> */
[----:B------:R-:W-:Y:S01]  /*4780*/  STL [R1+0x660], R30 ;  /* 0x0006601e01007387 */ /* 0x000fe20000100800 */
[----:B------:R-:W-:Y:S01]  /*4790*/  LEA.HI.X.SX32 R41, R23, R0, 0x2, P6 ;  /* 0x0000000017297211 */ /* 0x000fe200030f16ff */
[----:B--2---:R-:W-:Y:S01]  /*47a0*/  IMAD R23, R83, UR7, RZ ;  /* 0x0000000753177c24 */ /* 0x004fe2000f8e02ff */
[CC--:B------:R-:W-:Y:S01]  /*47b0*/  LEA R102, P5, R31.reuse, R18.reuse, 0x2 ;  /* 0x000000121f667211 */ /* 0x0c0fe200078a10ff */
[----:B------:R-:W-:Y:S01]  /*47c0*/  STL [R1+0x64c], R29 ;  /* 0x00064c1d01007387 */ /* 0x000fe20000100800 */
[C---:B------:R-:W-:Y:S02]  /*47d0*/  LEA R38, P6, R30.reuse, R18, 0x2 ;  /* 0x000000121e267211 */ /* 0x040fe400078c10ff */
[-C--:B------:R-:W-:Y:S01]  /*47e0*/  LEA.HI.X.SX32 R103, R31, R0.reuse, 0x2, P5 ;  /* 0x000000001f677211 */ /* 0x080fe200028f16ff */
[----:B------:R-:W-:Y:S01]  /*47f0*/  STL [R1+0x648], R28 ;  /* 0x0006481c01007387 */ /* 0x000fe20000100800 */
[----:B------:R-:W-:-:S02]  /*4800*/  LEA.HI.X.SX32 R39, R30, R0, 0x2, P6 ;  /* 0x000000001e277211 */ /* 0x000fc400030f16ff */
[CC--:B------:R-:W-:Y:S01]  /*4810*/  LEA R100, P5, R29.reuse, R18.reuse, 0x2 ;  /* 0x000000121d647211 */ /* 0x0c0fe200078a10ff */
[----:B------:R-:W-:Y:S01]  /*4820*/  STL [R1+0x644], R27 ;  /* 0x0006441b01007387 */ /* 0x000fe20000100800 */
[C---:B------:R-:W-:Y:S02]  /*4830*/  LEA R36, P6, R28.reuse, R18, 0x2 ;  /* 0x000000121c247211 */ /* 0x040fe400078c10ff */
[-C--:B------:R-:W-:Y:S01]  /*4840*/  LEA.HI.X.SX32 R101, R29, R0.reuse, 0x2, P5 ;  /* 0x000000001d657211 */ /* 0x080fe200028f16ff */
[----:B------:R1:W-:Y:S01]  /*4850*/  STL [R1+0x640], R11 ;  /* 0x0006400b01007387 */ /* 0x0003e20000100800 */
[----:B------:R-:W-:Y:S02]  /*4860*/  LEA.HI.X.SX32 R37, R28, R0, 0x2, P6 ;  /* 0x000000001c257211 */ /* 0x000fe400030f16ff */
[-C--:B------:R-:W-:Y:S01]  /*4870*/  LEA R98, P5, R27, R18.reuse, 0x2 ;  /* 0x000000121b627211 */ /* 0x080fe200078a10ff */
[----:B------:R-:W-:Y:S01]  /*4880*/  STL [R1+0x63c], R26 ;  /* 0x00063c1a01007387 */ /* 0x000fe20000100800 */
[----:B------:R-:W-:-:S02]  /*4890*/  LEA R34, P6, R11, R18, 0x2 ;  /* 0x000000120b227211 */ /* 0x000fc400078c10ff */
[-C--:B------:R-:W-:Y:S01]  /*48a0*/  LEA.HI.X.SX32 R99, R27, R0.reuse, 0x2, P5 ;  /* 0x000000001b637211 */ /* 0x080fe200028f16ff */
[----:B------:R2:W-:Y:S01]  /*48b0*/  STL [R1+0x638], R5 ;  /* 0x0006380501007387 */ /* 0x0005e20000100800 */
[----:B------:R-:W-:Y:S01]  /*48c0*/  LEA.HI.X.SX32 R35, R11, R0, 0x2, P6 ;  /* 0x000000000b237211 */ /* 0x000fe200030f16ff */
[----:B-1----:R-:W-:Y:S01]  /*48d0*/  IMAD R11, R19, UR7, RZ ;  /* 0x00000007130b7c24 */ /* 0x002fe2000f8e02ff */
[CC--:B------:R-:W-:Y:S01]  /*48e0*/  LEA R96, P5, R26.reuse, R18.reuse, 0x2 ;  /* 0x000000121a607211 */ /* 0x0c0fe200078a10ff */
[----:B------:R-:W-:Y:S01]  /*48f0*/  STL [R1+0x634], R25 ;  /* 0x0006341901007387 */ /* 0x000fe20000100800 */
[C---:B------:R-:W-:Y:S02]  /*4900*/  LEA R32, P6, R5.reuse, R18, 0x2 ;  /* 0x0000001205207211 */ /* 0x040fe400078c10ff */
[-C--:B------:R-:W-:Y:S01]  /*4910*/  LEA.HI.X.SX32 R97, R26, R0.reuse, 0x2, P5 ;  /* 0x000000001a617211 */ /* 0x080fe200028f16ff */
[----:B------:R1:W-:Y:S01]  /*4920*/  STL [R1+0x630], R3 ;  /* 0x0006300301007387 */ /* 0x0003e20000100800 */
[----:B------:R-:W-:Y:S01]  /*4930*/  LEA.HI.X.SX32 R33, R5, R0, 0x2, P6 ;  /* 0x0000000005217211 */ /* 0x000fe200030f16ff */
[----:B--2---:R-:W-:Y:S01]  /*4940*/  IMAD R5, R20, UR7, RZ ;  /* 0x0000000714057c24 */ /* 0x004fe2000f8e02ff */
[-C--:B------:R-:W-:Y:S01]  /*4950*/  LEA R94, P5, R25, R18.reuse, 0x2 ;  /* 0x00000012195e7211 */ /* 0x080fe200078a10ff */
[----:B------:R-:W-:Y:S01]  /*4960*/  STL [R1+0x62c], R24 ;  /* 0x00062c1801007387 */ /* 0x000fe20000100800 */
[----:B------:R-:W-:-:S02]  /*4970*/  LEA R30, P6, R3, R18, 0x2 ;  /* 0x00000012031e7211 */ /* 0x000fc400078c10ff */
[-C--:B------:R-:W-:Y:S01]  /*4980*/  LEA.HI.X.SX32 R95, R25, R0.reuse, 0x2, P5 ;  /* 0x00000000195f7211 */ /* 0x080fe200028f16ff */
[----:B------:R2:W-:Y:S01]  /*4990*/  STL [R1+0x628], R10 ;  /* 0x0006280a01007387 */ /* 0x0005e20000100800 */
[----:B------:R-:W-:Y:S01]  /*49a0*/  LEA.HI.X.SX32 R31, R3, R0, 0x2, P6 ;  /* 0x00000000031f7211 */ /* 0x000fe200030f16ff */
[----:B-1----:R-:W-:Y:S01]  /*49b0*/  IMAD R3, R17, UR7, RZ ;  /* 0x0000000711037c24 */ /* 0x002fe2000f8e02ff */
[-C--:B------:R-:W-:Y:S01]  /*49c0*/  LEA R92, P5, R24, R18.reuse, 0x2 ;  /* 0x00000012185c7211 */ /* 0x080fe200078a10ff */
[----:B------:R-:W-:Y:S01]  /*49d0*/  STL [R1+0x624], R23 ;  /* 0x0006241701007387 */ /* 0x000fe20000100800 */
[----:B------:R-:W-:Y:S01]  /*49e0*/  LEA R28, P6, R10, R18, 0x2 ;  /* 0x000000120a1c7211 */ /* 0x000fe200078c10ff */
[----:B------:R-:W-:Y:S01]  /*49f0*/  VIADD R17, R16, UR12 ;  /* 0x0000000c10117c36 */ /* 0x000fe20008000000 */
        /* <DEDUP_REMOVED lines=8> */
[----:B------:R-:W-:Y:S01]  /*4a80*/  STL [R1+0x614], R11 ;  /* 0x0006140b01007387 */ /* 0x000fe20000100800 */
[----:B------:R-:W-:Y:S02]  /*4a90*/  LEA.HI.X.SX32 R27, R5, R0, 0x2, P6 ;  /* 0x00000000051b7211 */ /* 0x000fe400030f16ff */
[CC--:B------:R-:W-:Y:S01]  /*4aa0*/  LEA R88, P5, R22.reuse, R18.reuse, 0x2 ;  /* 0x0000001216587211 */ /* 0x0c0fe200078a10ff */
[----:B------:R2:W-:Y:S01]  /*4ab0*/  STL [R1+0x620], R5 ;  /* 0x0006200501007387 */ /* 0x0005e20000100800 */
[C---:B------:R-:W-:Y:S02]  /*4ac0*/  LEA R24, P6, R21.reuse, R18, 0x2 ;  /* 0x0000001215187211 */ /* 0x040fe400078c10ff */
[-C--:B------:R-:W-:Y:S01]  /*4ad0*/  LEA.HI.X.SX32 R89, R22, R0.reuse, 0x2, P5 ;  /* 0x0000000016597211 */ /* 0x080fe200028f16ff */
[----:B------:R3:W-:Y:S01]  /*4ae0*/  STL [R1+0x610], R3 ;  /* 0x0006100301007387 */ /* 0x0007e20000100800 */
[----:B------:R-:W-:-:S02]  /*4af0*/  LEA.HI.X.SX32 R25, R21, R0, 0x2, P6 ;  /* 0x0000000015197211 */ /* 0x000fc400030f16ff */
[-C--:B------:R-:W-:Y:S01]  /*4b00*/  LEA R86, P5, R11, R18.reuse, 0x2 ;  /* 0x000000120b567211 */ /* 0x080fe200078a10ff */
[----:B------:R-:W-:Y:S01]  /*4b10*/  STL [R1+0x60c], R10 ;  /* 0x00060c0a01007387 */ /* 0x000fe20000100800 */
[----:B-1----:R-:W-:Y:S01]  /*4b20*/  LEA R22, P6, R3, R18, 0x2 ;  /* 0x0000001203167211 */ /* 0x002fe200078c10ff */
[----:B--2---:R-:W-:Y:S01]  /*4b30*/  IMAD R5, R14, UR7, RZ ;  /* 0x000000070e057c24 */ /* 0x004fe2000f8e02ff */
[-C--:B------:R-:W-:Y:S02]  /*4b40*/  LEA.HI.X.SX32 R87, R11, R0.reuse, 0x2, P5 ;  /* 0x000000000b577211 */ /* 0x080fe400028f16ff */
[----:B------:R-:W-:Y:S01]  /*4b50*/  LEA.HI.X.SX32 R23, R3, R0, 0x2, P6 ;  /* 0x0000000003177211 */ /* 0x000fe200030f16ff */
[----:B---3--:R-:W-:Y:S01]  /*4b60*/  IMAD R3, R2, UR7, RZ ;  /* 0x0000000702037c24 */ /* 0x008fe2000f8e02ff */
[CC--:B------:R-:W-:Y:S01]  /*4b70*/  LEA R84, P5, R10.reuse, R18.reuse, 0x2 ;  /* 0x000000120a547211 */ /* 0x0c0fe200078a10ff */
[----:B------:R1:W-:Y:S01]  /*4b80*/  STL [R1+0x608], R5 ;  /* 0x0006080501007387 */ /* 0x0003e20000100800 */
[----:B------:R-:W-:Y:S01]  /*4b90*/  LEA R20, P6, R5, R18, 0x2 ;  /* 0x0000001205147211 */ /* 0x000fe200078c10ff */
[----:B------:R-:W-:Y:S01]  /*4ba0*/  IMAD.SHL.U32 R2, R149, 0x4, RZ ;  /* 0x0000000495027824 */ /* 0x000fe200078e00ff */
[-C--:B------:R-:W-:Y:S01]  /*4bb0*/  LEA.HI.X.SX32 R85, R10, R0.reuse, 0x2, P5 ;  /* 0x000000000a557211 */ /* 0x080fe200028f16ff */
[----:B------:R-:W-:Y:S01]  /*4bc0*/  STL [R1+0x604], R8 ;  /* 0x0006040801007387 */ /* 0x000fe20000100800 */
[----:B------:R-:W-:-:S02]  /*4bd0*/  LEA.HI.X.SX32 R21, R5, R0, 0x2, P6 ;  /* 0x0000000005157211 */ /* 0x000fc400030f16ff */
[-C--:B------:R-:W-:Y:S01]  /*4be0*/  LEA R82, P5, R8, R18.reuse, 0x2 ;  /* 0x0000001208527211 */ /* 0x080fe200078a10ff */
[----:B------:R2:W-:Y:S01]  /*4bf0*/  STL [R1+0x600], R3 ;  /* 0x0006000301007387 */ /* 0x0005e20000100800 */
[C---:B------:R-:W-:Y:S01]  /*4c00*/  LEA R18, P6, R3.reuse, R18, 0x2 ;  /* 0x0000001203127211 */ /* 0x040fe200078c10ff */
[----:B-1----:R-:W-:Y:S01]  /*4c10*/  IMAD.SHL.U32 R5, R150, 0x4, RZ ;  /* 0x0000000496057824 */ /* 0x002fe200078e00ff */
[-C--:B------:R-:W-:Y:S02]  /*4c20*/  LEA.HI.X.SX32 R83, R8, R0.reuse, 0x2, P5 ;  /* 0x0000000008537211 */ /* 0x080fe400028f16ff */
[----:B------:R-:W-:Y:S01]  /*4c30*/  LEA.HI.X.SX32 R19, R3, R0, 0x2, P6 ;  /* 0x0000000003137211 */ /* 0x000fe200030f16ff */
[----:B------:R-:W-:Y:S01]  /*4c40*/  VIADD R0, R6, 0xfffffff8 ;  /* 0xfffffff806007836 */ /* 0x000fe20000000000 */
[----:B------:R-:W-:Y:S01]  /*4c50*/  IADD3 R144, P5, R5, UR4, RZ ;  /* 0x0000000405907c10 */ /* 0x000fe2000ffbe0ff */
[----:B------:R-:W-:Y:S01]  /*4c60*/  STL [R1+0x654], R5 ;  /* 0x0006540501007387 */ /* 0x000fe20000100800 */
[----:B------:R-:W-:Y:S01]  /*4c70*/  IADD3 R146, P6, R2, UR4, RZ ;  /* 0x0000000402927c10 */ /* 0x000fe2000ffde0ff */
[----:B--2---:R-:W-:Y:S01]  /*4c80*/  IMAD.SHL.U32 R3, R4, 0x2, RZ ;  /* 0x0000000204037824 */ /* 0x004fe200078e00ff */
[----:B------:R-:W-:Y:S01]  /*4c90*/  LEA.HI.X.SX32 R145, R150, UR5, 0x2, P5 ;  /* 0x0000000596917c11 */ /* 0x000fe2000a8f16ff */
[----:B------:R1:W-:Y:S01]  /*4ca0*/  STL [R1+0x650], R2 ;  /* 0x0006500201007387 */ /* 0x0003e20000100800 */
[----:B------:R-:W-:Y:S01]  /*4cb0*/  LEA.HI.X.SX32 R147, R149, UR5, 0x2, P6 ;  /* 0x0000000595937c11 */ /* 0x000fe2000b0f16ff */
[----:B------:R-:W2:Y:S01]  /*4cc0*/  LDC R8, c[0x0][0x230] ;  /* 0x00008c00ff087b82 */ /* 0x000ea20000000800 */
[----:B------:R-:W-:Y:S01]  /*4cd0*/  ISETP.GE.U32.AND P5, PT, R7, 0x7fffffdb, PT ;  /* 0x7fffffdb0700780c */ /* 0x000fe20003fa6070 */
[----:B------:R-:W-:Y:S01]  /*4ce0*/  IMAD.WIDE R230, R4, 0x4, R144 ;  /* 0x0000000404e67825 */ /* 0x000fe200078e0290 */
[----:B------:R-:W-:Y:S01]  /*4cf0*/  @!PT LDS RZ, [RZ] ;  /* 0x00000000fffff984 */ /* 0x000fe20000000800 */
[----:B------:R-:W-:Y:S01]  /*4d00*/  @!PT LDS RZ, [RZ] ;  /* 0x00000000fffff984 */ /* 0x000fe20000000800 */
[----:B------:R-:W-:Y:S01]  /*4d10*/  @!PT LDS RZ, [RZ] ;  /* 0x00000000fffff984 */ /* 0x000fe20000000800 */
[----:B------:R-:W-:Y:S01]  /*4d20*/  LDGSTS.E [R17], desc[UR16][R144.64], !P1 ;  /* 0x0000000090117fae */ /* 0x000fe2000c921850 */
[----:B------:R-:W-:-:S02]  /*4d30*/  LOP3.LUT R7, R16, 0x10, RZ, 0x3c, !PT ;  /* 0x0000001010077812 */ /* 0x000fc400078e3cff */
[----:B------:R-:W-:Y:S01]  /*4d40*/  IMAD.WIDE R232, R4, 0x4, R146 ;  /* 0x0000000404e87825 */ /* 0x000fe200078e0292 */
[----:B------:R-:W-:Y:S01]  /*4d50*/  LDGSTS.E [R17+0x4000], desc[UR16][R146.64], !P1 ;  /* 0x0400000092117fae */ /* 0x000fe2000c921850 */
[----:B------:R-:W-:Y:S02]  /*4d60*/  ISETP.GE.U32.AND P1, PT, R0, 0x7fffffd9, PT ;  /* 0x7fffffd90000780c */ /* 0x000fe40003f26070 */
[C---:B------:R-:W-:Y:S01]  /*4d70*/  IMAD.WIDE R14, R3.reuse, 0x4, R144 ;  /* 0x00000004030e7825 */ /* 0x040fe200078e0290 */
[----:B------:R3:W-:Y:S01]  /*4d80*/  STL [R1+0x78c], R3 ;  /* 0x00078c0301007387 */ /* 0x0007e20000100800 */
[----:B------:R-:W-:Y:S02]  /*4d90*/  ISETP.GE.U32.AND P6, PT, R148, 0x7fffffda, PT ;  /* 0x7fffffda9400780c */ /* 0x000fe40003fc6070 */
[----:B------:R-:W-:Y:S01]  /*4da0*/  IMAD.WIDE R10, R3, 0x4, R146 ;  /* 0x00000004030a7825 */ /* 0x000fe200078e0292 */
[----:B------:R-:W-:Y:S03]  /*4db0*/  LDGSTS.E [R17+0x4], desc[UR16][R230.64], !P3 ;  /* 0x00004000e6117fae */ /* 0x000fe6000d921850 */
[C---:B-1----:R-:W-:Y:S01]  /*4dc0*/  VIADD R2, R6.reuse, 0xfffffff6 ;  /* 0xfffffff606027836 */ /* 0x042fe20000000000 */
[----:B------:R-:W-:Y:S01]  /*4dd0*/  LDGSTS.E [R17+0x4004], desc[UR16][R232.64], !P3 ;  /* 0x04004000e8117fae */ /* 0x000fe2000d921850 */
[----:B------:R-:W-:-:S02]  /*4de0*/  VIADD R0, R6, 0xfffffff7 ;  /* 0xfffffff706007836 */ /* 0x000fc40000000000 */
[C---:B---3--:R-:W-:Y:S01]  /*4df0*/  IMAD R3, R4.reuse, 0x3, RZ ;  /* 0x0000000304037824 */ /* 0x048fe200078e02ff */
[----:B------:R1:W-:Y:S01]  /*4e00*/  STL.64 [R1+0x40], R14 ;  /* 0x0000400e01007387 */ /* 0x0003e20000100a00 */
[----:B------:R-:W-:Y:S01]  /*4e10*/  IMAD.SHL.U32 R5, R4, 0x4, RZ ;  /* 0x0000000404057824 */ /* 0x000fe200078e00ff */
[----:B------:R-:W-:Y:S01]  /*4e20*/  ISETP.GE.U32.AND P3, PT, R0, 0x7fffffd8, PT ;  /* 0x7fffffd80000780c */ /* 0x000fe20003f66070 */
[--C-:B------:R-:W-:Y:S01]  /*4e30*/  IMAD.WIDE R150, R3, 0x4, R144.reuse ;  /* 0x0000000403967825 */ /* 0x100fe200078e0290 */
[----:B------:R1:W-:Y:S03]  /*4e40*/  LDGSTS.E [R17+0x8], desc[UR16][R14.64], !P4 ;  /* 0x000080000e117fae */ /* 0x0003e6000e121850 */
[----:B------:R-:W-:Y:S01]  /*4e50*/  VIADD R0, R6, 0xfffffff5 ;  /* 0xfffffff506007836 */ /* 0x000fe20000000000 */
[----:B------:R-:W-:Y:S01]  /*4e60*/  STL.64 [R1+0x38], R10 ;  /* 0x0000380a01007387 */ /* 0x000fe20000100a00 */
[----:B------:R-:W-:-:S03]  /*4e70*/  IMAD.WIDE R148, R5, 0x4, R144 ;  /* 0x0000000405947825 */ /* 0x000fc600078e0290 */
[----:B------:R3:W-:Y:S01]  /*4e80*/  LDGSTS.E [R17+0x4008], desc[UR16][R10.64], !P4 ;  /* 0x040080000a117fae */ /* 0x0007e2000e121850 */
[----:B------:R-:W-:-:S03]  /*4e90*/  ISETP.GE.U32.AND P4, PT, R2, 0x7fffffd7, PT ;  /* 0x7fffffd70200780c */ /* 0x000fc60003f86070 */
[----:B------:R4:W-:Y:S01]  /*4ea0*/  STL [R1+0x788], R3 ;  /* 0x0007880301007387 */ /* 0x0009e20000100800 */
[----:B-1----:R-:W-:Y:S01]  /*4eb0*/  VIADD R15, R7, UR12 ;  /* 0x0000000c070f7c36 */ /* 0x002fe20008000000 */
[----:B------:R-:W1:Y:S01]  /*4ec0*/  LDC R14, c[0x0][0x230] ;  /* 0x00008c00ff0e7b82 */ /* 0x000e620000000800 */
[----:B------:R-:W-:Y:S01]  /*4ed0*/  IMAD R7, R4, 0x7, RZ ;  /* 0x0000000704077824 */ /* 0x000fe200078e02ff */
[----:B------:R2:W-:Y:S03]  /*4ee0*/  STL [R1+0x73c], R5 ;  /* 0x00073c0501007387 */ /* 0x0005e60000100800 */
[----:B------:R-:W-:Y:S01]  /*4ef0*/  IMAD.WIDE R220, R7, 0x4, R144 ;  /* 0x0000000407dc7825 */ /* 0x000fe200078e0290 */
[----:B------:R-:W-:Y:S03]  /*4f00*/  LDGSTS.E [R17+0xc], desc[UR16][R150.64], !P0 ;  /* 0x0000c00096117fae */ /* 0x000fe6000c121850 */
[--C-:B----4-:R-:W-:Y:S01]  /*4f10*/  IMAD.WIDE R2, R3, 0x4, R146.reuse ;  /* 0x0000000403027825 */ /* 0x110fe200078e0292 */
[----:B------:R-:W-:Y:S03]  /*4f20*/  STL.64 [R1+0x30], R150 ;  /* 0x0000309601007387 */ /* 0x000fe60000100a00 */
[----:B---3--:R-:W-:Y:S01]  /*4f30*/  IMAD.WIDE R10, R5, 0x4, R146 ;  /* 0x00000004050a7825 */ /* 0x008fe200078e0292 */
[----:B------:R3:W-:Y:S01]  /*4f40*/  LDGSTS.E [R17+0x400c], desc[UR16][R2.64], !P0 ;  /* 0x0400c00002117fae */ /* 0x0007e2000c121850 */
[----:B------:R-:W-:-:S02]  /*4f50*/  ISETP.GE.U32.AND P0, PT, R0, 0x7fffffd6, PT ;  /* 0x7fffffd60000780c */ /* 0x000fc40003f06070 */
[----:B------:R-:W-:Y:S01]  /*4f60*/  VIADD R0, R6, 0xfffffff4 ;  /* 0xfffffff406007836 */ /* 0x000fe20000000000 */
[----:B------:R3:W-:Y:S01]  /*4f70*/  STL.64 [R1+0x28], R2 ;  /* 0x0000280201007387 */ /* 0x0007e20000100a00 */
[C---:B--2---:R-:W-:Y:S01]  /*4f80*/  LOP3.LUT R5, R16.reuse, 0x20, RZ, 0x3c, !PT ;  /* 0x0000002010057812 */ /* 0x044fe200078e3cff */
[----:B------:R-:W-:Y:S02]  /*4f90*/  IMAD.WIDE R174, R7, 0x4, R146 ;  /* 0x0000000407ae7825 */ /* 0x000fe400078e0292 */
[----:B------:R2:W-:Y:S02]  /*4fa0*/  STL.64 [R1+0x20], R148 ;  /* 0x0000209401007387 */ /* 0x0005e40000100a00 */
[----:B------:R-:W-:Y:S01]  /*4fb0*/  VIADD R244, R5, UR12 ;  /* 0x0000000c05f47c36 */ /* 0x000fe20008000000 */
[----:B------:R-:W-:Y:S01]  /*4fc0*/  LOP3.LUT R5, R16, 0x30, RZ, 0x3c, !PT ;  /* 0x0000003010057812 */ /* 0x000fe200078e3cff */
[----:B------:R2:W-:Y:S01]  /*4fd0*/  LDGSTS.E [R15], desc[UR16][R148.64], !P2 ;  /* 0x00000000940f7fae */ /* 0x0005e2000d121850 */
[----:B---3--:R-:W-:-:S03]  /*4fe0*/  IMAD R2, R4, 0x5, RZ ;  /* 0x0000000504027824 */ /* 0x008fc600078e02ff */
[----:B------:R3:W-:Y:S01]  /*4ff0*/  STL.64 [R1+0x18], R10 ;  /* 0x0000180a01007387 */ /* 0x0007e20000100a00 */
[----:B------:R-:W-:Y:S02]  /*5000*/  IMAD R3, R4, 0x6, RZ ;  /* 0x0000000604037824 */ /* 0x000fe400078e02ff */
[--C-:B------:R-:W-:Y:S01]  /*5010*/  IMAD.WIDE R150, R2, 0x4, R144.reuse ;  /* 0x0000000402967825 */ /* 0x100fe200078e0290 */
[----:B------:R3:W-:Y:S01]  /*5020*/  LDGSTS.E [R15+0x4000], desc[UR16][R10.64], !P2 ;  /* 0x040000000a0f7fae */ /* 0x0007e2000d121850 */
[----:B------:R-:W-:Y:S02]  /*5030*/  ISETP.GE.U32.AND P2, PT, R0, 0x7fffffd5, PT ;  /* 0x7fffffd50000780c */ /* 0x000fe40003f46070 */
[----:B------:R-:W-:Y:S01]  /*5040*/  VIADD R0, R6, 0xfffffff3 ;  /* 0xfffffff306007836 */ /* 0x000fe20000000000 */
[----:B------:R-:W-:Y:S01]  /*5050*/  LDGSTS.E [R15+0x4], desc[UR16][R150.64], !P5 ;  /* 0x00004000960f7fae */ /* 0x000fe2000e921850 */
[----:B--2---:R-:W-:-:S03]  /*5060*/  IMAD.WIDE R148, R3, 0x4, R144 ;  /* 0x0000000403947825 */ /* 0x004fc600078e0290 */
[----:B------:R2:W-:Y:S01]  /*5070*/  STL [R1+0x784], R2 ;  /* 0x0007840201007387 */ /* 0x0005e20000100800 */
[----:B------:R-:W-:-:S03]  /*5080*/  IMAD.WIDE R250, R3, 0x4, R146 ;  /* 0x0000000403fa7825 */ /* 0x000fc600078e0292 */
[----:B------:R4:W-:Y:S01]  /*5090*/  STL [R1+0x780], R3 ;  /* 0x0007800301007387 */ /* 0x0009e20000100800 */
[----:B---3--:R-:W-:-:S03]  /*50a0*/  IMAD.WIDE R10, R2, 0x4, R146 ;  /* 0x00000004020a7825 */ /* 0x008fc600078e0292 */
[----:B------:R-:W-:Y:S01]  /*50b0*/  STL.64 [R1+0x10], R150 ;  /* 0x0000109601007387 */ /* 0x000fe20000100a00 */
[----:B------:R-:W-:Y:S01]  /*50c0*/  VIADD R245, R5, UR12 ;  /* 0x0000000c05f57c36 */ /* 0x000fe20008000000 */
[----:B------:R-:W-:Y:S01]  /*50d0*/  LOP3.LUT R5, R16, 0x40, RZ, 0x3c, !PT ;  /* 0x0000004010057812 */ /* 0x000fe200078e3cff */
[----:B--2---:R-:W-:Y:S01]  /*50e0*/  VIADD R2, R6, 0xfffffff2 ;  /* 0xfffffff206027836 */ /* 0x004fe20000000000 */
[----:B------:R2:W-:Y:S01]  /*50f0*/  LDGSTS.E [R15+0x4004], desc[UR16][R10.64], !P5 ;  /* 0x040040000a0f7fae */ /* 0x0005e2000e921850 */
[----:B------:R-:W-:Y:S01]  /*5100*/  ISETP.GE.U32.AND P5, PT, R0, 0x7fffffd4, PT ;  /* 0x7fffffd40000780c */ /* 0x000fe20003fa6070 */
[----:B----4-:R-:W-:Y:S02]  /*5110*/  IMAD.SHL.U32 R3, R4, 0x8, RZ ;  /* 0x0000000804037824 */ /* 0x010fe400078e00ff */
[----:B------:R-:W-:Y:S01]  /*5120*/  VIADD R0, R6, 0xfffffff1 ;  /* 0xfffffff106007836 */ /* 0x000fe20000000000 */
[----:B------:R-:W-:Y:S01]  /*5130*/  LDGSTS.E [R15+0x8], desc[UR16][R148.64], !P6 ;  /* 0x00008000940f7fae */ /* 0x000fe2000f121850 */
[----:B------:R-:W-:-:S03]  /*5140*/  IMAD.WIDE R228, R3, 0x4, R144 ;  /* 0x0000000403e47825 */ /* 0x000fc600078e0290 */
[----:B------:R-:W-:Y:S01]  /*5150*/  LDGSTS.E [R15+0x4008], desc[UR16][R250.64], !P6 ;  /* 0x04008000fa0f7fae */ /* 0x000fe2000f121850 */
[----:B------:R-:W-:Y:S01]  /*5160*/  ISETP.GE.U32.AND P6, PT, R2, 0x7fffffd3, PT ;  /* 0x7fffffd30200780c */ /* 0x000fe20003fc6070 */
[----:B------:R-:W-:Y:S02]  /*5170*/  IMAD.WIDE R162, R3, 0x4, R146 ;  /* 0x0000000403a27825 */ /* 0x000fe400078e0292 */
[----:B------:R-:W-:Y:S02]  /*5180*/  LDGSTS.E [R15+0xc], desc[UR16][R220.64], !P1 ;  /* 0x0000c000dc0f7fae */ /* 0x000fe4000c921850 */
[----:B------:R-:W-:Y:S02]  /*5190*/  IMAD R2, R4, 0x9, RZ ;  /* 0x0000000904027824 */ /* 0x000fe400078e02ff */
[----:B------:R3:W-:Y:S01]  /*51a0*/  LDGSTS.E [R15+0x400c], desc[UR16][R174.64], !P1 ;  /* 0x0400c000ae0f7fae */ /* 0x0007e2000c921850 */
[----:B------:R-:W-:Y:S01]  /*51b0*/  ISETP.GE.U32.AND P1, PT, R0, 0x7fffffd2, PT ;  /* 0x7fffffd20000780c */ /* 0x000fe20003f26070 */
[----:B------:R-:W-:-:S02]  /*51c0*/  VIADD R0, R6, 0xfffffff0 ;  /* 0xfffffff006007836 */ /* 0x000fc40000000000 */
[----:B------:R-:W-:Y:S01]  /*51d0*/  STL.64 [R1], R148 ;  /* 0x0000009401007387 */ /* 0x000fe20000100a00 */
[----:B------:R-:W-:-:S03]  /*51e0*/  IMAD.WIDE R224, R2, 0x4, R144 ;  /* 0x0000000402e07825 */ /* 0x000fc600078e0290 */
[----:B------:R2:W-:Y:S01]  /*51f0*/  STL.64 [R1+0x8a8], R10 ;  /* 0x0008a80a01007387 */ /* 0x0005e20000100a00 */
[----:B------:R-:W-:-:S03]  /*5200*/  IMAD.WIDE R226, R2, 0x4, R146 ;  /* 0x0000000402e27825 */ /* 0x000fc600078e0292 */
[----:B------:R-:W-:Y:S01]  /*5210*/  STL.64 [R1+0x898], R250 ;  /* 0x000898fa01007387 */ /* 0x000fe20000100a00 */
[----:B------:R-:W-:Y:S01]  /*5220*/  VIADD R246, R5, UR12 ;  /* 0x0000000c05f67c36 */ /* 0x000fe20008000000 */
[----:B------:R-:W-:Y:S02]  /*5230*/  LOP3.LUT R5, R16, 0x50, RZ, 0x3c, !PT ;  /* 0x0000005010057812 */ /* 0x000fe400078e3cff */
[----:B------:R-:W-:Y:S03]  /*5240*/  STL [R1+0x77c], R7 ;  /* 0x00077c0701007387 */ /* 0x000fe60000100800 */
[----:B------:R-:W-:Y:S01]  /*5250*/  VIADD R247, R5, UR12 ;  /* 0x0000000c05f77c36 */ /* 0x000fe20008000000 */
[----:B------:R4:W-:Y:S01]  /*5260*/  STL [R1+0x778], R3 ;  /* 0x0007780301007387 */ /* 0x0009e20000100800 */
[----:B------:R-:W-:Y:S02]  /*5270*/  IMAD R5, R4, 0x18, RZ ;  /* 0x0000001804057824 */ /* 0x000fe400078e02ff */
[----:B--2---:R-:W-:Y:S01]  /*5280*/  IMAD.MOV.U32 R10, RZ, RZ, R232 ;  /* 0x000000ffff0a7224 */ /* 0x004fe200078e00e8 */
[----:B------:R-:W-:Y:S01]  /*5290*/  LDGSTS.E [R244], desc[UR16][R228.64], !P3 ;  /* 0x00000000e4f47fae */ /* 0x000fe2000d921850 */
[----:B------:R-:W-:-:S03]  /*52a0*/  IMAD.WIDE R164, R5, 0x4, R144 ;  /* 0x0000000405a47825 */ /* 0x000fc600078e0290 */
[----:B------:R2:W-:Y:S01]  /*52b0*/  LDGSTS.E [R244+0x4000], desc[UR16][R162.64], !P3 ;  /* 0x04000000a2f47fae */ /* 0x0005e2000d921850 */
[----:B------:R-:W-:Y:S01]  /*52c0*/  ISETP.GE.U32.AND P3, PT, R0, 0x7fffffd1, PT ;  /* 0x7fffffd10000780c */ /* 0x000fe20003f66070 */
[----:B----4-:R-:W-:Y:S02]  /*52d0*/  IMAD R3, R4, 0xa, RZ ;  /* 0x0000000a04037824 */ /* 0x010fe400078e02ff */
[----:B------:R-:W-:Y:S01]  /*52e0*/  STL.64 [R1+0x8a0], R220 ;  /* 0x0008a0dc01007387 */ /* 0x000fe20000100a00 */
[----:B------:R-:W-:Y:S02]  /*52f0*/  VIADD R0, R6, 0xffffffef ;  /* 0xffffffef06007836 */ /* 0x000fe40000000000 */
[----:B------:R-:W-:Y:S01]  /*5300*/  IMAD R7, R4, 0xb, RZ ;  /* 0x0000000b04077824 */ /* 0x000fe200078e02ff */
[----:B------:R3:W-:Y:S01]  /*5310*/  STL.64 [R1+0x8b0], R174 ;  /* 0x0008b0ae01007387 */ /* 0x0007e20000100a00 */
[----:B------:R-:W-:-:S03]  /*5320*/  IMAD.WIDE R222, R3, 0x4, R144 ;  /* 0x0000000403de7825 */ /* 0x000fc600078e0290 */
[----:B------:R-:W-:Y:S01]  /*5330*/  STL.64 [R1+0x8c8], R228 ;  /* 0x0008c8e401007387 */ /* 0x000fe20000100a00 */
[----:B------:R-:W-:-:S03]  /*5340*/  IMAD.WIDE R216, R3, 0x4, R146 ;  /* 0x0000000403d87825 */ /* 0x000fc600078e0292 */
[----:B------:R4:W-:Y:S01]  /*5350*/  STL [R1+0x774], R2 ;  /* 0x0007740201007387 */ /* 0x0009e20000100800 */
[----:B------:R-:W-:-:S03]  /*5360*/  IMAD.WIDE R208, R7, 0x4, R144 ;  /* 0x0000000407d07825 */ /* 0x000fc600078e0290 */
[----:B------:R-:W-:Y:S01]  /*5370*/  LDGSTS.E [R244+0x4], desc[UR16][R224.64], !P4 ;  /* 0x00004000e0f47fae */ /* 0x000fe2000e121850 */
[--C-:B------:R-:W-:Y:S01]  /*5380*/  IMAD.WIDE R218, R7, 0x4, R146.reuse ;  /* 0x0000000407da7825 */ /* 0x100fe200078e0292 */
[----:B---3--:R-:W-:Y:S02]  /*5390*/  LOP3.LUT R174, R238, 0x40, RZ, 0x3c, !PT ;  /* 0x00000040eeae7812 */ /* 0x008fe400078e3cff */
[----:B------:R-:W-:Y:S01]  /*53a0*/  STL.64 [R1+0x8d0], R162 ;  /* 0x0008d0a201007387 */ /* 0x000fe20000100a00 */
[----:B------:R-:W-:-:S03]  /*53b0*/  IMAD.WIDE R172, R5, 0x4, R146 ;  /* 0x0000000405ac7825 */ /* 0x000fc600078e0292 */
[----:B------:R3:W-:Y:S01]  /*53c0*/  LDGSTS.E [R244+0x4004], desc[UR16][R226.64], !P4 ;  /* 0x04004000e2f47fae */ /* 0x0007e2000e121850 */
[----:B------:R-:W-:Y:S01]  /*53d0*/  ISETP.GE.U32.AND P4, PT, R0, 0x7fffffd0, PT ;  /* 0x7fffffd00000780c */ /* 0x000fe20003f86070 */
[C---:B----4-:R-:W-:Y:S02]  /*53e0*/  VIADD R2, R6.reuse, 0xffffffee ;  /* 0xffffffee06027836 */ /* 0x050fe40000000000 */
[----:B------:R4:W-:Y:S01]  /*53f0*/  STL [R1+0x770], R3 ;  /* 0x0007700301007387 */ /* 0x0009e20000100800 */
[----:B------:R-:W-:Y:S02]  /*5400*/  VIADD R0, R6, 0xffffffed ;  /* 0xffffffed06007836 */ /* 0x000fe40000000000 */
[----:B------:R-:W-:Y:S01]  /*5410*/  IMAD.MOV.U32 R250, RZ, RZ, R230 ;  /* 0x000000fffffa7224 */ /* 0x000fe200078e00e6 */
[----:B------:R-:W-:Y:S01]  /*5420*/  LDGSTS.E [R244+0x8], desc[UR16][R222.64], !P0 ;  /* 0x00008000def47fae */ /* 0x000fe2000c121850 */
[----:B------:R-:W-:Y:S02]  /*5430*/  IMAD.MOV.U32 R251, RZ, RZ, R231 ;  /* 0x000000fffffb7224 */ /* 0x000fe400078e00e7 */
[----:B------:R-:W-:Y:S01]  /*5440*/  IMAD.MOV.U32 R11, RZ, RZ, R233 ;  /* 0x000000ffff0b7224 */ /* 0x000fe200078e00e9 */
[----:B------:R-:W-:Y:S01]  /*5450*/  LDGSTS.E [R244+0x4008], desc[UR16][R216.64], !P0 ;  /* 0x04008000d8f47fae */ /* 0x000fe2000c121850 */
[----:B------:R-:W-:Y:S01]  /*5460*/  ISETP.GE.U32.AND P0, PT, R2, 0x7fffffcf, PT ;  /* 0x7fffffcf0200780c */ /* 0x000fe20003f06070 */
[----:B----4-:R-:W-:-:S02]  /*5470*/  IMAD R3, R4, 0xc, RZ ;  /* 0x0000000c04037824 */ /* 0x010fc400078e02ff */
[----:B------:R-:W-:Y:S01]  /*5480*/  LDGSTS.E [R244+0xc], desc[UR16][R208.64], !P2 ;  /* 0x0000c000d0f47fae */ /* 0x000fe2000d121850 */
[----:B------:R-:W-:Y:S02]  /*5490*/  IMAD R2, R4, 0xd, RZ ;  /* 0x0000000d04027824 */ /* 0x000fe400078e02ff */
[C---:B------:R-:W-:Y:S01]  /*54a0*/  IMAD.WIDE R204, R3.reuse, 0x4, R144 ;  /* 0x0000000403cc7825 */ /* 0x040fe200078e0290 */
[----:B------:R-:W-:Y:S01]  /*54b0*/  LDGSTS.E [R244+0x400c], desc[UR16][R218.64], !P2 ;  /* 0x0400c000daf47fae */ /* 0x000fe2000d121850 */
[----:B------:R-:W-:Y:S02]  /*54c0*/  ISETP.GE.U32.AND P2, PT, R0, 0x7fffffce, PT ;  /* 0x7fffffce0000780c */ /* 0x000fe40003f46070 */
[----:B------:R-:W-:Y:S01]  /*54d0*/  IMAD.WIDE R214, R3, 0x4, R146 ;  /* 0x0000000403d67825 */ /* 0x000fe200078e0292 */
[----:B------:R-:W-:Y:S03]  /*54e0*/  STL.64 [R1+0x8d8], R224 ;  /* 0x0008d8e001007387 */ /* 0x000fe60000100a00 */
[----:B------:R-:W-:Y:S01]  /*54f0*/  VIADD R0, R6, 0xffffffec ;  /* 0xffffffec06007836 */ /* 0x000fe20000000000 */
[----:B------:R-:W-:Y:S01]  /*5500*/  STL.64 [R1+0x8e0], R226 ;  /* 0x0008e0e201007387 */ /* 0x000fe20000100a00 */
[----:B------:R-:W-:-:S03]  /*5510*/  IMAD.WIDE R212, R2, 0x4, R144 ;  /* 0x0000000402d47825 */ /* 0x000fc600078e0290 */
[----:B------:R-:W-:Y:S01]  /*5520*/  STL [R1+0x76c], R7 ;  /* 0x00076c0701007387 */ /* 0x000fe20000100800 */
[----:B------:R-:W-:-:S03]  /*5530*/  IMAD.WIDE R206, R2, 0x4, R146 ;  /* 0x0000000402ce7825 */ /* 0x000fc600078e0292 */
[----:B------:R4:W-:Y:S01]  /*5540*/  STL [R1+0x768], R3 ;  /* 0x0007680301007387 */ /* 0x0009e20000100800 */
[C---:B--2---:R-:W-:Y:S02]  /*5550*/  IMAD R163, R4.reuse, 0x1e, RZ ;  /* 0x0000001e04a37824 */ /* 0x044fe400078e02ff */
[----:B------:R-:W-:Y:S01]  /*5560*/  IMAD R162, R4, 0x1f, RZ ;  /* 0x0000001f04a27824 */ /* 0x000fe200078e02ff */
[----:B------:R-:W-:Y:S01]  /*5570*/  LDGSTS.E [R245], desc[UR16][R204.64], !P5 ;  /* 0x00000000ccf57fae */ /* 0x000fe2000e921850 */
[----:B------:R-:W-:-:S03]  /*5580*/  IMAD.WIDE R242, R163, 0x4, R146 ;  /* 0x00000004a3f27825 */ /* 0x000fc600078e0292 */
[----:B------:R-:W-:Y:S01]  /*5590*/  LDGSTS.E [R245+0x4000], desc[UR16][R214.64], !P5 ;  /* 0x04000000d6f57fae */ /* 0x000fe2000e921850 */
[----:B------:R-:W-:Y:S01]  /*55a0*/  ISETP.GE.U32.AND P5, PT, R0, 0x7fffffcd, PT ;  /* 0x7fffffcd0000780c */ /* 0x000fe20003fa6070 */
[----:B----4-:R-:W-:Y:S02]  /*55b0*/  IMAD R3, R4, 0xe, RZ ;  /* 0x0000000e04037824 */ /* 0x010fe400078e02ff */
[----:B------:R-:W-:Y:S01]  /*55c0*/  VIADD R0, R6, 0xffffffeb ;  /* 0xffffffeb06007836 */ /* 0x000fe20000000000 */
[----:B------:R-:W-:Y:S01]  /*55d0*/  LDGSTS.E [R245+0x4], desc[UR16][R212.64], !P6 ;  /* 0x00004000d4f57fae */ /* 0x000fe2000f121850 */
[----:B------:R-:W-:Y:S02]  /*55e0*/  IMAD R7, R4, 0xf, RZ ;  /* 0x0000000f04077824 */ /* 0x000fe400078e02ff */
[C---:B------:R-:W-:Y:S01]  /*55f0*/  IMAD.WIDE R210, R3.reuse, 0x4, R144 ;  /* 0x0000000403d27825 */ /* 0x040fe200078e0290 */
[----:B------:R2:W-:Y:S03]  /*5600*/  STL [R1+0x764], R2 ;  /* 0x0007640201007387 */ /* 0x0005e60000100800 */
[----:B------:R-:W-:Y:S01]  /*5610*/  IMAD.WIDE R188, R3, 0x4, R146 ;  /* 0x0000000403bc7825 */ /* 0x000fe200078e0292 */
[----:B------:R-:W-:Y:S01]  /*5620*/  LDGSTS.E [R245+0x4004], desc[UR16][R206.64], !P6 ;  /* 0x04004000cef57fae */ /* 0x000fe2000f121850 */
[----:B------:R-:W-:-:S02]  /*5630*/  ISETP.GE.U32.AND P6, PT, R0, 0x7fffffcc, PT ;  /* 0x7fffffcc0000780c */ /* 0x000fc40003fc6070 */
[C---:B------:R-:W-:Y:S01]  /*5640*/  IMAD.WIDE R202, R7.reuse, 0x4, R144 ;  /* 0x0000000407ca7825 */ /* 0x040fe200078e0290 */
[----:B------:R4:W-:Y:S03]  /*5650*/  STL [R1+0x760], R3 ;  /* 0x0007600301007387 */ /* 0x0009e60000100800 */
[----:B------:R-:W-:Y:S01]  /*5660*/  IMAD.WIDE R190, R7, 0x4, R146 ;  /* 0x0000000407be7825 */ /* 0x000fe200078e0292 */
[----:B------:R-:W-:Y:S03]  /*5670*/  LDGSTS.E [R245+0x8], desc[UR16][R210.64], !P1 ;  /* 0x00008000d2f57fae */ /* 0x000fe6000c921850 */
[C---:B------:R-:W-:Y:S01]  /*5680*/  VIADD R0, R6.reuse, 0xffffffe9 ;  /* 0xffffffe906007836 */ /* 0x040fe20000000000 */
[----:B------:R-:W-:Y:S01]  /*5690*/  LDGSTS.E [R245+0x4008], desc[UR16][R188.64], !P1 ;  /* 0x04008000bcf57fae */ /* 0x000fe2000c921850 */
[----:B--2---:R-:W-:-:S02]  /*56a0*/  VIADD R2, R6, 0xffffffea ;  /* 0xffffffea06027836 */ /* 0x004fc40000000000 */
[----:B----4-:R-:W-:Y:S01]  /*56b0*/  IMAD.SHL.U32 R3, R4, 0x10, RZ ;  /* 0x0000001004037824 */ /* 0x010fe200078e00ff */
[----:B------:R-:W-:Y:S01]  /*56c0*/  LDGSTS.E [R245+0xc], desc[UR16][R202.64], !P3 ;  /* 0x0000c000caf57fae */ /* 0x000fe2000d921850 */
[--C-:B------:R-:W-:Y:S01]  /*56d0*/  IMAD.WIDE R240, R162, 0x4, R144.reuse ;  /* 0x00000004a2f07825 */ /* 0x100fe200078e0290 */
[----:B------:R-:W-:Y:S02]  /*56e0*/  ISETP.GE.U32.AND P1, PT, R2, 0x7fffffcb, PT ;  /* 0x7fffffcb0200780c */ /* 0x000fe40003f26070 */
[----:B------:R2:W-:Y:S01]  /*56f0*/  STL [R1+0x75c], R7 ;  /* 0x00075c0701007387 */ /* 0x0005e20000100800 */
[----:B------:R-:W-:-:S03]  /*5700*/  IMAD.WIDE R200, R3, 0x4, R144 ;  /* 0x0000000403c87825 */ /* 0x000fc600078e0290 */
[----:B------:R-:W-:Y:S01]  /*5710*/  LDGSTS.E [R245+0x400c], desc[UR16][R190.64], !P3 ;  /* 0x0400c000bef57fae */ /* 0x000fe2000d921850 */
[----:B------:R-:W-:Y:S01]  /*5720*/  IMAD.WIDE R192, R3, 0x4, R146 ;  /* 0x0000000403c07825 */ /* 0x000fe200078e0292 */
[----:B------:R-:W-:Y:S02]  /*5730*/  ISETP.GE.U32.AND P3, PT, R0, 0x7fffffca, PT ;  /* 0x7fffffca0000780c */ /* 0x000fe40003f66070 */
[----:B------:R4:W-:Y:S01]  /*5740*/  STL [R1+0x758], R3 ;  /* 0x0007580301007387 */ /* 0x0009e20000100800 */
[----:B------:R-:W-:Y:S01]  /*5750*/  VIADD R0, R6, 0xffffffe8 ;  /* 0xffffffe806007836 */ /* 0x000fe20000000000 */
[----:B--2---:R-:W-:Y:S01]  /*5760*/  LOP3.LUT R7, R16, 0x60, RZ, 0x3c, !PT ;  /* 0x0000006010077812 */ /* 0x004fe200078e3cff */
[----:B------:R-:W-:Y:S01]  /*5770*/  IMAD R2, R4, 0x12, RZ ;  /* 0x0000001204027824 */ /* 0x000fe200078e02ff */
[----:B------:R-:W-:Y:S03]  /*5780*/  LDGSTS.E [R246], desc[UR16][R200.64], !P4 ;  /* 0x00000000c8f67fae */ /* 0x000fe6000e121850 */
[----:B------:R-:W-:Y:S01]  /*5790*/  IMAD.WIDE R194, R2, 0x4, R144 ;  /* 0x0000000402c27825 */ /* 0x000fe200078e0290 */
[----:B------:R-:W-:Y:S01]  /*57a0*/  LDGSTS.E [R246+0x4000], desc[UR16][R192.64], !P4 ;  /* 0x04000000c0f67fae */ /* 0x000fe2000e121850 */
[----:B------:R-:W-:-:S02]  /*57b0*/  ISETP.GE.U32.AND P4, PT, R0, 0x7fffffc9, PT ;  /* 0x7fffffc90000780c */ /* 0x000fc40003f86070 */
[----:B----4-:R-:W-:Y:S02]  /*57c0*/  IMAD R3, R4, 0x11, RZ ;  /* 0x0000001104037824 */ /* 0x010fe400078e02ff */
[----:B------:R-:W-:Y:S02]  /*57d0*/  VIADD R0, R6, 0xffffffe7 ;  /* 0xffffffe706007836 */ /* 0x000fe40000000000 */
[C---:B------:R-:W-:Y:S01]  /*57e0*/  IMAD.WIDE R198, R3.reuse, 0x4, R144 ;  /* 0x0000000403c67825 */ /* 0x040fe200078e0290 */
[----:B------:R2:W-:Y:S03]  /*57f0*/  STL [R1+0x754], R3 ;  /* 0x0007540301007387 */ /* 0x0005e60000100800 */
[--C-:B------:R-:W-:Y:S01]  /*5800*/  IMAD.WIDE R196, R3, 0x4, R146.reuse ;  /* 0x0000000403c47825 */ /* 0x100fe200078e0292 */
[----:B------:R-:W-:Y:S03]  /*5810*/  LDGSTS.E [R246+0x4], desc[UR16][R198.64], !P0 ;  /* 0x00004000c6f67fae */ /* 0x000fe6000c121850 */
[----:B------:R-:W-:Y:S01]  /*5820*/  IMAD.WIDE R168, R2, 0x4, R146 ;  /* 0x0000000402a87825 */ /* 0x000fe200078e0292 */
[----:B------:R-:W-:Y:S01]  /*5830*/  LDGSTS.E [R246+0x4004], desc[UR16][R196.64], !P0 ;  /* 0x04004000c4f67fae */ /* 0x000fe2000c121850 */
[----:B------:R-:W-:-:S02]  /*5840*/  ISETP.GE.U32.AND P0, PT, R0, 0x7fffffc8, PT ;  /* 0x7fffffc80000780c */ /* 0x000fc40003f06070 */
[----:B------:R-:W-:Y:S01]  /*5850*/  VIADD R0, R6, 0xffffffe6 ;  /* 0xffffffe606007836 */ /* 0x000fe20000000000 */
[----:B------:R4:W-:Y:S01]  /*5860*/  STL [R1+0x750], R2 ;  /* 0x0007500201007387 */ /* 0x0009e20000100800 */
[----:B--2---:R-:W-:Y:S02]  /*5870*/  IMAD R3, R4, 0x14, RZ ;  /* 0x0000001404037824 */ /* 0x004fe400078e02ff */
[----:B------:R-:W-:Y:S01]  /*5880*/  VIADD R248, R7, UR12 ;  /* 0x0000000c07f87c36 */ /* 0x000fe20008000000 */
[----:B------:R-:W-:Y:S01]  /*5890*/  LDGSTS.E [R246+0x8], desc[UR16][R194.64], !P2 ;  /* 0x00008000c2f67fae */ /* 0x000fe2000d121850 */
[----:B------:R-:W-:-:S03]  /*58a0*/  IMAD.WIDE R150, R3, 0x4, R144 ;  /* 0x0000000403967825 */ /* 0x000fc600078e0290 */
[----:B------:R-:W-:Y:S01]  /*58b0*/  LDGSTS.E [R246+0x4008], desc[UR16][R168.64], !P2 ;  /* 0x04008000a8f67fae */ /* 0x000fe2000d121850 */
[----:B------:R-:W-:Y:S01]  /*58c0*/  ISETP.GE.U32.AND P2, PT, R0, 0x7fffffc7, PT ;  /* 0x7fffffc70000780c */ /* 0x000fe20003f46070 */
        /* <DEDUP_REMOVED lines=9> */
[----:B--2---:R-:W-:Y:S01]  /*5960*/  IMAD R2, R4, 0x15, RZ ;  /* 0x0000001504027824 */ /* 0x004fe200078e02ff */
[----:B------:R2:W-:Y:S01]  /*5970*/  STL [R1+0x748], R3 ;  /* 0x0007480301007387 */ /* 0x0005e20000100800 */
[----:B------:R-:W-:Y:S02]  /*5980*/  VIADD R0, R6, 0xffffffe4 ;  /* 0xffffffe406007836 */ /* 0x000fe40000000000 */
[C---:B------:R-:W-:Y:S01]  /*5990*/  IMAD.WIDE R180, R2.reuse, 0x4, R144 ;  /* 0x0000000402b47825 */ /* 0x040fe200078e0290 */
[----:B------:R4:W-:Y:S03]  /*59a0*/  STL [R1+0x744], R2 ;  /* 0x0007440201007387 */ /* 0x0009e60000100800 */
[----:B------:R-:W-:Y:S01]  /*59b0*/  IMAD.WIDE R176, R2, 0x4, R146 ;  /* 0x0000000402b07825 */ /* 0x000fe200078e0292 */
[----:B------:R-:W-:Y:S03]  /*59c0*/  LDGSTS.E [R247], desc[UR16][R150.64], !P6 ;  /* 0x0000000096f77fae */ /* 0x000fe6000f121850 */
[----:B--2---:R-:W-:Y:S01]  /*59d0*/  IMAD R3, R4, 0x17, RZ ;  /* 0x0000001704037824 */ /* 0x004fe200078e02ff */
[----:B------:R-:W-:Y:S01]  /*59e0*/  LDGSTS.E [R247+0x4000], desc[UR16][R184.64], !P6 ;  /* 0x04000000b8f77fae */ /* 0x000fe2000f121850 */
[----:B------:R-:W-:Y:S01]  /*59f0*/  ISETP.GE.U32.AND P6, PT, R0, 0x7fffffc5, PT ;  /* 0x7fffffc50000780c */ /* 0x000fe20003fc6070 */
[----:B----4-:R-:W-:-:S02]  /*5a00*/  IMAD R2, R4, 0x16, RZ ;  /* 0x0000001604027824 */ /* 0x010fc400078e02ff */
[----:B------:R-:W-:Y:S01]  /*5a10*/  VIADD R0, R6, 0xffffffe3 ;  /* 0xffffffe306007836 */ /* 0x000fe20000000000 */
[----:B------:R-:W-:Y:S01]  /*5a20*/  LDGSTS.E [R247+0x4], desc[UR16][R180.64], !P1 ;  /* 0x00004000b4f77fae */ /* 0x000fe2000c921850 */
[----:B------:R-:W-:-:S03]  /*5a30*/  IMAD.WIDE R178, R2, 0x4, R144 ;  /* 0x0000000402b27825 */ /* 0x000fc600078e0290 */
[----:B------:R-:W-:Y:S01]  /*5a40*/  STL [R1+0x740], R2 ;  /* 0x0007400201007387 */ /* 0x000fe20000100800 */
[----:B------:R-:W-:-:S03]  /*5a50*/  IMAD.WIDE R158, R2, 0x4, R146 ;  /* 0x00000004029e7825 */ /* 0x000fc600078e0292 */
[----:B------:R2:W-:Y:S01]  /*5a60*/  STL [R1+0x738], R3 ;  /* 0x0007380301007387 */ /* 0x0005e20000100800 */
[----:B------:R-:W-:-:S03]  /*5a70*/  IMAD.WIDE R154, R3, 0x4, R144 ;  /* 0x00000004039a7825 */ /* 0x000fc600078e0290 */
[----:B------:R-:W-:Y:S01]  /*5a80*/  LDGSTS.E [R247+0x4004], desc[UR16][R176.64], !P1 ;  /* 0x04004000b0f77fae */ /* 0x000fe2000c921850 */
[----:B------:R-:W-:Y:S01]  /*5a90*/  IMAD.WIDE R170, R3, 0x4, R146 ;  /* 0x0000000403aa7825 */ /* 0x000fe200078e0292 */
[----:B------:R-:W-:Y:S02]  /*5aa0*/  ISETP.GE.U32.AND P1, PT, R0, 0x7fffffc4, PT ;  /* 0x7fffffc40000780c */ /* 0x000fe40003f26070 */
[----:B------:R-:W-:Y:S01]  /*5ab0*/  LDGSTS.E [R247+0x8], desc[UR16][R178.64], !P3 ;  /* 0x00008000b2f77fae */ /* 0x000fe2000d921850 */
[----:B------:R-:W-:Y:S02]  /*5ac0*/  VIADD R0, R6, 0xffffffe2 ;  /* 0xffffffe206007836 */ /* 0x000fe40000000000 */
[----:B--2---:R-:W-:Y:S01]  /*5ad0*/  IMAD R3, R4, 0x19, RZ ;  /* 0x0000001904037824 */ /* 0x004fe200078e02ff */
[----:B------:R-:W-:Y:S01]  /*5ae0*/  LDGSTS.E [R247+0x4008], desc[UR16][R158.64], !P3 ;  /* 0x040080009ef77fae */ /* 0x000fe2000d921850 */
[----:B------:R-:W-:Y:S01]  /*5af0*/  VIADD R2, R6, 0xffffffe1 ;  /* 0xffffffe106027836 */ /* 0x000fe20000000000 */
[----:B------:R-:W-:Y:S01]  /*5b00*/  ISETP.GE.U32.AND P3, PT, R0, 0x7fffffc3, PT ;  /* 0x7fffffc30000780c */ /* 0x000fe20003f66070 */
[C---:B------:R-:W-:Y:S01]  /*5b10*/  IMAD.WIDE R160, R3.reuse, 0x4, R144 ;  /* 0x0000000403a07825 */ /* 0x040fe200078e0290 */
[----:B------:R-:W-:Y:S03]  /*5b20*/  LDGSTS.E [R247+0xc], desc[UR16][R154.64], !P4 ;  /* 0x0000c0009af77fae */ /* 0x000fe6000e121850 */
[----:B------:R-:W-:Y:S01]  /*5b30*/  VIADD R6, R6, 0xffffffe0 ;  /* 0xffffffe006067836 */ /* 0x000fe20000000000 */
[----:B------:R-:W-:Y:S01]  /*5b40*/  LDGSTS.E [R247+0x400c], desc[UR16][R170.64], !P4 ;  /* 0x0400c000aaf77fae */ /* 0x000fe2000e121850 */
[----:B------:R-:W-:Y:S01]  /*5b50*/  IMAD.WIDE R166, R3, 0x4, R146 ;  /* 0x0000000403a67825 */ /* 0x000fe200078e0292 */
[----:B------:R-:W-:-:S02]  /*5b60*/  ISETP.GE.U32.AND P4, PT, R2, 0x7fffffc2, PT ;  /* 0x7fffffc20200780c */ /* 0x000fc40003f86070 */
[----:B------:R-:W-:Y:S04]  /*5b70*/  LDGSTS.E [R248], desc[UR16][R164.64], !P0 ;  /* 0x00000000a4f87fae */ /* 0x000fe8000c121850 */
[----:B------:R-:W-:Y:S01]  /*5b80*/  LDGSTS.E [R248+0x4000], desc[UR16][R172.64], !P0 ;  /* 0x04000000acf87fae */ /* 0x000fe2000c121850 */
[----:B------:R-:W-:-:S03]  /*5b90*/  ISETP.GE.AND P0, PT, R9, R6, PT ;  /* 0x000000060900720c */ /* 0x000fc60003f06270 */
[----:B------:R-:W-:Y:S01]  /*5ba0*/  LDGSTS.E [R248+0x4], desc[UR16][R160.64], !P2 ;  /* 0x00004000a0f87fae */ /* 0x000fe2000d121850 */
[----:B------:R-:W-:Y:S02]  /*5bb0*/  SEL R2, RZ, 0x4, P0 ;  /* 0x00000004ff027807 */ /* 0x000fe40000000000 */
[----:B------:R-:W-:Y:S01]  /*5bc0*/  ISETP.GE.AND P0, PT, R9, UR6, PT ;  /* 0x0000000609007c0c */ /* 0x000fe2000bf06270 */
[----:B------:R-:W-:Y:S01]  /*5bd0*/  LDGSTS.E [R248+0x4004], desc[UR16][R166.64], !P2 ;  /* 0x04004000a6f87fae */ /* 0x000fe2000d121850 */
[----:B------:R-:W-:Y:S02]  /*5be0*/  ISETP.GT.AND P2, PT, R249, 0x1f, PT ;  /* 0x0000001ff900780c */ /* 0x000fe40003f44270 */
[----:B------:R-:W-:Y:S01]  /*5bf0*/  LOP3.LUT R9, R16, 0x70, RZ, 0x3c, !PT ;  /* 0x0000007010097812 */ /* 0x000fe200078e3cff */
[----:B------:R2:W-:Y:S01]  /*5c00*/  STL [R1+0x734], R5 ;  /* 0x0007340501007387 */ /* 0x0005e20000100800 */
[----:B------:R-:W-:Y:S02]  /*5c10*/  SEL R0, RZ, 0x4, !P2 ;  /* 0x00000004ff007807 */ /* 0x000fe40005000000 */
[----:B------:R-:W-:Y:S01]  /*5c20*/  ISETP.GE.U32.AND P2, PT, R6, 0x7fffffc1, PT ;  /* 0x7fffffc10600780c */ /* 0x000fe20003f46070 */
[----:B------:R4:W-:Y:S01]  /*5c30*/  STL [R1+0x730], R3 ;  /* 0x0007300301007387 */ /* 0x0009e20000100800 */
[----:B------:R-:W-:-:S02]  /*5c40*/  SEL R0, R0, RZ, !P0 ;  /* 0x000000ff00007207 */ /* 0x000fc40004000000 */
[----:B------:R-:W-:Y:S01]  /*5c50*/  ISETP.GT.AND P0, PT, R249, 0x3f, PT ;  /* 0x0000003ff900780c */ /* 0x000fe20003f04270 */
[----:B--2---:R-:W-:-:S03]  /*5c60*/  IMAD R5, R4, 0x1a, RZ ;  /* 0x0000001a04057824 */ /* 0x004fc600078e02ff */
[----:B------:R-:W-:Y:S01]  /*5c70*/  SEL R2, R2, RZ, P0 ;  /* 0x000000ff02027207 */ /* 0x000fe20000000000 */
[C---:B------:R-:W-:Y:S01]  /*5c80*/  IMAD.WIDE R152, R5.reuse, 0x4, R144 ;  /* 0x0000000405987825 */ /* 0x040fe200078e0290 */
[----:B------:R2:W-:Y:S02]  /*5c90*/  STL [R1+0x72c], R5 ;  /* 0x00072c0501007387 */ /* 0x0005e40000100800 */
[----:B------:R-:W-:Y:S01]  /*5ca0*/  ISETP.NE.U32.AND P0, PT, R2, RZ, PT ;  /* 0x000000ff0200720c */ /* 0x000fe20003f05070 */
[----:B------:R-:W-:Y:S01]  /*5cb0*/  IMAD.WIDE R156, R5, 0x4, R146 ;  /* 0x00000004059c7825 */ /* 0x000fe200078e0292 */
[----:B------:R-:W-:Y:S03]  /*5cc0*/  LDGSTS.E [R248+0x8], desc[UR16][R152.64], !P5 ;  /* 0x0000800098f87fae */ /* 0x000fe6000e921850 */
[----:B----4-:R-:W-:Y:S01]  /*5cd0*/  IMAD R3, R4, 0x1b, RZ ;  /* 0x0000001b04037824 */ /* 0x010fe200078e02ff */
[----:B------:R-:W-:Y:S01]  /*5ce0*/  LDGSTS.E [R248+0x4008], desc[UR16][R156.64], !P5 ;  /* 0x040080009cf87fae */ /* 0x000fe2000e921850 */
[----:B------:R-:W-:Y:S01]  /*5cf0*/  ISETP.NE.U32.AND P5, PT, R0, RZ, PT ;  /* 0x000000ff0000720c */ /* 0x000fe20003fa5070 */
[----:B--2---:R-:W-:-:S02]  /*5d00*/  IMAD R5, R4, 0x1c, RZ ;  /* 0x0000001c04057824 */ /* 0x004fc400078e02ff */
[C---:B------:R-:W-:Y:S01]  /*5d10*/  IMAD.WIDE R6, R3.reuse, 0x4, R144 ;  /* 0x0000000403067825 */ /* 0x040fe200078e0290 */
[----:B------:R2:W-:Y:S03]  /*5d20*/  STL [R1+0x728], R3 ;  /* 0x0007280301007387 */ /* 0x0005e60000100800 */
[----:B------:R-:W-:Y:S01]  /*5d30*/  IMAD.WIDE R148, R3, 0x4, R146 ;  /* 0x0000000403947825 */ /* 0x000fe200078e0292 */
[----:B------:R-:W-:Y:S03]  /*5d40*/  LDGSTS.E [R248+0xc], desc[UR16][R6.64], !P6 ;  /* 0x0000c00006f87fae */ /* 0x000fe6000f121850 */
[----:B------:R-:W-:Y:S01]  /*5d50*/  VIADD R0, R8, 0xffffffdf ;  /* 0xffffffdf08007836 */ /* 0x000fe20000000000 */
[----:B------:R-:W-:Y:S01]  /*5d60*/  LDGSTS.E [R248+0x400c], desc[UR16][R148.64], !P6 ;  /* 0x0400c00094f87fae */ /* 0x000fe2000f121850 */
[----:B------:R-:W-:-:S02]  /*5d70*/  VIADD R2, R9, UR12 ;  /* 0x0000000c09027c36 */ /* 0x000fc40008000000 */
[C---:B------:R-:W-:Y:S01]  /*5d80*/  IMAD.WIDE R230, R5.reuse, 0x4, R144 ;  /* 0x0000000405e67825 */ /* 0x040fe200078e0290 */
[----:B------:R-:W-:Y:S01]  /*5d90*/  ISETP.GE.U32.AND P6, PT, R0, 0x7fffffc0, PT ;  /* 0x7fffffc00000780c */ /* 0x000fe20003fc6070 */
[----:B------:R4:W-:Y:S01]  /*5da0*/  STL [R1+0x724], R5 ;  /* 0x0007240501007387 */ /* 0x0009e20000100800 */
[----:B------:R-:W3:Y:S01]  /*5db0*/  LDC R9, c[0x0][0x230] ;  /* 0x00008c00ff097b82 */ /* 0x000ee20000000800 */
[----:B------:R-:W-:Y:S02]  /*5dc0*/  IMAD.WIDE R232, R5, 0x4, R146 ;  /* 0x0000000405e87825 */ /* 0x000fe400078e0292 */
[----:B------:R-:W-:Y:S02]  /*5dd0*/  LDGSTS.E [R2], desc[UR16][R230.64], !P1 ;  /* 0x00000000e6027fae */ /* 0x000fe4000c921850 */
[----:B-1----:R-:W-:Y:S02]  /*5de0*/  VIADD R8, R14, 0xffffffde ;  /* 0xffffffde0e087836 */ /* 0x002fe40000000000 */
[----:B--2---:R-:W-:Y:S01]  /*5df0*/  IMAD R3, R4, 0x1d, RZ ;  /* 0x0000001d04037824 */ /* 0x004fe200078e02ff */
[----:B------:R-:W-:Y:S01]  /*5e00*/  LDGSTS.E [R2+0x4000], desc[UR16][R232.64], !P1 ;  /* 0x04000000e8027fae */ /* 0x000fe2000c921850 */
[----:B------:R-:W-:Y:S01]  /*5e10*/  VIADD R0, R234, 0xffffffdd ;  /* 0xffffffddea007836 */ /* 0x000fe20000000000 */
[----:B------:R-:W-:Y:S01]  /*5e20*/  ISETP.GE.U32.AND P1, PT, R8, 0x7fffffbf, PT ;  /* 0x7fffffbf0800780c */ /* 0x000fe20003f26070 */
[C---:B------:R-:W-:Y:S01]  /*5e30*/  IMAD.WIDE R234, R3.reuse, 0x4, R144 ;  /* 0x0000000403ea7825 */ /* 0x040fe200078e0290 */
[----:B------:R1:W-:Y:S01]  /*5e40*/  STL [R1+0x720], R3 ;  /* 0x0007200301007387 */ /* 0x0003e20000100800 */
[----:B----4-:R-:W2:Y:S02]  /*5e50*/  LDC R5, c[0x0][0x230] ;  /* 0x00008c00ff057b82 */ /* 0x010ea40000000800 */
[----:B------:R-:W-:Y:S01]  /*5e60*/  IMAD.SHL.U32 R14, R4, 0x20, RZ ;  /* 0x00000020040e7824 */ /* 0x000fe200078e00ff */
[----:B------:R-:W-:Y:S01]  /*5e70*/  LDGSTS.E [R2+0x4], desc[UR16][R234.64], !P3 ;  /* 0x00004000ea027fae */ /* 0x000fe2000d921850 */
[----:B------:R-:W-:-:S03]  /*5e80*/  IMAD.WIDE R236, R3, 0x4, R146 ;  /* 0x0000000403ec7825 */ /* 0x000fc600078e0292 */
[----:B------:R-:W-:Y:S01]  /*5e90*/  STL [R1+0x71c], R163 ;  /* 0x00071ca301007387 */ /* 0x000fe20000100800 */
[----:B------:R-:W-:Y:S01]  /*5ea0*/  VIADD R8, R238, UR12 ;  /* 0x0000000cee087c36 */ /* 0x000fe20008000000 */
[----:B-1----:R-:W1:Y:S01]  /*5eb0*/  LDC R3, c[0x0][0x230] ;  /* 0x00008c00ff037b82 */ /* 0x002e620000000800 */
[--C-:B------:R-:W-:Y:S01]  /*5ec0*/  IMAD.WIDE R238, R163, 0x4, R144.reuse ;  /* 0x00000004a3ee7825 */ /* 0x100fe200078e0290 */
[----:B------:R-:W-:Y:S01]  /*5ed0*/  LDGSTS.E [R2+0x4004], desc[UR16][R236.64], !P3 ;  /* 0x04004000ec027fae */ /* 0x000fe2000d921850 */
[----:B------:R-:W-:Y:S02]  /*5ee0*/  ISETP.GE.U32.AND P3, PT, R0, 0x7fffffbe, PT ;  /* 0x7fffffbe0000780c */ /* 0x000fe40003f66070 */
[----:B---3--:R-:W-:Y:S01]  /*5ef0*/  IMAD.WIDE R226, R14, 0x4, R144 ;  /* 0x000000040ee27825 */ /* 0x008fe200078e0290 */
[----:B------:R-:W-:Y:S03]  /*5f00*/  LDGSTS.E [R2+0x8], desc[UR16][R238.64], !P4 ;  /* 0x00008000ee027fae */ /* 0x000fe6000e121850 */
[--C-:B------:R-:W-:Y:S01]  /*5f10*/  IMAD.WIDE R144, R162, 0x4, R146.reuse ;  /* 0x00000004a2907825 */ /* 0x100fe200078e0292 */
[----:B------:R-:W-:Y:S03]  /*5f20*/  LDGSTS.E [R2+0x4008], desc[UR16][R242.64], !P4 ;  /* 0x04008000f2027fae */ /* 0x000fe6000e121850 */
[----:B------:R-:W-:Y:S01]  /*5f30*/  VIADD R0, R174, UR12 ;  /* 0x0000000cae007c36 */ /* 0x000fe20008000000 */
[----:B------:R-:W-:Y:S01]  /*5f40*/  LDGSTS.E [R2+0xc], desc[UR16][R240.64], !P2 ;  /* 0x0000c000f0027fae */ /* 0x000fe2000d121850 */
[----:B------:R-:W-:-:S03]  /*5f50*/  IMAD.WIDE R224, R14, 0x4, R146 ;  /* 0x000000040ee07825 */ /* 0x000fc600078e0292 */
[----:B------:R-:W-:Y:S01]  /*5f60*/  LDGSTS.E [R2+0x400c], desc[UR16][R144.64], !P2 ;  /* 0x0400c00090027fae */ /* 0x000fe2000d121850 */
[----:B------:R-:W-:-:S03]  /*5f70*/  IMAD.WIDE R146, R14, 0x4, R10 ;  /* 0x000000040e927825 */ /* 0x000fc600078e020a */
[----:B------:R-:W0:Y:S04]  /*5f80*/  LDGDEPBAR ;  /* 0x00000000000079af */ /* 0x000e280000000000 */
[----:B------:R-:W-:Y:S04]  /*5f90*/  LDGSTS.E [R8+0x18000], desc[UR16][R142.64], P5 ;  /* 0x180000008e087fae */ /* 0x000fe8000a921850 */
        /* <DEDUP_REMOVED lines=63> */
[----:B------:R-:W0:Y:S01]  /*6390*/  LDGDEPBAR ;  /* 0x00000000000079af */ /* 0x000e220000000000 */
[----:B------:R-:W-:Y:S06]  /*63a0*/  BAR.SYNC.DEFER_BLOCKING 0x0 ;  /* 0x0000000000007b1d */ /* 0x000fec0000010000 */
[----:B------:R3:W-:Y:S04]  /*63b0*/  STL [R1+0x868], R174 ;  /* 0x000868ae01007387 */ /* 0x0007e80000100800 */
[----:B------:R4:W-:Y:S04]  /*63c0*/  STL [R1+0x718], R162 ;  /* 0x000718a201007387 */ /* 0x0009e80000100800 */
[----:B------:R-:W2:Y:S04]  /*63d0*/  LDL.LU.64 R228, [R1+0x40] ;  /* 0x0000400001e47983 */ /* 0x000ea80000300a00 */
[----:B---3--:R-:W3:Y:S01]  /*63e0*/  LDL.LU.64 R174, [R1+0x30] ;  /* 0x0000300001ae7983 */ /* 0x008ee20000300a00 */
[----:B----4-:R-:W-:-:S03]  /*63f0*/  IMAD.WIDE R162, R14, 0x4, R250 ;  /* 0x000000040ea27825 */ /* 0x010fc600078e02fa */
[----:B------:R-:W4:Y:S04]  /*6400*/  LDL.LU.64 R10, [R1+0x28] ;  /* 0x00002800010a7983 */ /* 0x000f280000300a00 */
[----:B------:R-:W4:Y:S04]  /*6410*/  LDL.LU.64 R220, [R1+0x18] ;  /* 0x0000180001dc7983 */ /* 0x000f280000300a00 */
[----:B------:R-:W4:Y:S04]  /*6420*/  LDL.LU.64 R250, [R1+0x10] ;  /* 0x0000100001fa7983 */ /* 0x000f280000300a00 */
[----:B------:R-:W-:Y:S01]  /*6430*/  @!PT LDS RZ, [RZ] ;  /* 0x00000000fffff984 */ /* 0x000fe20000000800 */
[----:B------:R-:W-:Y:S01]  /*6440*/  @!PT LDS RZ, [RZ] ;  /* 0x00000000fffff984 */ /* 0x000fe20000000800 */
[----:B------:R-:W-:Y:S01]  /*6450*/  @!PT LDS RZ, [RZ] ;  /* 0x00000000fffff984 */ /* 0x000fe20000000800 */
[----:B------:R-:W-:Y:S04]  /*6460*/  LDGSTS.E [R17+0x8000], desc[UR16][R226.64], !P6 ;  /* 0x08000000e2117fae */ /* 0x000fe8000f121850 */
[----:B------:R-:W-:Y:S04]  /*6470*/  LDGSTS.E [R17+0xc000], desc[UR16][R224.64], !P6 ;  /* 0x0c000000e0117fae */ /* 0x000fe8000f121850 */
[----:B------:R-:W-:Y:S04]  /*6480*/  LDGSTS.E [R17+0x8004], desc[UR16][R162.64], !P1 ;  /* 0x08004000a2117fae */ /* 0x000fe8000c921850 */
[----:B------:R-:W4:Y:S04]  /*6490*/  LDL.LU.64 R226, [R1+0x8e0] ;  /* 0x0008e00001e27983 */ /* 0x000f280000300a00 */
[----:B------:R-:W4:Y:S04]  /*64a0*/  LDL.LU.64 R224, [R1+0x8d8] ;  /* 0x0008d80001e07983 */ /* 0x000f280000300a00 */
[----:B------:R-:W4:Y:S04]  /*64b0*/  LDL.LU.64 R162, [R1+0x8d0] ;  /* 0x0008d00001a27983 */ /* 0x000f280000300a00 */
[----:B------:R3:W-:Y:S04]  /*64c0*/  LDGSTS.E [R17+0xc004], desc[UR16][R146.64], !P1 ;  /* 0x0c00400092117fae */ /* 0x0007e8000c921850 */
[----:B------:R-:W3:Y:S01]  /*64d0*/  LDL.LU.64 R146, [R1+0x38] ;  /* 0x0000380001927983 */ /* 0x000ee20000300a00 */
[----:B------:R-:W-:-:S02]  /*64e0*/  VIADD R252, R252, 0xffffffdc ;  /* 0xffffffdcfcfc7836 */ /* 0x000fc40000000000 */
[----:B-1----:R-:W-:-:S03]  /*64f0*/  VIADD R3, R3, 0xffffffdb ;  /* 0xffffffdb03037836 */ /* 0x002fc60000000000 */
[----:B------:R-:W-:Y:S02]  /*6500*/  ISETP.GE.U32.AND P1, PT, R252, 0x7fffffbd, PT ;  /* 0x7fffffbdfc00780c */ /* 0x000fe40003f26070 */
[----:B------:R-:W-:Y:S01]  /*6510*/  ISETP.GE.U32.AND P2, PT, R3, 0x7fffffbc, PT ;  /* 0x7fffffbc0300780c */ /* 0x000fe20003f46070 */
[----:B--2---:R-:W-:Y:S02]  /*6520*/  VIADD R5, R5, 0xffffffda ;  /* 0xffffffda05057836 */ /* 0x004fe40000000000 */
[----:B------:R-:W-:-:S05]  /*6530*/  VIADD R9, R9, 0xffffffd9 ;  /* 0xffffffd909097836 */ /* 0x000fca0000000000 */
[----:B------:R-:W-:Y:S01]  /*6540*/  ISETP.GE.U32.AND P4, PT, R9, 0x7fffffba, PT ;  /* 0x7fffffba0900780c */ /* 0x000fe20003f86070 */
[----:B------:R-:W-:-:S05]  /*6550*/  IMAD.WIDE R228, R14, 0x4, R228 ;  /* 0x000000040ee47825 */ /* 0x000fca00078e02e4 */
[----:B------:R-:W-:Y:S04]  /*6560*/  LDGSTS.E [R17+0x8008], desc[UR16][R228.64], !P3 ;  /* 0x08008000e4117fae */ /* 0x000fe8000d921850 */
[----:B------:R-:W2:Y:S04]  /*6570*/  LDL.LU.64 R228, [R1+0x8c8] ;  /* 0x0008c80001e47983 */ /* 0x000ea80000300a00 */
[----:B------:R-:W5:Y:S04]  /*6580*/  LDL.LU R252, [R1+0x8c4] ;  /* 0x0008c40001fc7983 */ /* 0x000f680000300800 */
[----:B------:R-:W5:Y:S01]  /*6590*/  LDL.LU R3, [R1+0x8c0] ;  /* 0x0008c00001037983 */ /* 0x000f620000300800 */
[----:B---3--:R-:W-:-:S05]  /*65a0*/  IMAD.WIDE R146, R14, 0x4, R146 ;  /* 0x000000040e927825 */ /* 0x008fca00078e0292 */
[----:B------:R-:W-:Y:S04]  /*65b0*/  LDGSTS.E [R17+0xc008], desc[UR16][R146.64], !P3 ;  /* 0x0c00800092117fae */ /* 0x000fe8000d921850 */
[----:B------:R-:W3:Y:S01]  /*65c0*/  LDL.LU.64 R146, [R1+0x20] ;  /* 0x0000200001927983 */ /* 0x000ee20000300a00 */
[C---:B------:R-:W-:Y:S01]  /*65d0*/  IMAD.WIDE R174, R14.reuse, 0x4, R174 ;  /* 0x000000040eae7825 */ /* 0x040fe200078e02ae */
[----:B------:R-:W-:Y:S02]  /*65e0*/  ISETP.GE.U32.AND P3, PT, R5, 0x7fffffbb, PT ;  /* 0x7fffffbb0500780c */ /* 0x000fe40003f66070 */
[----:B------:R-:W2:Y:S01]  /*65f0*/  LDL.LU R5, [R1+0x8bc] ;  /* 0x0008bc0001057983 */ /* 0x000ea20000300800 */
[----:B----4-:R-:W-:-:S03]  /*6600*/  IMAD.WIDE R10, R14, 0x4, R10 ;  /* 0x000000040e0a7825 */ /* 0x010fc600078e020a */
[----:B------:R-:W5:Y:S04]  /*6610*/  LDL.LU R9, [R1+0x8b8] ;  /* 0x0008b80001097983 */ /* 0x000f680000300800 */
[----:B------:R-:W-:Y:S04]  /*6620*/  LDGSTS.E [R17+0x800c], desc[UR16][R174.64], !P1 ;  /* 0x0800c000ae117fae */ /* 0x000fe8000c921850 */
[----:B------:R1:W-:Y:S04]  /*6630*/  LDGSTS.E [R17+0xc00c], desc[UR16][R10.64], !P1 ;  /* 0x0c00c0000a117fae */ /* 0x0003e8000c921850 */
[----:B------:R-:W4:Y:S04]  /*6640*/  LDL.LU.64 R174, [R1+0x8b0] ;  /* 0x0008b00001ae7983 */ /* 0x000f280000300a00 */
[----:B------:R-:W2:Y:S01]  /*6650*/  LDL.LU.64 R10, [R1+0x8a8] ;  /* 0x0008a800010a7983 */ /* 0x000ea20000300a00 */
[C---:B------:R-:W-:Y:S01]  /*6660*/  IMAD.WIDE R220, R14.reuse, 0x4, R220 ;  /* 0x000000040edc7825 */ /* 0x040fe200078e02dc */
[----:B-1----:R-:W1:Y:S03]  /*6670*/  LDC R17, c[0x0][0x230] ;  /* 0x00008c00ff117b82 */ /* 0x002e660000000800 */
[----:B------:R-:W-:-:S04]  /*6680*/  IMAD.WIDE R250, R14, 0x4, R250 ;  /* 0x000000040efa7825 */ /* 0x000fc800078e02fa */
[----:B---3--:R-:W-:-:S05]  /*6690*/  IMAD.WIDE R146, R14, 0x4, R146 ;  /* 0x000000040e927825 */ /* 0x008fca00078e0292 */
[----:B------:R3:W-:Y:S04]  /*66a0*/  LDGSTS.E [R15+0x8000], desc[UR16][R146.64], !P2 ;  /* 0x08000000920f7fae */ /* 0x0007e8000d121850 */
[----:B------:R-:W-:Y:S04]  /*66b0*/  LDGSTS.E [R15+0xc000], desc[UR16][R220.64], !P2 ;  /* 0x0c000000dc0f7fae */ /* 0x000fe8000d121850 */
[----:B------:R-:W-:Y:S04]  /*66c0*/  LDGSTS.E [R15+0x8004], desc[UR16][R250.64], !P3 ;  /* 0x08004000fa0f7fae */ /* 0x000fe8000d921850 */
[----:B------:R-:W3:Y:S04]  /*66d0*/  LDL.LU.64 R146, [R1] ;  /* 0x0000000001927983 */ /* 0x000ee80000300a00 */
[----:B------:R-:W4:Y:S04]  /*66e0*/  LDL.LU.64 R220, [R1+0x8a0] ;  /* 0x0008a00001dc7983 */ /* 0x000f280000300a00 */
[----:B------:R-:W4:Y:S01]  /*66f0*/  LDL.LU.64 R250, [R1+0x898] ;  /* 0x0008980001fa7983 */ /* 0x000f220000300a00 */
[----:B--2---:R-:W-:-:S05]  /*6700*/  IMAD.WIDE R10, R14, 0x4, R10 ;  /* 0x000000040e0a7825 */ /* 0x004fca00078e020a */
[----:B------:R-:W-:Y:S04]  /*6710*/  LDGSTS.E [R15+0xc004], desc[UR16][R10.64], !P3 ;  /* 0x0c0040000a0f7fae */ /* 0x000fe8000d921850 */
[----:B------:R-:W5:Y:S04]  /*6720*/  LDL.LU.64 R10, [R1+0x890] ;  /* 0x00089000010a7983 */ /* 0x000f680000300a00 */
[----:B------:R2:W-:Y:S04]  /*6730*/  STL [R1+0x400], RZ ;  /* 0x000400ff01007387 */ /* 0x0005e80000100800 */
        /* <DEDUP_REMOVED lines=105> */
[----:B------:R2:W-:Y:S01]  /*6dd0*/  STL [R1+0x5a8], RZ ;  /* 0x0005a8ff01007387 */ /* 0x0005e20000100800 */
[----:B---3--:R-:W-:-:S03]  /*6de0*/  IMAD.WIDE R146, R14, 0x4, R146 ;  /* 0x000000040e927825 */ /* 0x008fc600078e0292 */
        /* <DEDUP_REMOVED lines=8> */
[----:B------:R3:W-:Y:S04]  /*6e70*/  LDGSTS.E [R15+0x8008], desc[UR16][R146.64], !P4 ;  /* 0x08008000920f7fae */ /* 0x0007e8000e121850 */
[----:B------:R2:W-:Y:S04]  /*6e80*/  STL [R1+0x5cc], RZ ;  /* 0x0005ccff01007387 */ /* 0x0005e80000100800 */
[----:B------:R2:W-:Y:S01]  /*6e90*/  STL [R1+0x5d0], RZ ;  /* 0x0005d0ff01007387 */ /* 0x0005e20000100800 */
[----:B---3--:R-:W3:Y:S03]  /*6ea0*/  LDC R146, c[0x0][0x230] ;  /* 0x00008c00ff927b82 */ /* 0x008ee60000000800 */
[----:B------:R2:W-:Y:S04]  /*6eb0*/  STL [R1+0x5d4], RZ ;  /* 0x0005d4ff01007387 */ /* 0x0005e80000100800 */
[----:B------:R2:W-:Y:S01]  /*6ec0*/  STL [R1+0x5d8], RZ ;  /* 0x0005d8ff01007387 */ /* 0x0005e20000100800 */
[----:B-1----:R-:W-:-:S02]  /*6ed0*/  VIADD R17, R17, 0xffffffd8 ;  /* 0xffffffd811117836 */ /* 0x002fc40000000000 */
[----:B----4-:R-:W-:Y:S01]  /*6ee0*/  IMAD.WIDE R250, R14, 0x4, R250 ;  /* 0x000000040efa7825 */ /* 0x010fe200078e02fa */
[----:B------:R2:W-:Y:S01]  /*6ef0*/  STL [R1+0x5dc], RZ ;  /* 0x0005dcff01007387 */ /* 0x0005e20000100800 */
[----:B------:R-:W1:Y:S03]  /*6f00*/  LDC R147, c[0x0][0x230] ;  /* 0x00008c00ff937b82 */ /* 0x000e660000000800 */
        /* <DEDUP_REMOVED lines=16> */
[----:B------:R-:W-:Y:S01]  /*7010*/  ISETP.GE.U32.AND P2, PT, R17, 0x7fffffb9, PT ;  /* 0x7fffffb91100780c */ /* 0x000fe20003f46070 */
[----:B---3--:R-:W-:Y:S01]  /*7020*/  VIADD R146, R146, 0xffffffd7 ;  /* 0xffffffd792927836 */ /* 0x008fe20000000000 */
[----:B------:R-:W3:Y:S01]  /*7030*/  LDC R17, c[0x0][0x230] ;  /* 0x00008c00ff117b82 */ /* 0x000ee20000000800 */
[----:B------:R2:W-:Y:S04]  /*7040*/  STL [R1+0x220], RZ ;  /* 0x000220ff01007387 */ /* 0x0005e80000100800 */
[----:B------:R2:W-:Y:S04]  /*7050*/  STL [R1+0x224], RZ ;  /* 0x000224ff01007387 */ /* 0x0005e80000100800 */
[----:B------:R2:W-:Y:S04]  /*7060*/  STL [R1+0x228], RZ ;  /* 0x000228ff01007387 */ /* 0x0005e80000100800 */
[----:B------:R2:W-:Y:S04]  /*7070*/  STL [R1+0x22c], RZ ;  /* 0x00022cff01007387 */ /* 0x0005e80000100800 */
[----:B------:R2:W-:Y:S04]  /*7080*/  STL [R1+0x230], RZ ;  /* 0x000230ff01007387 */ /* 0x0005e80000100800 */
[----:B------:R2:W-:Y:S01]  /*7090*/  STL [R1+0x234], RZ ;  /* 0x000234ff01007387 */ /* 0x0005e20000100800 */
[----:B------:R-:W-:-:S02]  /*70a0*/  ISETP.GE.U32.AND P3, PT, R146, 0x7fffffb8, PT ;  /* 0x7fffffb89200780c */ /* 0x000fc40003f66070 */
[----:B------:R-:W4:Y:S01]  /*70b0*/  LDC R146, c[0x0][0x230] ;  /* 0x00008c00ff927b82 */ /* 0x000f220000000800 */
        /* <DEDUP_REMOVED lines=19> */
[----:B---3--:R-:W-:-:S03]  /*71f0*/  VIADD R17, R17, 0xffffffd6 ;  /* 0xffffffd611117836 */ /* 0x008fc60000000000 */
[----:B------:R2:W-:Y:S04]  /*7200*/  STL [R1+0x284], RZ ;  /* 0x000284ff01007387 */ /* 0x0005e80000100800 */
[----:B------:R2:W-:Y:S04]  /*7210*/  STL [R1+0x288], RZ ;  /* 0x000288ff01007387 */ /* 0x0005e80000100800 */
[----:B------:R2:W-:Y:S04]  /*7220*/  STL [R1+0x28c], RZ ;  /* 0x00028cff01007387 */ /* 0x0005e80000100800 */
[----:B------:R2:W-:Y:S04]  /*7230*/  STL [R1+0x290], RZ ;  /* 0x000290ff01007387 */ /* 0x0005e80000100800 */
[----:B------:R2:W-:Y:S04]  /*7240*/  STL [R1+0x294], RZ ;  /* 0x000294ff01007387 */ /* 0x0005e80000100800 */
[----:B------:R2:W-:Y:S04]  /*7250*/  STL [R1+0x298], RZ ;  /* 0x000298ff01007387 */ /* 0x0005e80000100800 */
[----:B------:R2:W-:Y:S04]  /*7260*/  STL [R1+0x29c], RZ ;  /* 0x00029cff01007387 */ /* 0x0005e80000100800 */
[----:B------:R3:W-:Y:S01]  /*7270*/  LDGSTS.E [R15+0xc008], desc[UR16][R250.64], !P4 ;  /* 0x0c008000fa0f7fae */ /* 0x0007e2000e121850 */
[----:B------:R-:W-:Y:S01]  /*7280*/  ISETP.GE.U32.AND P4, PT, R17, 0x7fffffb7, PT ;  /* 0x7fffffb71100780c */ /* 0x000fe20003f86070 */
[----:B----4-:R-:W-:-:S02]  /*7290*/  VIADD R17, R146, 0xffffffd5 ;  /* 0xffffffd592117836 */ /* 0x010fc40000000000 */
[----:B------:R2:W-:Y:S01]  /*72a0*/  STL [R1+0x2a0], RZ ;  /* 0x0002a0ff01007387 */ /* 0x0005e20000100800 */
[----:B------:R-:W4:Y:S03]  /*72b0*/  LDC R146, c[0x0][0x230] ;  /* 0x00008c00ff927b82 */ /* 0x000f260000000800 */
[----:B------:R2:W-:Y:S04]  /*72c0*/  STL [R1+0x2a4], RZ ;  /* 0x0002a4ff01007387 */ /* 0x0005e80000100800 */
[----:B------:R2:W-:Y:S01]  /*72d0*/  STL [R1+0x2a8], RZ ;  /* 0x0002a8ff01007387 */ /* 0x0005e20000100800 */
[----:B---3--:R-:W3:Y:S03]  /*72e0*/  LDC R251, c[0x0][0x230] ;  /* 0x00008c00fffb7b82 */ /* 0x008ee60000000800 */
[----:B------:R2:W-:Y:S04]  /*72f0*/  STL [R1+0x2ac], RZ ;  /* 0x0002acff01007387 */ /* 0x0005e80000100800 */
[----:B------:R2:W-:Y:S04]  /*7300*/  STL [R1+0x2b0], RZ ;  /* 0x0002b0ff01007387 */ /* 0x0005e80000100800 */
[----:B------:R2:W-:Y:S04]  /*7310*/  STL [R1+0x2b4], RZ ;  /* 0x0002b4ff01007387 */ /* 0x0005e80000100800 */
[----:B------:R2:W-:Y:S01]  /*7320*/  STL [R1+0x2b8], RZ ;  /* 0x0002b8ff01007387 */ /* 0x0005e20000100800 */
[----:B------:R-:W-:-:S03]  /*7330*/  IMAD.WIDE R220, R14, 0x4, R220 ;  /* 0x000000040edc7825 */ /* 0x000fc600078e02dc */
[----:B------:R2:W-:Y:S04]  /*7340*/  STL [R1+0x2bc], RZ ;  /* 0x0002bcff01007387 */ /* 0x0005e80000100800 */
        /* <DEDUP_REMOVED lines=8> */
[----:B------:R1:W-:Y:S04]  /*73d0*/  LDGSTS.E [R15+0x800c], desc[UR16][R220.64], !P2 ;  /* 0x0800c000dc0f7fae */ /* 0x0003e8000d121850 */
[----:B------:R2:W-:Y:S01]  /*73e0*/  STL [R1+0x2dc], RZ ;  /* 0x0002dcff01007387 */ /* 0x0005e20000100800 */
[----:B------:R-:W-:-:S03]  /*73f0*/  IMAD.WIDE R228, R14, 0x4, R228 ;  /* 0x000000040ee47825 */ /* 0x000fc600078e02e4 */
[----:B------:R2:W-:Y:S01]  /*7400*/  STL [R1+0x2e0], RZ ;  /* 0x0002e0ff01007387 */ /* 0x0005e20000100800 */
[----:B-1----:R-:W1:Y:S03]  /*7410*/  LDC R220, c[0x0][0x230] ;  /* 0x00008c00ffdc7b82 */ /* 0x002e660000000800 */
[----:B------:R2:W-:Y:S01]  /*7420*/  STL [R1+0x2e4], RZ ;  /* 0x0002e4ff01007387 */ /* 0x0005e20000100800 */
[----:B------:R-:W-:-:S03]  /*7430*/  IMAD.WIDE R162, R14, 0x4, R162 ;  /* 0x000000040ea27825 */ /* 0x000fc600078e02a2 */
[----:B------:R2:W-:Y:S04]  /*7440*/  STL [R1+0x2e8], RZ ;  /* 0x0002e8ff01007387 */ /* 0x0005e80000100800 */
[----:B------:R2:W-:Y:S04]  /*7450*/  STL [R1+0x2ec], RZ ;  /* 0x0002ecff01007387 */ /* 0x0005e80000100800 */
[----:B------:R4:W-:Y:S04]  /*7460*/  LDGSTS.E [R15+0xc00c], desc[UR16][R174.64], !P2 ;  /* 0x0c00c000ae0f7fae */ /* 0x0009e8000d121850 */
[----:B------:R2:W-:Y:S04]  /*7470*/  STL [R1+0x2f0], RZ ;  /* 0x0002f0ff01007387 */ /* 0x0005e80000100800 */
[----:B------:R2:W-:Y:S01]  /*7480*/  STL [R1+0x2f4], RZ ;  /* 0x0002f4ff01007387 */ /* 0x0005e20000100800 */
[----:B----4-:R-:W-:-:S03]  /*7490*/  VIADD R15, R147, 0xffffffd4 ;  /* 0xffffffd4930f7836 */ /* 0x010fc60000000000 */
[----:B------:R2:W-:Y:S01]  /*74a0*/  STL [R1+0x2f8], RZ ;  /* 0x0002f8ff01007387 */ /* 0x0005e20000100800 */
[----:B------:R-:W4:Y:S03]  /*74b0*/  LDC R147, c[0x0][0x230] ;  /* 0x00008c00ff937b82 */ /* 0x000f260000000800 */
[----:B------:R2:W-:Y:S04]  /*74c0*/  STL [R1+0x2fc], RZ ;  /* 0x0002fcff01007387 */ /* 0x0005e80000100800 */
[----:B------:R-:W-:Y:S04]  /*74d0*/  LDGSTS.E [R244+0x8000], desc[UR16][R228.64], !P3 ;  /* 0x08000000e4f47fae */ /* 0x000fe8000d921850 */
[----:B------:R2:W-:Y:S04]  /*74e0*/  STL [R1+0x300], RZ ;  /* 0x000300ff01007387 */ /* 0x0005e80000100800 */
[----:B------:R3:W-:Y:S01]  /*74f0*/  LDGSTS.E [R244+0xc000], desc[UR16][R162.64], !P3 ;  /* 0x0c000000a2f47fae */ /* 0x0007e2000d921850 */
[----:B------:R-:W-:Y:S01]  /*7500*/  ISETP.GE.U32.AND P3, PT, R15, 0x7fffffb5, PT ;  /* 0x7fffffb50f00780c */ /* 0x000fe20003f66070 */
[----:B------:R-:W-:-:S02]  /*7510*/  VIADD R15, R146, 0xffffffd2 ;  /* 0xffffffd2920f7836 */ /* 0x000fc40000000000 */
[----:B------:R2:W-:Y:S01]  /*7520*/  STL [R1+0x304], RZ ;  /* 0x000304ff01007387 */ /* 0x0005e20000100800 */
[----:B------:R-:W2:Y:S03]  /*7530*/  LDC R146, c[0x0][0x230] ;  /* 0x00008c00ff927b82 */ /* 0x000ea60000000800 */
[----:B------:R1:W-:Y:S01]  /*7540*/  STL [R1+0x308], RZ ;  /* 0x000308ff01007387 */ /* 0x0003e20000100800 */
[----:B------:R-:W-:-:S03]  /*7550*/  IMAD.WIDE R224, R14, 0x4, R224 ;  /* 0x000000040ee07825 */ /* 0x000fc600078e02e0 */
[----:B------:R1:W-:Y:S01]  /*7560*/  STL [R1+0x30c], RZ ;  /* 0x00030cff01007387 */ /* 0x0003e20000100800 */
[----:B------:R-:W-:Y:S01]  /*7570*/  ISETP.GE.U32.AND P1, PT, R17, 0x7fffffb6, PT ;  /* 0x7fffffb61100780c */ /* 0x000fe20003f26070 */
[C---:B------:R-:W-:Y:S01]  /*7580*/  IMAD.WIDE R226, R14.reuse, 0x4, R226 ;  /* 0x000000040ee27825 */ /* 0x040fe200078e02e2 */
[----:B---3--:R-:W3:Y:S01]  /*7590*/  LDC R162, c[0x0][0x230] ;  /* 0x00008c00ffa27b82 */ /* 0x008ee20000000800 */
[----:B------:R1:W-:Y:S02]  /*75a0*/  STL [R1+0x310], RZ ;  /* 0x000310ff01007387 */ /* 0x0003e40000100800 */
[----:B------:R-:W-:Y:S02]  /*75b0*/  VIADD R17, R251, 0xffffffd3 ;  /* 0xffffffd3fb117836 */ /* 0x000fe40000000000 */
[----:B------:R1:W-:Y:S01]  /*75c0*/  STL [R1+0x314], RZ ;  /* 0x000314ff01007387 */ /* 0x0003e20000100800 */
[----:B------:R-:W-:Y:S02]  /*75d0*/  IMAD.WIDE R222, R14, 0x4, R222 ;  /* 0x000000040ede7825 */ /* 0x000fe400078e02de */
[----:B------:R-:W3:Y:S01]  /*75e0*/  LDC R163, c[0x0][0x230] ;  /* 0x00008c00ffa37b82 */ /* 0x000ee20000000800 */
[----:B------:R1:W-:Y:S04]  /*75f0*/  STL [R1+0x318], RZ ;  /* 0x000318ff01007387 */ /* 0x0003e80000100800 */
[----:B------:R1:W-:Y:S04]  /*7600*/  STL [R1+0x31c], RZ ;  /* 0x00031cff01007387 */ /* 0x0003e80000100800 */
[----:B------:R1:W-:Y:S04]  /*7610*/  STL [R1+0x320], RZ ;  /* 0x000320ff01007387 */ /* 0x0003e80000100800 */
[----:B------:R1:W-:Y:S04]  /*7620*/  STL [R1+0x324], RZ ;  /* 0x000324ff01007387 */ /* 0x0003e80000100800 */
[----:B------:R-:W-:Y:S04]  /*7630*/  LDGSTS.E [R244+0x8004], desc[UR16][R224.64], !P4 ;  /* 0x08004000e0f47fae */ /* 0x000fe8000e121850 */
[----:B------:R1:W-:Y:S04]  /*7640*/  STL [R1+0x328], RZ ;  /* 0x000328ff01007387 */ /* 0x0003e80000100800 */
[----:B------:R-:W-:Y:S01]  /*7650*/  LDGSTS.E [R244+0xc004], desc[UR16][R226.64], !P4 ;  /* 0x0c004000e2f47fae */ /* 0x000fe2000e121850 */
[----:B------:R-:W-:-:S02]  /*7660*/  ISETP.GE.U32.AND P4, PT, R17, 0x7fffffb4, PT ;  /* 0x7fffffb41100780c */ /* 0x000fc40003f86070 */
[----:B------:R-:W3:Y:S01]  /*7670*/  LDC R17, c[0x0][0x230] ;  /* 0x00008c00ff117b82 */ /* 0x000ee20000000800 */
[----:B------:R2:W-:Y:S01]  /*7680*/  STL [R1+0x32c], RZ ;  /* 0x00032cff01007387 */ /* 0x0005e20000100800 */
[----:B------:R-:W-:-:S03]  /*7690*/  ISETP.GE.U32.AND P5, PT, R15, 0x7fffffb3, PT ;  /* 0x7fffffb30f00780c */ /* 0x000fc60003fa6070 */
[----:B------:R2:W-:Y:S01]  /*76a0*/  STL [R1+0x330], RZ ;  /* 0x000330ff01007387 */ /* 0x0005e20000100800 */
[----:B-1----:R-:W-:-:S03]  /*76b0*/  VIADD R15, R220, 0xffffffd1 ;  /* 0xffffffd1dc0f7836 */ /* 0x002fc60000000000 */
[----:B------:R1:W-:Y:S04]  /*76c0*/  STL [R1+0x334], RZ ;  /* 0x000334ff01007387 */ /* 0x0003e80000100800 */
[----:B------:R1:W-:Y:S04]  /*76d0*/  STL [R1+0x338], RZ ;  /* 0x000338ff01007387 */ /* 0x0003e80000100800 */
[----:B------:R1:W-:Y:S01]  /*76e0*/  STL [R1+0x33c], RZ ;  /* 0x00033cff01007387 */ /* 0x0003e20000100800 */
[----:B------:R-:W-:-:S03]  /*76f0*/  IMAD.WIDE R216, R14, 0x4, R216 ;  /* 0x000000040ed87825 */ /* 0x000fc600078e02d8 */
[----:B------:R1:W-:Y:S01]  /*7700*/  STL [R1+0x340], RZ ;  /* 0x000340ff01007387 */ /* 0x0003e20000100800 */
[----:B------:R-:W-:-:S03]  /*7710*/  IMAD.WIDE R208, R14, 0x4, R208 ;  /* 0x000000040ed07825 */ /* 0x000fc600078e02d0 */
[----:B------:R1:W-:Y:S01]  /*7720*/  STL [R1+0x344], RZ ;  /* 0x000344ff01007387 */ /* 0x0003e20000100800 */
[----:B------:R-:W-:-:S03]  /*7730*/  IMAD.WIDE R218, R14, 0x4, R218 ;  /* 0x000000040eda7825 */ /* 0x000fc600078e02da */
[----:B------:R1:W-:Y:S01]  /*7740*/  STL [R1+0x348], RZ ;  /* 0x000348ff01007387 */ /* 0x0003e20000100800 */
[----:B------:R-:W-:-:S03]  /*7750*/  ISETP.GE.U32.AND P2, PT, R15, 0x7fffffb2, PT ;  /* 0x7fffffb20f00780c */ /* 0x000fc60003f46070 */
[----:B------:R1:W-:Y:S01]  /*7760*/  STL [R1+0x34c], RZ ;  /* 0x00034cff01007387 */ /* 0x0003e20000100800 */
[----:B----4-:R-:W-:Y:S02]  /*7770*/  VIADD R15, R147, 0xffffffd0 ;  /* 0xffffffd0930f7836 */ /* 0x010fe40000000000 */
[----:B------:R-:W4:Y:S01]  /*7780*/  LDC R147, c[0x0][0x230] ;  /* 0x00008c00ff937b82 */ /* 0x000f220000000800 */
[----:B------:R1:W-:Y:S04]  /*7790*/  STL [R1+0x350], RZ ;  /* 0x000350ff01007387 */ /* 0x0003e80000100800 */
[----:B------:R1:W-:Y:S04]  /*77a0*/  STL [R1+0x354], RZ ;  /* 0x000354ff01007387 */ /* 0x0003e80000100800 */
[----:B------:R1:W-:Y:S04]  /*77b0*/  STL [R1+0x358], RZ ;  /* 0x000358ff01007387 */ /* 0x0003e80000100800 */
[----:B------:R-:W-:Y:S04]  /*77c0*/  LDGSTS.E [R244+0x8008], desc[UR16][R222.64], !P1 ;  /* 0x08008000def47fae */ /* 0x000fe8000c921850 */
[----:B------:R1:W-:Y:S04]  /*77d0*/  STL [R1+0x35c], RZ ;  /* 0x00035cff01007387 */ /* 0x0003e80000100800 */
[----:B------:R-:W-:Y:S04]  /*77e0*/  LDGSTS.E [R244+0xc008], desc[UR16][R216.64], !P1 ;  /* 0x0c008000d8f47fae */ /* 0x000fe8000c921850 */
[----:B------:R1:W-:Y:S04]  /*77f0*/  STL [R1+0x360], RZ ;  /* 0x000360ff01007387 */ /* 0x0003e80000100800 */
[----:B------:R-:W-:Y:S04]  /*7800*/  LDGSTS.E [R244+0x800c], desc[UR16][R208.64], !P3 ;  /* 0x0800c000d0f47fae */ /* 0x000fe8000d921850 */
[----:B------:R1:W-:Y:S04]  /*7810*/  STL [R1+0x364], RZ ;  /* 0x000364ff01007387 */ /* 0x0003e80000100800 */
[----:B------:R-:W-:Y:S01]  /*7820*/  LDGSTS.E [R244+0xc00c], desc[UR16][R218.64], !P3 ;  /* 0x0c00c000daf47fae */ /* 0x000fe2000d921850 */
[----:B------:R-:W-:Y:S01]  /*7830*/  ISETP.GE.U32.AND P3, PT, R15, 0x7fffffb1, PT ;  /* 0x7fffffb10f00780c */ /* 0x000fe20003f66070 */
[----:B--2---:R-:W-:-:S02]  /*7840*/  VIADD R15, R146, 0xffffffce ;  /* 0xffffffce920f7836 */ /* 0x004fc40000000000 */
[----:B------:R1:W-:Y:S01]  /*7850*/  STL [R1+0x368], RZ ;  /* 0x000368ff01007387 */ /* 0x0003e20000100800 */
[----:B------:R-:W2:Y:S03]  /*7860*/  LDC R146, c[0x0][0x230] ;  /* 0x00008c00ff927b82 */ /* 0x000ea60000000800 */
[----:B------:R1:W-:Y:S01]  /*7870*/  STL [R1+0x36c], RZ ;  /* 0x00036cff01007387 */ /* 0x0003e20000100800 */
[----:B------:R-:W-:-:S03]  /*7880*/  IMAD.WIDE R204, R14, 0x4, R204 ;  /* 0x000000040ecc7825 */ /* 0x000fc600078e02cc */
[----:B------:R1:W-:Y:S01]  /*7890*/  STL [R1+0x370], RZ ;  /* 0x000370ff01007387 */ /* 0x0003e20000100800 */
[----:B------:R-:W-:-:S03]  /*78a0*/  IMAD.WIDE R214, R14, 0x4, R214 ;  /* 0x000000040ed67825 */ /* 0x000fc600078e02d6 */
[----:B------:R1:W-:Y:S01]  /*78b0*/  STL [R1+0x374], RZ ;  /* 0x000374ff01007387 */ /* 0x0003e20000100800 */
[----:B------:R-:W-:-:S03]  /*78c0*/  IMAD.WIDE R212, R14, 0x4, R212 ;  /* 0x000000040ed47825 */ /* 0x000fc600078e02d4 */
[----:B------:R1:W-:Y:S01]  /*78d0*/  STL [R1+0x378], RZ ;  /* 0x000378ff01007387 */ /* 0x0003e20000100800 */
[----:B------:R-:W-:-:S03]  /*78e0*/  IMAD.WIDE R206, R14, 0x4, R206 ;  /* 0x000000040ece7825 */ /* 0x000fc600078e02ce */
[----:B------:R1:W-:Y:S04]  /*78f0*/  STL [R1+0x37c], RZ ;  /* 0x00037cff01007387 */ /* 0x0003e80000100800 */
[----:B------:R1:W-:Y:S04]  /*7900*/  STL [R1+0x380], RZ ;  /* 0x000380ff01007387 */ /* 0x0003e80000100800 */
[----:B------:R1:W-:Y:S01]  /*7910*/  STL [R1+0x384], RZ ;  /* 0x000384ff01007387 */ /* 0x0003e20000100800 */
[----:B---3--:R-:W-:-:S03]  /*7920*/  VIADD R17, R17, 0xffffffcf ;  /* 0xffffffcf11117836 */ /* 0x008fc60000000000 */
[----:B------:R1:W-:Y:S04]  /*7930*/  STL [R1+0x388], RZ ;  /* 0x000388ff01007387 */ /* 0x0003e80000100800 */
[----:B------:R1:W-:Y:S04]  /*7940*/  STL [R1+0x38c], RZ ;  /* 0x00038cff01007387 */ /* 0x0003e80000100800 */
[----:B------:R-:W-:Y:S04]  /*7950*/  LDGSTS.E [R245+0x8000], desc[UR16][R204.64], !P4 ;  /* 0x08000000ccf57fae */ /* 0x000fe8000e121850 */
[----:B------:R1:W-:Y:S04]  /*7960*/  STL [R1+0x390], RZ ;  /* 0x000390ff01007387 */ /* 0x0003e80000100800 */
[----:B------:R-:W-:Y:S04]  /*7970*/  LDGSTS.E [R245+0xc000], desc[UR16][R214.64], !P4 ;  /* 0x0c000000d6f57fae */ /* 0x000fe8000e121850 */
[----:B------:R1:W-:Y:S04]  /*7980*/  STL [R1+0x394], RZ ;  /* 0x000394ff01007387 */ /* 0x0003e80000100800 */
[----:B------:R-:W-:Y:S04]  /*7990*/  LDGSTS.E [R245+0x8004], desc[UR16][R212.64], !P5 ;  /* 0x08004000d4f57fae */ /* 0x000fe8000e921850 */
[----:B------:R1:W-:Y:S01]  /*79a0*/  STL [R1+0x398], RZ ;  /* 0x000398ff01007387 */ /* 0x0003e20000100800 */
[----:B------:R-:W-:-:S03]  /*79b0*/  ISETP.GE.U32.AND P4, PT, R17, 0x7fffffb0, PT ;  /* 0x7fffffb01100780c */ /* 0x000fc60003f86070 */
[----:B------:R-:W-:Y:S01]  /*79c0*/  LDGSTS.E [R245+0xc004], desc[UR16][R206.64], !P5 ;  /* 0x0c004000cef57fae */ /* 0x000fe2000e921850 */
[----:B------:R-:W-:Y:S01]  /*79d0*/  ISETP.GE.U32.AND P5, PT, R15, 0x7fffffaf, PT ;  /* 0x7fffffaf0f00780c */ /* 0x000fe20003fa6070 */
[----:B------:R-:W-:Y:S02]  /*79e0*/  VIADD R15, R162, 0xffffffcd ;  /* 0xffffffcda20f7836 */ /* 0x000fe40000000000 */
[----:B------:R1:W-:Y:S01]  /*79f0*/  STL [R1+0x39c], RZ ;  /* 0x00039cff01007387 */ /* 0x0003e20000100800 */
[----:B------:R-:W-:Y:S01]  /*7a00*/  IMAD.WIDE R210, R14, 0x4, R210 ;  /* 0x000000040ed27825 */ /* 0x000fe200078e02d2 */
[----:B------:R-:W3:Y:S02]  /*7a10*/  LDC R162, c[0x0][0x230] ;  /* 0x00008c00ffa27b82 */ /* 0x000ee40000000800 */
[----:B------:R1:W-:Y:S04]  /*7a20*/  STL [R1+0x3a0], RZ ;  /* 0x0003a0ff01007387 */ /* 0x0003e80000100800 */
[----:B------:R1:W-:Y:S04]  /*7a30*/  STL [R1+0x3a4], RZ ;  /* 0x0003a4ff01007387 */ /* 0x0003e80000100800 */
[----:B------:R1:W-:Y:S01]  /*7a40*/  STL [R1+0x3a8], RZ ;  /* 0x0003a8ff01007387 */ /* 0x0003e20000100800 */
[----:B------:R-:W-:-:S03]  /*7a50*/  ISETP.GE.U32.AND P1, PT, R15, 0x7fffffae, PT ;  /* 0x7fffffae0f00780c */ /* 0x000fc60003f26070 */
        /* <DEDUP_REMOVED lines=15> */
[----:B--2---:R-:W-:-:S03]  /*7b50*/  VIADD R17, R146, 0xffffffcc ;  /* 0xffffffcc92117836 */ /* 0x004fc60000000000 */
[----:B------:R-:W-:Y:S01]  /*7b60*/  LDGSTS.E [R245+0x8008], desc[UR16][R210.64], !P2 ;  /* 0x08008000d2f57fae */ /* 0x000fe2000d121850 */
[----:B------:R-:W-:Y:S01]  /*7b70*/  IMAD.WIDE R194, R14, 0x4, R194 ;  /* 0x000000040ec27825 */ /* 0x000fe200078e02c2 */
[----:B------:R-:W2:Y:S02]  /*7b80*/  LDC R146, c[0x0][0x230] ;  /* 0x00008c00ff927b82 */ /* 0x000ea40000000800 */
[----:B------:R1:W-:Y:S01]  /*7b90*/  STL [R1+0x3cc], RZ ;  /* 0x0003ccff01007387 */ /* 0x0003e20000100800 */
[----:B----4-:R-:W-:-:S03]  /*7ba0*/  VIADD R15, R147, 0xffffffcb ;  /* 0xffffffcb930f7836 */ /* 0x010fc60000000000 */
[----:B------:R-:W-:Y:S01]  /*7bb0*/  LDGSTS.E [R245+0xc008], desc[UR16][R188.64], !P2 ;  /* 0x0c008000bcf57fae */ /* 0x000fe2000d121850 */
[----:B------:R-:W-:Y:S01]  /*7bc0*/  IMAD.WIDE R168, R14, 0x4, R168 ;  /* 0x000000040ea87825 */ /* 0x000fe200078e02a8 */
[----:B------:R-:W4:Y:S02]  /*7bd0*/  LDC R147, c[0x0][0x230] ;  /* 0x00008c00ff937b82 */ /* 0x000f240000000800 */
[----:B------:R1:W-:Y:S04]  /*7be0*/  STL [R1+0x3d0], RZ ;  /* 0x0003d0ff01007387 */ /* 0x0003e80000100800 */
[----:B------:R-:W-:Y:S04]  /*7bf0*/  LDGSTS.E [R245+0x800c], desc[UR16][R202.64], !P3 ;  /* 0x0800c000caf57fae */ /* 0x000fe8000d921850 */
        /* <DEDUP_REMOVED lines=13> */
[----:B------:R3:W-:Y:S04]  /*7cd0*/  LDGSTS.E [R246+0xc008], desc[UR16][R168.64], !P1 ;  /* 0x0c008000a8f67fae */ /* 0x0007e8000c921850 */
[----:B------:R1:W-:Y:S04]  /*7ce0*/  STL [R1+0x3f0], RZ ;  /* 0x0003f0ff01007387 */ /* 0x0003e80000100800 */
[----:B------:R1:W-:Y:S01]  /*7cf0*/  STL [R1+0x3f4], RZ ;  /* 0x0003f4ff01007387 */ /* 0x0003e20000100800 */
[----:B---3--:R-:W3:Y:S03]  /*7d00*/  LDC R168, c[0x0][0x230] ;  /* 0x00008c00ffa87b82 */ /* 0x008ee60000000800 */
[----:B------:R1:W-:Y:S01]  /*7d10*/  STL [R1+0x3f8], RZ ;  /* 0x0003f8ff01007387 */ /* 0x0003e20000100800 */
[----:B------:R-:W-:-:S03]  /*7d20*/  ISETP.GE.U32.AND P2, PT, R17, 0x7fffffad, PT ;  /* 0x7fffffad1100780c */ /* 0x000fc60003f46070 */
[----:B------:R1:W-:Y:S01]  /*7d30*/  STL [R1+0x3fc], RZ ;  /* 0x0003fcff01007387 */ /* 0x0003e20000100800 */
[----:B------:R-:W-:Y:S02]  /*7d40*/  VIADD R17, R163, 0xffffffca ;  /* 0xffffffcaa3117836 */ /* 0x000fe40000000000 */
[----:B------:R-:W1:Y:S01]  /*7d50*/  LDC R163, c[0x0][0x230] ;  /* 0x00008c00ffa37b82 */ /* 0x000e620000000800 */
[----:B------:R1:W-:Y:S04]  /*7d60*/  STL [R1], RZ ;  /* 0x000000ff01007387 */ /* 0x0003e80000100800 */
[----:B------:R1:W-:Y:S01]  /*7d70*/  STL [R1+0x4], RZ ;  /* 0x000004ff01007387 */ /* 0x0003e20000100800 */
[----:B------:R-:W-:-:S03]  /*7d80*/  ISETP.GE.U32.AND P3, PT, R15, 0x7fffffac, PT ;  /* 0x7fffffac0f00780c */ /* 0x000fc60003f66070 */
[----:B------:R1:W-:Y:S01]  /*7d90*/  STL [R1+0x8], RZ ;  /* 0x000008ff01007387 */ /* 0x0003e20000100800 */
[----:B------:R-:W-:Y:S01]  /*7da0*/  VIADD R15, R162, 0xffffffc9 ;  /* 0xffffffc9a20f7836 */ /* 0x000fe20000000000 */
[----:B------:R-:W-:Y:S01]  /*7db0*/  ISETP.GE.U32.AND P1, PT, R17, 0x7fffffab, PT ;  /* 0x7fffffab1100780c */ /* 0x000fe20003f26070 */
[----:B------:R-:W1:Y:S01]  /*7dc0*/  LDC R162, c[0x0][0x230] ;  /* 0x00008c00ffa27b82 */ /* 0x000e620000000800 */
[----:B------:R1:W-:Y:S04]  /*7dd0*/  STL [R1+0xc], RZ ;  /* 0x00000cff01007387 */ /* 0x0003e80000100800 */
[----:B------:R1:W-:Y:S04]  /*7de0*/  STL [R1+0x10], RZ ;  /* 0x000010ff01007387 */ /* 0x0003e80000100800 */
[----:B------:R1:W-:Y:S04]  /*7df0*/  STL [R1+0x14], RZ ;  /* 0x000014ff01007387 */ /* 0x0003e80000100800 */
[----:B------:R1:W-:Y:S04]  /*7e00*/  STL [R1+0x18], RZ ;  /* 0x000018ff01007387 */ /* 0x0003e80000100800 */
[----:B------:R1:W-:Y:S01]  /*7e10*/  STL [R1+0x1c], RZ ;  /* 0x00001cff01007387 */ /* 0x0003e20000100800 */
[----:B------:R-:W-:-:S03]  /*7e20*/  ISETP.GE.U32.AND P4, PT, R15, 0x7fffffaa, PT ;  /* 0x7fffffaa0f00780c */ /* 0x000fc60003f86070 */
[----:B------:R1:W-:Y:S04]  /*7e30*/  STL [R1+0x20], RZ ;  /* 0x000020ff01007387 */ /* 0x0003e80000100800 */
[----:B------:R1:W-:Y:S01]  /*7e40*/  STL [R1+0x24], RZ ;  /* 0x000024ff01007387 */ /* 0x0003e20000100800 */
[----:B------:R-:W-:-:S03]  /*7e50*/  IMAD.WIDE R182, R14, 0x4, R182 ;  /* 0x000000040eb67825 */ /* 0x000fc600078e02b6 */
[----:B------:R1:W-:Y:S01]  /*7e60*/  STL [R1+0x28], RZ ;  /* 0x000028ff01007387 */ /* 0x0003e20000100800 */
[----:B------:R-:W-:-:S03]  /*7e70*/  IMAD.WIDE R186, R14, 0x4, R186 ;  /* 0x000000040eba7825 */ /* 0x000fc600078e02ba */
[----:B------:R1:W-:Y:S01]  /*7e80*/  STL [R1+0x2c], RZ ;  /* 0x00002cff01007387 */ /* 0x0003e20000100800 */
[----:B--2---:R-:W-:Y:S02]  /*7e90*/  VIADD R17, R146, 0xffffffc7 ;  /* 0xffffffc792117836 */ /* 0x004fe40000000000 */
[----:B------:R-:W-:Y:S01]  /*7ea0*/  IMAD.WIDE R150, R14, 0x4, R150 ;  /* 0x000000040e967825 */ /* 0x000fe200078e0296 */
[----:B------:R2:W-:Y:S01]  /*7eb0*/  STL [R1+0x30], RZ ;  /* 0x000030ff01007387 */ /* 0x0005e20000100800 */
[----:B------:R-:W2:Y:S03]  /*7ec0*/  LDC R146, c[0x0][0x230] ;  /* 0x00008c00ff927b82 */ /* 0x000ea60000000800 */
[----:B------:R1:W-:Y:S01]  /*7ed0*/  STL [R1+0x34], RZ ;  /* 0x000034ff01007387 */ /* 0x0003e20000100800 */
[----:B----4-:R-:W-:-:S03]  /*7ee0*/  VIADD R15, R147, 0xffffffc8 ;  /* 0xffffffc8930f7836 */ /* 0x010fc60000000000 */
[----:B------:R4:W-:Y:S01]  /*7ef0*/  STL [R1+0x38], RZ ;  /* 0x000038ff01007387 */ /* 0x0009e20000100800 */
[C---:B------:R-:W-:Y:S01]  /*7f00*/  IMAD.WIDE R184, R14.reuse, 0x4, R184 ;  /* 0x000000040eb87825 */ /* 0x040fe200078e02b8 */
[----:B------:R-:W4:Y:S02]  /*7f10*/  LDC R147, c[0x0][0x230] ;  /* 0x00008c00ff937b82 */ /* 0x000f240000000800 */
[----:B------:R1:W-:Y:S01]  /*7f20*/  STL [R1+0x3c], RZ ;  /* 0x00003cff01007387 */ /* 0x0003e20000100800 */
[----:B------:R-:W-:-:S03]  /*7f30*/  IMAD.WIDE R180, R14, 0x4, R180 ;  /* 0x000000040eb47825 */ /* 0x000fc600078e02b4 */
[----:B------:R1:W-:Y:S01]  /*7f40*/  STL [R1+0x40], RZ ;  /* 0x000040ff01007387 */ /* 0x0003e20000100800 */
[----:B------:R-:W-:-:S03]  /*7f50*/  IMAD.WIDE R176, R14, 0x4, R176 ;  /* 0x000000040eb07825 */ /* 0x000fc600078e02b0 */
[----:B------:R1:W-:Y:S01]  /*7f60*/  STL [R1+0x44], RZ ;  /* 0x000044ff01007387 */ /* 0x0003e20000100800 */
[----:B------:R-:W-:-:S03]  /*7f70*/  IMAD.WIDE R178, R14, 0x4, R178 ;  /* 0x000000040eb27825 */ /* 0x000fc600078e02b2 */
[----:B------:R-:W-:Y:S01]  /*7f80*/  LDGSTS.E [R246+0x800c], desc[UR16][R182.64], !P2 ;  /* 0x0800c000b6f67fae */ /* 0x000fe2000d121850 */
[----:B------:R-:W-:-:S03]  /*7f90*/  IMAD.WIDE R158, R14, 0x4, R158 ;  /* 0x000000040e9e7825 */ /* 0x000fc600078e029e */
[----:B------:R1:W-:Y:S04]  /*7fa0*/  STL [R1+0x48], RZ ;  /* 0x000048ff01007387 */ /* 0x0003e80000100800 */
[----:B------:R-:W-:Y:S01]  /*7fb0*/  LDGSTS.E [R246+0xc00c], desc[UR16][R186.64], !P2 ;  /* 0x0c00c000baf67fae */ /* 0x000fe2000d121850 */
[----:B------:R-:W-:Y:S01]  /*7fc0*/  ISETP.GE.U32.AND P2, PT, R15, 0x7fffffa9, PT ;  /* 0x7fffffa90f00780c */ /* 0x000fe20003f46070 */
[----:B---3--:R-:W-:Y:S02]  /*7fd0*/  VIADD R15, R168, 0xffffffc6 ;  /* 0xffffffc6a80f7836 */ /* 0x008fe40000000000 */
[----:B------:R3:W-:Y:S04]  /*7fe0*/  STL [R1+0x4c], RZ ;  /* 0x00004cff01007387 */ /* 0x0007e80000100800 */
[----:B------:R1:W-:Y:S04]  /*7ff0*/  LDGSTS.E [R247+0x8000], desc[UR16][R150.64], !P3 ;  /* 0x0800000096f77fae */ /* 0x0003e8000d921850 */
[----:B------:R3:W-:Y:S04]  /*8000*/  STL [R1+0x50], RZ ;  /* 0x000050ff01007387 */ /* 0x0007e80000100800 */
[----:B------:R-:W-:Y:S01]  /*8010*/  LDGSTS.E [R247+0xc000], desc[UR16][R184.64], !P3 ;  /* 0x0c000000b8f77fae */ /* 0x000fe2000d921850 */
[----:B-1----:R-:W1:Y:S03]  /*8020*/  LDC R151, c[0x0][0x230] ;  /* 0x00008c00ff977b82 */ /* 0x002e660000000800 */
[----:B------:R3:W-:Y:S04]  /*8030*/  STL [R1+0x54], RZ ;  /* 0x000054ff01007387 */ /* 0x0007e80000100800 */
[----:B------:R-:W-:Y:S01]  /*8040*/  LDGSTS.E [R247+0x8004], desc[UR16][R180.64], !P1 ;  /* 0x08004000b4f77fae */ /* 0x000fe2000c921850 */
[----:B------:R-:W3:Y:S03]  /*8050*/  LDC R150, c[0x0][0x230] ;  /* 0x00008c00ff967b82 */ /* 0x000ee60000000800 */
[----:B------:R1:W-:Y:S04]  /*8060*/  STL [R1+0x58], RZ ;  /* 0x000058ff01007387 */ /* 0x0003e80000100800 */
[----:B------:R-:W-:Y:S04]  /*8070*/  LDGSTS.E [R247+0xc004], desc[UR16][R176.64], !P1 ;  /* 0x0c004000b0f77fae */ /* 0x000fe8000c921850 */
[----:B------:R1:W-:Y:S01]  /*8080*/  STL [R1+0x5c], RZ ;  /* 0x00005cff01007387 */ /* 0x0003e20000100800 */
[----:B------:R-:W-:-:S03]  /*8090*/  ISETP.GE.U32.AND P3, PT, R17, 0x7fffffa8, PT ;  /* 0x7fffffa81100780c */ /* 0x000fc60003f66070 */
[----:B------:R-:W-:Y:S04]  /*80a0*/  LDGSTS.E [R247+0x8008], desc[UR16][R178.64], !P4 ;  /* 0x08008000b2f77fae */ /* 0x000fe8000e121850 */
[----:B------:R1:W-:Y:S04]  /*80b0*/  STL [R1+0x60], RZ ;  /* 0x000060ff01007387 */ /* 0x0003e80000100800 */
[----:B------:R-:W-:Y:S01]  /*80c0*/  LDGSTS.E [R247+0xc008], desc[UR16][R158.64], !P4 ;  /* 0x0c0080009ef77fae */ /* 0x000fe2000e121850 */
[----:B------:R-:W-:Y:S01]  /*80d0*/  ISETP.GE.U32.AND P4, PT, R15, 0x7fffffa7, PT ;  /* 0x7fffffa70f00780c */ /* 0x000fe20003f86070 */
[----:B------:R-:W-:-:S02]  /*80e0*/  VIADD R15, R163, 0xffffffc5 ;  /* 0xffffffc5a30f7836 */ /* 0x000fc40000000000 */
[----:B------:R1:W-:Y:S04]  /*80f0*/  STL [R1+0x64], RZ ;  /* 0x000064ff01007387 */ /* 0x0003e80000100800 */
[----:B------:R1:W-:Y:S04]  /*8100*/  STL [R1+0x68], RZ ;  /* 0x000068ff01007387 */ /* 0x0003e80000100800 */
[----:B------:R1:W-:Y:S01]  /*8110*/  STL [R1+0x6c], RZ ;  /* 0x00006cff01007387 */ /* 0x0003e20000100800 */
[----:B------:R-:W-:-:S03]  /*8120*/  IMAD.WIDE R154, R14, 0x4, R154 ;  /* 0x000000040e9a7825 */ /* 0x000fc600078e029a */
[----:B------:R1:W-:Y:S01]  /*8130*/  STL [R1+0x70], RZ ;  /* 0x000070ff01007387 */ /* 0x0003e20000100800 */
[----:B------:R-:W-:-:S03]  /*8140*/  IMAD.WIDE R170, R14, 0x4, R170 ;  /* 0x000000040eaa7825 */ /* 0x000fc600078e02aa */
[----:B------:R1:W-:Y:S01]  /*8150*/  STL [R1+0x74], RZ ;  /* 0x000074ff01007387 */ /* 0x0003e20000100800 */
[----:B------:R-:W-:-:S03]  /*8160*/  ISETP.GE.U32.AND P1, PT, R15, 0x7fffffa6, PT ;  /* 0x7fffffa60f00780c */ /* 0x000fc60003f26070 */
[----:B------:R1:W-:Y:S01]  /*8170*/  STL [R1+0x78], RZ ;  /* 0x000078ff01007387 */ /* 0x0003e20000100800 */
[----:B------:R-:W-:-:S03]  /*8180*/  VIADD R15, R162, 0xffffffc4 ;  /* 0xffffffc4a20f7836 */ /* 0x000fc60000000000 */
        /* <DEDUP_REMOVED lines=9> */
[----:B------:R-:W-:Y:S04]  /*8220*/  LDGSTS.E [R247+0x800c], desc[UR16][R154.64], !P2 ;  /* 0x0800c0009af77fae */ /* 0x000fe8000d121850 */
[----:B------:R1:W-:Y:S04]  /*8230*/  STL [R1+0x90], RZ ;  /* 0x000090ff01007387 */ /* 0x0003e80000100800 */
[----:B------:R-:W-:Y:S01]  /*8240*/  LDGSTS.E [R247+0xc00c], desc[UR16][R170.64], !P2 ;  /* 0x0c00c000aaf77fae */ /* 0x000fe2000d121850 */
[----:B------:R-:W-:Y:S01]  /*8250*/  ISETP.GE.U32.AND P2, PT, R15, 0x7fffffa5, PT ;  /* 0x7fffffa50f00780c */ /* 0x000fe20003f46070 */
[----:B--2---:R-:W-:-:S02]  /*8260*/  VIADD R15, R146, 0xffffffc2 ;  /* 0xffffffc2920f7836 */ /* 0x004fc40000000000 */
[----:B------:R2:W-:Y:S01]  /*8270*/  STL [R1+0x94], RZ ;  /* 0x000094ff01007387 */ /* 0x0005e20000100800 */
[----:B----4-:R-:W-:-:S03]  /*8280*/  VIADD R17, R147, 0xffffffc3 ;  /* 0xffffffc393117836 */ /* 0x010fc60000000000 */
[----:B------:R2:W-:Y:S04]  /*8290*/  STL [R1+0x98], RZ ;  /* 0x000098ff01007387 */ /* 0x0005e80000100800 */
[----:B------:R2:W-:Y:S01]  /*82a0*/  STL [R1+0x9c], RZ ;  /* 0x00009cff01007387 */ /* 0x0005e20000100800 */
[----:B------:R-:W-:-:S03]  /*82b0*/  IMAD.WIDE R152, R14, 0x4, R152 ;  /* 0x000000040e987825 */ /* 0x000fc600078e0298 */
[----:B------:R-:W-:Y:S04]  /*82c0*/  LDGSTS.E [R248+0x8000], desc[UR16][R164.64], !P3 ;  /* 0x08000000a4f87fae */ /* 0x000fe8000d921850 */
[----:B------:R2:W-:Y:S01]  /*82d0*/  STL [R1+0xa0], RZ ;  /* 0x0000a0ff01007387 */ /* 0x0005e20000100800 */
[----:B------:R-:W-:-:S03]  /*82e0*/  IMAD.WIDE R156, R14, 0x4, R156 ;  /* 0x000000040e9c7825 */ /* 0x000fc600078e029c */
[----:B------:R-:W-:Y:S04]  /*82f0*/  LDGSTS.E [R248+0xc000], desc[UR16][R172.64], !P3 ;  /* 0x0c000000acf87fae */ /* 0x000fe8000d921850 */
[----:B------:R2:W-:Y:S04]  /*8300*/  STL [R1+0xa4], RZ ;  /* 0x0000a4ff01007387 */ /* 0x0005e80000100800 */
[----:B------:R-:W-:Y:S04]  /*8310*/  LDGSTS.E [R248+0x8004], desc[UR16][R160.64], !P4 ;  /* 0x08004000a0f87fae */ /* 0x000fe8000e121850 */
[----:B------:R2:W-:Y:S01]  /*8320*/  STL [R1+0xa8], RZ ;  /* 0x0000a8ff01007387 */ /* 0x0005e20000100800 */
[----:B------:R-:W-:-:S03]  /*8330*/  ISETP.GE.U32.AND P3, PT, R17, 0x7fffffa4, PT ;  /* 0x7fffffa41100780c */ /* 0x000fc60003f66070 */
[----:B------:R-:W-:Y:S01]  /*8340*/  LDGSTS.E [R248+0xc004], desc[UR16][R166.64], !P4 ;  /* 0x0c004000a6f87fae */ /* 0x000fe2000e121850 */
[----:B------:R-:W-:Y:S01]  /*8350*/  ISETP.GE.U32.AND P4, PT, R15, 0x7fffffa3, PT ;  /* 0x7fffffa30f00780c */ /* 0x000fe20003f86070 */
[----:B-1----:R-:W-:Y:S02]  /*8360*/  VIADD R15, R151, 0xffffffc1 ;  /* 0xffffffc1970f7836 */ /* 0x002fe40000000000 */
[----:B------:R2:W-:Y:S01]  /*8370*/  STL [R1+0xac], RZ ;  /* 0x0000acff01007387 */ /* 0x0005e20000100800 */
[----:B---3--:R-:W-:-:S03]  /*8380*/  VIADD R174, R150, 0xffffffc0 ;  /* 0xffffffc096ae7836 */ /* 0x008fc60000000000 */
[----:B------:R2:W-:Y:S04]  /*8390*/  STL [R1+0xb0], RZ ;  /* 0x0000b0ff01007387 */ /* 0x0005e80000100800 */
[----:B------:R2:W-:Y:S04]  /*83a0*/  STL [R1+0xb4], RZ ;  /* 0x0000b4ff01007387 */ /* 0x0005e80000100800 */
[----:B------:R2:W-:Y:S04]  /*83b0*/  STL [R1+0xb8], RZ ;  /* 0x0000b8ff01007387 */ /* 0x0005e80000100800 */
[----:B------:R2:W-:Y:S04]  /*83c0*/  STL [R1+0xbc], RZ ;  /* 0x0000bcff01007387 */ /* 0x0005e80000100800 */
[----:B------:R-:W-:Y:S04]  /*83d0*/  LDGSTS.E [R248+0x8008], desc[UR16][R152.64], !P1 ;  /* 0x0800800098f87fae */ /* 0x000fe8000c921850 */
[----:B------:R2:W-:Y:S01]  /*83e0*/  STL [R1+0xc0], RZ ;  /* 0x0000c0ff01007387 */ /* 0x0005e20000100800 */
[----:B------:R-:W-:-:S03]  /*83f0*/  IMAD.WIDE R6, R14, 0x4, R6 ;  /* 0x000000040e067825 */ /* 0x000fc600078e0206 */
[----:B------:R-:W-:Y:S01]  /*8400*/  LDGSTS.E [R248+0xc008], desc[UR16][R156.64], !P1 ;  /* 0x0c0080009cf87fae */ /* 0x000fe2000c921850 */
[----:B------:R-:W-:-:S03]  /*8410*/  ISETP.GE.U32.AND P1, PT, R15, 0x7fffffa2, PT ;  /* 0x7fffffa20f00780c */ /* 0x000fc60003f26070 */
        /* <DEDUP_REMOVED lines=16> */
[----:B------:R1:W-:Y:S01]  /*8520*/  LDGSTS.E [R248+0x800c], desc[UR16][R6.64], !P2 ;  /* 0x0800c00006f87fae */ /* 0x0003e2000d121850 */
[----:B------:R-:W-:-:S03]  /*8530*/  IMAD.WIDE R240, R14, 0x4, R240 ;  /* 0x000000040ef07825 */ /* 0x000fc600078e02f0 */
[----:B------:R2:W-:Y:S01]  /*8540*/  STL [R1+0xe4], RZ ;  /* 0x0000e4ff01007387 */ /* 0x0005e20000100800 */
[----:B------:R-:W-:-:S03]  /*8550*/  IMAD.WIDE R144, R14, 0x4, R144 ;  /* 0x000000040e907825 */ /* 0x000fc600078e0290 */
[----:B------:R-:W-:Y:S04]  /*8560*/  LDGSTS.E [R248+0xc00c], desc[UR16][R148.64], !P2 ;  /* 0x0c00c00094f87fae */ /* 0x000fe8000d121850 */
[----:B------:R2:W-:Y:S01]  /*8570*/  STL [R1+0xe8], RZ ;  /* 0x0000e8ff01007387 */ /* 0x0005e20000100800 */
[----:B-1----:R-:W-:-:S03]  /*8580*/  IMAD.SHL.U32 R6, R5, 0x20, RZ ;  /* 0x0000002005067824 */ /* 0x002fc600078e00ff */
[----:B------:R-:W-:Y:S04]  /*8590*/  LDGSTS.E [R2+0x8000], desc[UR16][R230.64], !P3 ;  /* 0x08000000e6027fae */ /* 0x000fe8000d921850 */
[----:B------:R2:W-:Y:S01]  /*85a0*/  STL [R1+0xec], RZ ;  /* 0x0000ecff01007387 */ /* 0x0005e20000100800 */
[----:B------:R-:W-:-:S03]  /*85b0*/  IMAD.WIDE R142, R6, 0x4, R142 ;  /* 0x00000004068e7825 */ /* 0x000fc600078e028e */
        /* <DEDUP_REMOVED lines=21> */
[----:B------:R-:W0:Y:S04]  /*8710*/  LDGDEPBAR ;  /* 0x00000000000079af */ /* 0x000e280000000000 */
[----:B------:R2:W-:Y:S01]  /*8720*/  STL [R1+0x10c], RZ ;  /* 0x00010cff01007387 */ /* 0x0005e20000100800 */
[----:B------:R-:W-:-:S03]  /*8730*/  IMAD.WIDE R128, R6, 0x4, R128 ;  /* 0x0000000406807825 */ /* 0x000fc600078e0280 */
[----:B------:R-:W-:Y:S04]  /*8740*/  LDGSTS.E [R8+0x20000], desc[UR16][R142.64], P0 ;  /* 0x200000008e087fae */ /* 0x000fe80008121850 */
        /* <DEDUP_REMOVED lines=165> */
[----:B------:R2:W-:Y:S04]  /*91a0*/  STL [R1+0x1ec], RZ ;  /* 0x0001ecff01007387 */ /* 0x0005e80000100800 */
        /* <DEDUP_REMOVED lines=8> */
[----:B------:R1:W-:Y:S04]  /*9230*/  LDGSTS.E [R0+0x27200], desc[UR16][R24.64], P0 ;  /* 0x2720000018007fae */ /* 0x0003e80008121850 */
[----:B------:R2:W-:Y:S04]  /*9240*/  LDGSTS.E [R0+0x27600], desc[UR16][R22.64], P0 ;  /* 0x2760000016007fae */ /* 0x0005e80008121850 */
[----:B------:R2:W-:Y:S04]  /*9250*/  LDGSTS.E [R0+0x27a00], desc[UR16][R20.64], P0 ;  /* 0x27a0000014007fae */ /* 0x0005e80008121850 */
[----:B------:R2:W-:Y:S01]  /*9260*/  LDGSTS.E [R0+0x27e00], desc[UR16][R18.64], P0 ;  /* 0x27e0000012007fae */ /* 0x0005e20008121850 */
[----:B------:R-:W-:-:S03]  /*9270*/  ISETP.GE.AND P0, PT, R249, 0x20, PT ;  /* 0x00000020f900780c */ /* 0x000fc60003f06270 */
[----:B------:R-:W0:Y:S01]  /*9280*/  LDGDEPBAR ;  /* 0x00000000000079af */ /* 0x000e220000000000 */
[----:B-1----:R-:W-:Y:S02]  /*9290*/  CS2R R24, SRZ ;  /* 0x0000000000187805 */ /* 0x002fe4000001ff00 */
[----:B------:R-:W-:Y:S02]  /*92a0*/  CS2R R26, SRZ ;  /* 0x00000000001a7805 */ /* 0x000fe4000001ff00 */
[----:B------:R-:W-:Y:S02]  /*92b0*/  CS2R R28, SRZ ;  /* 0x00000000001c7805 */ /* 0x000fe4000001ff00 */
[----:B------:R-:W-:Y:S02]  /*92c0*/  CS2R R30, SRZ ;  /* 0x00000000001e7805 */ /* 0x000fe4000001ff00 */
[----:B------:R-:W-:Y:S02]  /*92d0*/  CS2R R32, SRZ ;  /* 0x0000000000207805 */ /* 0x000fe4000001ff00 */
[----:B------:R-:W-:-:S02]  /*92e0*/  CS2R R34, SRZ ;  /* 0x0000000000227805 */ /* 0x000fc4000001ff00 */
[----:B------:R-:W-:Y:S02]  /*92f0*/  CS2R R36, SRZ ;  /* 0x0000000000247805 */ /* 0x000fe4000001ff00 */
        /* <DEDUP_REMOVED lines=56> */
[----:B------:R-:W-:Y:S01]  /*9680*/  CS2R R150, SRZ ;  /* 0x0000000000967805 */ /* 0x000fe2000001ff00 */
[----:B--2---:R-:W-:Y:S06]  /*9690*/  @!P0 BRA `(.L_x_0) ;  /* 0x000000b800688947 */ /* 0x004fec0003800000 */
[----:B------:R-:W2:Y:S04]  /*96a0*/  LDL.LU R175, [R1+0x658] ;  /* 0x0006580001af7983 */ /* 0x000ea80000300800 */
[----:B------:R-:W3:Y:S04]  /*96b0*/  LDL.LU R221, [R1+0x65c] ;  /* 0x00065c0001dd7983 */ /* 0x000ee80000300800 */
[----:B------:R-:W4:Y:S04]  /*96c0*/  LDL.LU R250, [R1+0x600] ;  /* 0x0006000001fa7983 */ /* 0x000f280000300800 */
[----:B------:R-:W4:Y:S04]  /*96d0*/  LDL.LU R227, [R1+0x604] ;  /* 0x0006040001e37983 */ /* 0x000f280000300800 */
[----:B------:R-:W4:Y:S04]  /*96e0*/  LDL.LU R228, [R1+0x608] ;  /* 0x0006080001e47983 */ /* 0x000f280000300800 */
[----:B------:R-:W4:Y:S04]  /*96f0*/  LDL.LU R229, [R1+0x60c] ;  /* 0x00060c0001e57983 */ /* 0x000f280000300800 */
[----:B------:R-:W4:Y:S01]  /*9700*/  LDL.LU R251, [R1+0x610] ;  /* 0x0006100001fb7983 */ /* 0x000f220000300800 */
[----:B------:R-:W-:-:S03]  /*9710*/  SHF.R.S32.HI R5, RZ, 0x1f, R6 ;  /* 0x0000001fff057819 */ /* 0x000fc60000011406 */
[----:B------:R-:W-:Y:S01]  /*9720*/  STL [R1+0x8a0], R16 ;  /* 0x0008a01001007387 */ /* 0x000fe20000100800 */
[----:B------:R-:W-:-:S03]  /*9730*/  SHF.R.S32.HI R7, RZ, 0x1f, R4 ;  /* 0x0000001fff077819 */ /* 0x000fc60000011404 */
[----:B-----5:R-:W-:Y:S01]  /*9740*/  STL [R1+0x89c], R11 ;  /* 0x00089c0b01007387 */ /* 0x020fe20000100800 */
[----:B------:R-:W-:-:S03]  /*9750*/  SHF.R.S32.HI R13, RZ, 0x1f, R252 ;  /* 0x0000001fff0d7819 */ /* 0x000fc600000114fc */
[----:B------:R-:W-:Y:S01]  /*9760*/  STL [R1+0x898], R10 ;  /* 0x0008980a01007387 */ /* 0x000fe20000100800 */
[----:B------:R-:W-:-:S03]  /*9770*/  IMAD.SHL.U32 R28, R6, 0x8, RZ ;  /* 0x00000008061c7824 */ /* 0x000fc600078e00ff */
[----:B------:R-:W-:Y:S04]  /*9780*/  STL [R1+0x894], R9 ;  /* 0x0008940901007387 */ /* 0x000fe80000100800 */
[----:B------:R1:W-:Y:S01]  /*9790*/  STL [R1+0x890], R3 ;  /* 0x0008900301007387 */ /* 0x0003e20000100800 */
[----:B------:R-:W-:-:S03]  /*97a0*/  SHF.L.U64.HI R134, R4, 0x2, R7 ;  /* 0x0000000204867819 */ /* 0x000fc60000010207 */
[----:B------:R-:W4:Y:S01]  /*97b0*/  LDL.LU R223, [R1+0x614] ;  /* 0x0006140001df7983 */ /* 0x000f220000300800 */
[----:B------:R-:W-:-:S03]  /*97c0*/  SHF.L.U64.HI R4, R252, 0x2, R13 ;  /* 0x00000002fc047819 */ /* 0x000fc6000001020d */
[----:B------:R-:W4:Y:S01]  /*97d0*/  LDL.LU R226, [R1+0x618] ;  /* 0x0006180001e27983 */ /* 0x000f220000300800 */
[----:B------:R-:W-:-:S03]  /*97e0*/  SHF.L.U64.HI R24, R6, 0x3, R5 ;  /* 0x0000000306187819 */ /* 0x000fc60000010205 */
[----:B------:R-:W4:Y:S04]  /*97f0*/  LDL.LU R224, [R1+0x61c] ;  /* 0x00061c0001e07983 */ /* 0x000f280000300800 */
[----:B------:R-:W4:Y:S01]  /*9800*/  LDL.LU R225, [R1+0x620] ;  /* 0x0006200001e17983 */ /* 0x000f220000300800 */
[----:B--2---:R-:W-:Y:S02]  /*9810*/  SHF.R.S32.HI R0, RZ, 0x1f, R175 ;  /* 0x0000001fff007819 */ /* 0x004fe400000114af */
[----:B---3--:R-:W-:Y:S02]  /*9820*/  SHF.R.S32.HI R2, RZ, 0x1f, R221 ;  /* 0x0000001fff027819 */ /* 0x008fe400000114dd */
[----:B-1----:R-:W-:Y:S02]  /*9830*/  SHF.L.U64.HI R3, R175, 0x2, R0 ;  /* 0x00000002af037819 */ /* 0x002fe40000010200 */
[----:B------:R-:W-:-:S02]  /*9840*/  SHF.R.S32.HI R0, RZ, 0x1f, R249 ;  /* 0x0000001fff007819 */ /* 0x000fc400000114f9 */
[----:B------:R-:W-:Y:S01]  /*9850*/  SHF.L.U64.HI R9, R221, 0x2, R2 ;  /* 0x00000002dd097819 */ /* 0x000fe20000010202 */
[----:B------:R-:W-:Y:S01]  /*9860*/  STL [R1+0x658], R3 ;  /* 0x0006580301007387 */ /* 0x000fe20000100800 */
[----:B------:R-:W-:Y:S02]  /*9870*/  LEA.HI R135, R0, R249, RZ, 0x5 ;  /* 0x000000f900877211 */ /* 0x000fe400078f28ff */
[----:B----4-:R-:W-:Y:S01]  /*9880*/  SHF.R.S32.HI R17, RZ, 0x1f, R250 ;  /* 0x0000001fff117819 */ /* 0x010fe200000114fa */
[----:B------:R-:W-:Y:S01]  /*9890*/  STL [R1+0x8d8], R3 ;  /* 0x0008d80301007387 */ /* 0x000fe20000100800 */
[----:B------:R-:W-:-:S03]  /*98a0*/  LEA R18, P0, R250, R28, 0x2 ;  /* 0x0000001cfa127211 */ /* 0x000fc600078010ff */
[----:B------:R-:W-:Y:S01]  /*98b0*/  STL [R1+0x65c], R9 ;  /* 0x00065c0901007387 */ /* 0x000fe20000100800 */
[----:B------:R-:W-:-:S03]  /*98c0*/  LEA.HI.X R17, R250, R24, R17, 0x2, P0 ;  /* 0x00000018fa117211 */ /* 0x000fc600000f1411 */
[----:B------:R-:W-:Y:S01]  /*98d0*/  STL [R1+0x8a4], R134 ;  /* 0x0008a48601007387 */ /* 0x000fe20000100800 */
[----:B------:R-:W-:-:S03]  /*98e0*/  SHF.R.S32.HI R19, RZ, 0x1f, R227 ;  /* 0x0000001fff137819 */ /* 0x000fc600000114e3 */
[----:B------:R-:W-:Y:S01]  /*98f0*/  STL [R1+0x8a8], R4 ;  /* 0x0008a80401007387 */ /* 0x000fe20000100800 */
[----:B------:R-:W-:-:S03]  /*9900*/  LEA R20, P0, R227, R28, 0x2 ;  /* 0x0000001ce3147211 */ /* 0x000fc600078010ff */
[----:B------:R-:W-:Y:S01]  /*9910*/  STL [R1+0x8ac], R135 ;  /* 0x0008ac8701007387 */ /* 0x000fe20000100800 */
[----:B------:R-:W-:Y:S02]  /*9920*/  SHF.R.S32.HI R21, RZ, 0x1f, R228 ;  /* 0x0000001fff157819 */ /* 0x000fe400000114e4 */
[-C--:B------:R-:W-:Y:S01]  /*9930*/  LEA R22, P1, R228, R28.reuse, 0x2 ;  /* 0x0000001ce4167211 */ /* 0x080fe200078210ff */
[----:B------:R-:W2:Y:S01]  /*9940*/  LDL.LU R174, [R1+0x624] ;  /* 0x0006240001ae7983 */ /* 0x000ea20000300800 */
[----:B------:R-:W-:Y:S02]  /*9950*/  SHF.R.S32.HI R23, RZ, 0x1f, R229 ;  /* 0x0000001fff177819 */ /* 0x000fe400000114e5 */
[-C--:B------:R-:W-:Y:S01]  /*9960*/  LEA R152, P2, R229, R28.reuse, 0x2 ;  /* 0x0000001ce5987211 */ /* 0x080fe200078410ff */
[----:B------:R-:W3:Y:S01]  /*9970*/  LDL.LU R175, [R1+0x628] ;  /* 0x0006280001af7983 */ /* 0x000ee20000300800 */
[----:B------:R-:W-:Y:S02]  /*9980*/  SHF.R.S32.HI R153, RZ, 0x1f, R251 ;  /* 0x0000001fff997819 */ /* 0x000fe400000114fb */
[----:B------:R-:W-:Y:S01]  /*9990*/  LEA R154, P3, R251, R28, 0x2 ;  /* 0x0000001cfb9a7211 */ /* 0x000fe200078610ff */
[----:B------:R-:W4:Y:S01]  /*99a0*/  LDL.LU R221, [R1+0x62c] ;  /* 0x00062c0001dd7983 */ /* 0x000f220000300800 */
[----:B------:R-:W-:-:S03]  /*99b0*/  LEA.HI.X R19, R227, R24, R19, 0x2, P0 ;  /* 0x00000018e3137211 */ /* 0x000fc600000f1413 */
[----:B------:R-:W4:Y:S01]  /*99c0*/  LDL.LU R250, [R1+0x630] ;  /* 0x0006300001fa7983 */ /* 0x000f220000300800 */
[-C--:B------:R-:W-:Y:S02]  /*99d0*/  LEA.HI.X R21, R228, R24.reuse, R21, 0x2, P1 ;  /* 0x00000018e4157211 */ /* 0x080fe400008f1415 */
[-C--:B------:R-:W-:Y:S01]  /*99e0*/  LEA.HI.X R23, R229, R24.reuse, R23, 0x2, P2 ;  /* 0x00000018e5177211 */ /* 0x080fe200010f1417 */
[----:B------:R-:W4:Y:S01]  /*99f0*/  LDL.LU R227, [R1+0x634] ;  /* 0x0006340001e37983 */ /* 0x000f220000300800 */
[----:B------:R-:W-:-:S03]  /*9a00*/  LEA.HI.X R153, R251, R24, R153, 0x2, P3 ;  /* 0x00000018fb997211 */ /* 0x000fc600018f1499 */
[----:B------:R-:W4:Y:S04]  /*9a10*/  LDL.LU R228, [R1+0x638] ;  /* 0x0006380001e47983 */ /* 0x000f280000300800 */
[----:B------:R-:W4:Y:S04]  /*9a20*/  LDL.LU R229, [R1+0x63c] ;  /* 0x00063c0001e57983 */ /* 0x000f280000300800 */
[----:B------:R-:W4:Y:S01]  /*9a30*/  LDL.LU R251, [R1+0x640] ;  /* 0x0006400001fb7983 */ /* 0x000f220000300800 */
[----:B------:R-:W-:Y:S02]  /*9a40*/  SHF.R.S32.HI R155, RZ, 0x1f, R223 ;  /* 0x0000001fff9b7819 */ /* 0x000fe400000114df */
[----:B------:R-:W-:Y:S01]  /*9a50*/  LEA R156, P0, R223, R28, 0x2 ;  /* 0x0000001cdf9c7211 */ /* 0x000fe200078010ff */
[----:B------:R-:W4:Y:S01]  /*9a60*/  LDL.LU R220, [R1+0x644] ;  /* 0x0006440001dc7983 */ /* 0x000f220000300800 */
[----:B------:R-:W-:-:S02]  /*9a70*/  SHF.R.S32.HI R157, RZ, 0x1f, R226 ;  /* 0x0000001fff9d7819 */ /* 0x000fc400000114e2 */
[-C--:B------:R-:W-:Y:S01]  /*9a80*/  LEA R158, P1, R226, R28.reuse, 0x2 ;  /* 0x0000001ce29e7211 */ /* 0x080fe200078210ff */
[----:B------:R-:W4:Y:S01]  /*9a90*/  LDL.LU R222, [R1+0x648] ;  /* 0x0006480001de7983 */ /* 0x000f220000300800 */
[----:B------:R-:W-:Y:S02]  /*9aa0*/  SHF.R.S32.HI R159, RZ, 0x1f, R224 ;  /* 0x0000001fff9f7819 */ /* 0x000fe400000114e0 */
[-C--:B------:R-:W-:Y:S02]  /*9ab0*/  LEA R160, P2, R224, R28.reuse, 0x2 ;  /* 0x0000001ce0a07211 */ /* 0x080fe400078410ff */
[----:B------:R-:W-:Y:S02]  /*9ac0*/  SHF.R.S32.HI R161, RZ, 0x1f, R225 ;  /* 0x0000001fffa17819 */ /* 0x000fe400000114e1 */
[----:B------:R-:W-:Y:S02]  /*9ad0*/  LEA R162, P3, R225, R28, 0x2 ;  /* 0x0000001ce1a27211 */ /* 0x000fe400078610ff */
[----:B------:R-:W-:-:S02]  /*9ae0*/  LEA.HI.X R155, R223, R24, R155, 0x2, P0 ;  /* 0x00000018df9b7211 */ /* 0x000fc400000f149b */
[-C--:B------:R-:W-:Y:S01]  /*9af0*/  LEA.HI.X R157, R226, R24.reuse, R157, 0x2, P1 ;  /* 0x00000018e29d7211 */ /* 0x080fe200008f149d */
[----:B------:R-:W4:Y:S01]  /*9b00*/  LDL.LU R223, [R1+0x64c] ;  /* 0x00064c0001df7983 */ /* 0x000f220000300800 */
[-C--:B------:R-:W-:Y:S02]  /*9b10*/  LEA.HI.X R159, R224, R24.reuse, R159, 0x2, P2 ;  /* 0x00000018e09f7211 */ /* 0x080fe400010f149f */
[----:B------:R-:W-:Y:S01]  /*9b20*/  LEA.HI.X R161, R225, R24, R161, 0x2, P3 ;  /* 0x00000018e1a17211 */ /* 0x000fe200018f14a1 */
[----:B------:R-:W4:Y:S04]  /*9b30*/  LDL.LU R226, [R1+0x660] ;  /* 0x0006600001e27983 */ /* 0x000f280000300800 */
[----:B------:R-:W4:Y:S04]  /*9b40*/  LDL.LU R224, [R1+0x66c] ;  /* 0x00066c0001e07983 */ /* 0x000f280000300800 */
[----:B------:R-:W4:Y:S01]  /*9b50*/  LDL.LU R225, [R1+0x670] ;  /* 0x0006700001e17983 */ /* 0x000f220000300800 */
[----:B--2---:R-:W-:-:S02]  /*9b60*/  SHF.R.S32.HI R163, RZ, 0x1f, R174 ;  /* 0x0000001fffa37819 */ /* 0x004fc400000114ae */
[-C--:B------:R-:W-:Y:S02]  /*9b70*/  LEA R164, P0, R174, R28.reuse, 0x2 ;  /* 0x0000001caea47211 */ /* 0x080fe400078010ff */
[----:B---3--:R-:W-:Y:S02]  /*9b80*/  SHF.R.S32.HI R165, RZ, 0x1f, R175 ;  /* 0x0000001fffa57819 */ /* 0x008fe400000114af */
[-C--:B------:R-:W-:Y:S02]  /*9b90*/  LEA R166, P1, R175, R28.reuse, 0x2 ;  /* 0x0000001cafa67211 */ /* 0x080fe400078210ff */
[----:B----4-:R-:W-:Y:S02]  /*9ba0*/  SHF.R.S32.HI R167, RZ, 0x1f, R221 ;  /* 0x0000001fffa77819 */ /* 0x010fe400000114dd */
[----:B------:R-:W-:Y:S02]  /*9bb0*/  LEA R168, P2, R221, R28, 0x2 ;  /* 0x0000001cdda87211 */ /* 0x000fe400078410ff */
[----:B------:R-:W-:-:S02]  /*9bc0*/  SHF.R.S32.HI R169, RZ, 0x1f, R250 ;  /* 0x0000001fffa97819 */ /* 0x000fc400000114fa */
[----:B------:R-:W-:Y:S02]  /*9bd0*/  LEA R170, P3, R250, R28, 0x2 ;  /* 0x0000001cfaaa7211 */ /* 0x000fe400078610ff */
[-C--:B------:R-:W-:Y:S02]  /*9be0*/  LEA.HI.X R163, R174, R24.reuse, R163, 0x2, P0 ;  /* 0x00000018aea37211 */ /* 0x080fe400000f14a3 */
[----:B------:R-:W-:Y:S02]  /*9bf0*/  LEA.HI.X R165, R175, R24, R165, 0x2, P1 ;  /* 0x00000018afa57211 */ /* 0x000fe400008f14a5 */
[----:B------:R-:W-:Y:S02]  /*9c00*/  SHF.R.S32.HI R171, RZ, 0x1f, R227 ;  /* 0x0000001fffab7819 */ /* 0x000fe400000114e3 */
[----:B------:R-:W-:Y:S02]  /*9c10*/  LEA R172, P0, R227, R28, 0x2 ;  /* 0x0000001ce3ac7211 */ /* 0x000fe400078010ff */
[----:B------:R-:W-:-:S02]  /*9c20*/  LEA.HI.X R167, R221, R24, R167, 0x2, P2 ;  /* 0x00000018dda77211 */ /* 0x000fc400010f14a7 */
[----:B------:R-:W-:Y:S01]  /*9c30*/  SHF.R.S32.HI R173, RZ, 0x1f, R228 ;  /* 0x0000001fffad7819 */ /* 0x000fe200000114e4 */
[----:B------:R-:W2:Y:S01]  /*9c40*/  LDL.LU R221, [R1+0x674] ;  /* 0x0006740001dd7983 */ /* 0x000ea20000300800 */
[----:B------:R-:W-:Y:S02]  /*9c50*/  LEA R174, P1, R228, R28, 0x2 ;  /* 0x0000001ce4ae7211 */ /* 0x000fe400078210ff */
[----:B------:R-:W-:Y:S02]  /*9c60*/  LEA.HI.X R169, R250, R24, R169, 0x2, P3 ;  /* 0x00000018faa97211 */ /* 0x000fe400018f14a9 */
[----:B------:R-:W-:Y:S01]  /*9c70*/  SHF.R.S32.HI R175, RZ, 0x1f, R229 ;  /* 0x0000001fffaf7819 */ /* 0x000fe200000114e5 */
[----:B------:R-:W3:Y:S01]  /*9c80*/  LDL.LU R250, [R1+0x678] ;  /* 0x0006780001fa7983 */ /* 0x000ee20000300800 */
[----:B------:R-:W-:Y:S02]  /*9c90*/  LEA R176, P2, R229, R28, 0x2 ;  /* 0x0000001ce5b07211 */ /* 0x000fe400078410ff */
[----:B------:R-:W-:-:S02]  /*9ca0*/  SHF.R.S32.HI R177, RZ, 0x1f, R251 ;  /* 0x0000001fffb17819 */ /* 0x000fc400000114fb */
[----:B------:R-:W-:Y:S02]  /*9cb0*/  LEA R178, P3, R251, R28, 0x2 ;  /* 0x0000001cfbb27211 */ /* 0x000fe400078610ff */
[-C--:B------:R-:W-:Y:S02]  /*9cc0*/  LEA.HI.X R171, R227, R24.reuse, R171, 0x2, P0 ;  /* 0x00000018e3ab7211 */ /* 0x080fe400000f14ab */
[-C--:B------:R-:W-:Y:S01]  /*9cd0*/  LEA.HI.X R173, R228, R24.reuse, R173, 0x2, P1 ;  /* 0x00000018e4ad7211 */ /* 0x080fe200008f14ad */
[----:B------:R-:W4:Y:S01]  /*9ce0*/  LDL.LU R227, [R1+0x67c] ;  /* 0x00067c0001e37983 */ /* 0x000f220000300800 */
[-C--:B------:R-:W-:Y:S02]  /*9cf0*/  LEA.HI.X R175, R229, R24.reuse, R175, 0x2, P2 ;  /* 0x00000018e5af7211 */ /* 0x080fe400010f14af */
[----:B------:R-:W-:Y:S01]  /*9d00*/  LEA.HI.X R177, R251, R24, R177, 0x2, P3 ;  /* 0x00000018fbb17211 */ /* 0x000fe200018f14b1 */
[----:B------:R-:W4:Y:S04]  /*9d10*/  LDL.LU R228, [R1+0x680] ;  /* 0x0006800001e47983 */ /* 0x000f280000300800 */
[----:B------:R-:W4:Y:S04]  /*9d20*/  LDL.LU R229, [R1+0x684] ;  /* 0x0006840001e57983 */ /* 0x000f280000300800 */
[----:B------:R-:W4:Y:S01]  /*9d30*/  LDL.LU R251, [R1+0x688] ;  /* 0x0006880001fb7983 */ /* 0x000f220000300800 */
[----:B------:R-:W-:-:S02]  /*9d40*/  SHF.R.S32.HI R179, RZ, 0x1f, R220 ;  /* 0x0000001fffb37819 */ /* 0x000fc400000114dc */
[-C--:B------:R-:W-:Y:S02]  /*9d50*/  LEA R180, P0, R220, R28.reuse, 0x2 ;  /* 0x0000001cdcb47211 */ /* 0x080fe400078010ff */
[----:B------:R-:W-:Y:S02]  /*9d60*/  SHF.R.S32.HI R181, RZ, 0x1f, R222 ;  /* 0x0000001fffb57819 */ /* 0x000fe400000114de */
[-C--:B------:R-:W-:Y:S02]  /*9d70*/  LEA R182, P1, R222, R28.reuse, 0x2 ;  /* 0x0000001cdeb67211 */ /* 0x080fe400078210ff */
[----:B------:R-:W-:Y:S02]  /*9d80*/  SHF.R.S32.HI R183, RZ, 0x1f, R223 ;  /* 0x0000001fffb77819 */ /* 0x000fe400000114df */
[----:B------:R-:W-:Y:S02]  /*9d90*/  LEA R184, P2, R223, R28, 0x2 ;  /* 0x0000001cdfb87211 */ /* 0x000fe400078410ff */
[----:B------:R-:W-:-:S02]  /*9da0*/  SHF.R.S32.HI R185, RZ, 0x1f, R226 ;  /* 0x0000001fffb97819 */ /* 0x000fc400000114e2 */
[----:B------:R-:W-:Y:S02]  /*9db0*/  LEA R186, P3, R226, R28, 0x2 ;  /* 0x0000001ce2ba7211 */ /* 0x000fe400078610ff */
[-C--:B------:R-:W-:Y:S02]  /*9dc0*/  LEA.HI.X R179, R220, R24.reuse, R179, 0x2, P0 ;  /* 0x00000018dcb37211 */ /* 0x080fe400000f14b3 */
[----:B------:R-:W-:Y:S01]  /*9dd0*/  LEA.HI.X R181, R222, R24, R181, 0x2, P1 ;  /* 0x00000018deb57211 */ /* 0x000fe200008f14b5 */
[----:B------:R-:W4:Y:S01]  /*9de0*/  LDL.LU R220, [R1+0x68c] ;  /* 0x00068c0001dc7983 */ /* 0x000f220000300800 */
[----:B------:R-:W-:Y:S02]  /*9df0*/  SHF.R.S32.HI R187, RZ, 0x1f, R224 ;  /* 0x0000001fffbb7819 */ /* 0x000fe400000114e0 */
[----:B------:R-:W-:Y:S01]  /*9e00*/  LEA R188, P0, R224, R28, 0x2 ;  /* 0x0000001ce0bc7211 */ /* 0x000fe200078010ff */
[----:B------:R-:W4:Y:S01]  /*9e10*/  LDL.LU R222, [R1+0x690] ;  /* 0x0006900001de7983 */ /* 0x000f220000300800 */
[----:B------:R-:W-:-:S02]  /*9e20*/  LEA.HI.X R183, R223, R24, R183, 0x2, P2 ;  /* 0x00000018dfb77211 */ /* 0x000fc400010f14b7 */
[----:B------:R-:W-:Y:S01]  /*9e30*/  SHF.R.S32.HI R189, RZ, 0x1f, R225 ;  /* 0x0000001fffbd7819 */ /* 0x000fe200000114e1 */
[----:B------:R-:W4:Y:S01]  /*9e40*/  LDL.LU R223, [R1+0x694] ;  /* 0x0006940001df7983 */ /* 0x000f220000300800 */
[C---:B------:R-:W-:Y:S02]  /*9e50*/  LEA R190, P1, R225.reuse, R28, 0x2 ;  /* 0x0000001ce1be7211 */ /* 0x040fe400078210ff */
[-C--:B------:R-:W-:Y:S02]  /*9e60*/  LEA.HI.X R185, R226, R24.reuse, R185, 0x2, P3 ;  /* 0x00000018e2b97211 */ /* 0x080fe400018f14b9 */
[----:B------:R-:W4:Y:S01]  /*9e70*/  LDL.LU R226, [R1+0x698] ;  /* 0x0006980001e27983 */ /* 0x000f220000300800 */
[-C--:B------:R-:W-:Y:S02]  /*9e80*/  LEA.HI.X R187, R224, R24.reuse, R187, 0x2, P0 ;  /* 0x00000018e0bb7211 */ /* 0x080fe400000f14bb */
[----:B------:R-:W-:Y:S01]  /*9e90*/  LEA.HI.X R189, R225, R24, R189, 0x2, P1 ;  /* 0x00000018e1bd7211 */ /* 0x000fe200008f14bd */
[----:B------:R-:W4:Y:S04]  /*9ea0*/  LDL.LU R224, [R1+0x69c] ;  /* 0x00069c0001e07983 */ /* 0x000f280000300800 */
[----:B------:R-:W4:Y:S01]  /*9eb0*/  LDL.LU R225, [R1+0x6a0] ;  /* 0x0006a00001e17983 */ /* 0x000f220000300800 */
[----:B--2---:R-:W-:-:S02]  /*9ec0*/  SHF.R.S32.HI R191, RZ, 0x1f, R221 ;  /* 0x0000001fffbf7819 */ /* 0x004fc400000114dd */
[CC--:B------:R-:W-:Y:S02]  /*9ed0*/  LEA R192, P2, R221.reuse, R28.reuse, 0x2 ;  /* 0x0000001cddc07211 */ /* 0x0c0fe400078410ff */
[----:B---3--:R-:W-:Y:S02]  /*9ee0*/  SHF.R.S32.HI R193, RZ, 0x1f, R250 ;  /* 0x0000001fffc17819 */ /* 0x008fe400000114fa */
[C---:B------:R-:W-:Y:S02]  /*9ef0*/  LEA R194, P3, R250.reuse, R28, 0x2 ;  /* 0x0000001cfac27211 */ /* 0x040fe400078610ff */
[-C--:B------:R-:W-:Y:S02]  /*9f00*/  LEA.HI.X R191, R221, R24.reuse, R191, 0x2, P2 ;  /* 0x00000018ddbf7211 */ /* 0x080fe400010f14bf */
[----:B------:R-:W-:Y:S01]  /*9f10*/  LEA.HI.X R193, R250, R24, R193, 0x2, P3 ;  /* 0x00000018fac17211 */ /* 0x000fe200018f14c1 */
[----:B------:R-:W2:Y:S01]  /*9f20*/  LDL.LU R221, [R1+0x6a4] ;  /* 0x0006a40001dd7983 */ /* 0x000ea20000300800 */
[----:B----4-:R-:W-:-:S03]  /*9f30*/  SHF.R.S32.HI R195, RZ, 0x1f, R227 ;  /* 0x0000001fffc37819 */ /* 0x010fc600000114e3 */
[----:B------:R-:W3:Y:S01]  /*9f40*/  LDL.LU R250, [R1+0x6a8] ;  /* 0x0006a80001fa7983 */ /* 0x000ee20000300800 */
        /* <DEDUP_REMOVED lines=14> */
[----:B------:R-:W4:Y:S04]  /*a030*/  LDL.LU R251, [R1+0x6b8] ;  /* 0x0006b80001fb7983 */ /* 0x000f280000300800 */
[----:B------:R-:W4:Y:S04]  /*a040*/  LDL.LU R235, [R1+0x6bc] ;  /* 0x0006bc0001eb7983 */ /* 0x000f280000300800 */
[----:B------:R-:W4:Y:S04]  /*a050*/  LDL.LU R248, [R1+0x6c0] ;  /* 0x0006c00001f87983 */ /* 0x000f280000300800 */
[----:B------:R-:W4:Y:S01]  /*a060*/  LDL.LU R15, [R1+0x6c4] ;  /* 0x0006c400010f7983 */ /* 0x000f220000300800 */
[----:B------:R-:W-:-:S02]  /*a070*/  SHF.R.S32.HI R203, RZ, 0x1f, R220 ;  /* 0x0000001fffcb7819 */ /* 0x000fc400000114dc */
[----:B------:R-:W-:Y:S01]  /*a080*/  SHF.R.S32.HI R205, RZ, 0x1f, R222 ;  /* 0x0000001fffcd7819 */ /* 0x000fe200000114de */
[----:B------:R-:W4:Y:S01]  /*a090*/  LDL.LU R247, [R1+0x6c8] ;  /* 0x0006c80001f77983 */ /* 0x000f220000300800 */
[----:B------:R-:W-:Y:S02]  /*a0a0*/  SHF.R.S32.HI R207, RZ, 0x1f, R223 ;  /* 0x0000001fffcf7819 */ /* 0x000fe400000114df */
[----:B------:R-:W-:Y:S01]  /*a0b0*/  SHF.R.S32.HI R209, RZ, 0x1f, R226 ;  /* 0x0000001fffd17819 */ /* 0x000fe200000114e2 */
[----:B------:R-:W4:Y:S01]  /*a0c0*/  LDL.LU R246, [R1+0x6cc] ;  /* 0x0006cc0001f67983 */ /* 0x000f220000300800 */
[-C--:B------:R-:W-:Y:S02]  /*a0d0*/  LEA R204, P0, R220, R28.reuse, 0x2 ;  /* 0x0000001cdccc7211 */ /* 0x080fe400078010ff */
[-C--:B------:R-:W-:Y:S01]  /*a0e0*/  LEA R206, P1, R222, R28.reuse, 0x2 ;  /* 0x0000001cdece7211 */ /* 0x080fe200078210ff */
[----:B------:R-:W4:Y:S01]  /*a0f0*/  LDL.LU R245, [R1+0x6d0] ;  /* 0x0006d00001f57983 */ /* 0x000f220000300800 */
[----:B------:R-:W-:-:S02]  /*a100*/  LEA R208, P2, R223, R28, 0x2 ;  /* 0x0000001cdfd07211 */ /* 0x000fc400078410ff */
[----:B------:R-:W-:Y:S01]  /*a110*/  LEA R210, P3, R226, R28, 0x2 ;  /* 0x0000001ce2d27211 */ /* 0x000fe200078610ff */
[----:B------:R-:W4:Y:S01]  /*a120*/  LDL.LU R244, [R1+0x6d4] ;  /* 0x0006d40001f47983 */ /* 0x000f220000300800 */
[-C--:B------:R-:W-:Y:S02]  /*a130*/  LEA.HI.X R203, R220, R24.reuse, R203, 0x2, P0 ;  /* 0x00000018dccb7211 */ /* 0x080fe400000f14cb */
[-C--:B------:R-:W-:Y:S02]  /*a140*/  LEA.HI.X R205, R222, R24.reuse, R205, 0x2, P1 ;  /* 0x00000018decd7211 */ /* 0x080fe400008f14cd */
[-C--:B------:R-:W-:Y:S02]  /*a150*/  LEA.HI.X R207, R223, R24.reuse, R207, 0x2, P2 ;  /* 0x00000018dfcf7211 */ /* 0x080fe400010f14cf */
[----:B------:R-:W-:Y:S02]  /*a160*/  LEA.HI.X R209, R226, R24, R209, 0x2, P3 ;  /* 0x00000018e2d17211 */ /* 0x000fe400018f14d1 */
[----:B------:R-:W-:-:S02]  /*a170*/  SHF.R.S32.HI R211, RZ, 0x1f, R224 ;  /* 0x0000001fffd37819 */ /* 0x000fc400000114e0 */
[----:B------:R-:W-:Y:S02]  /*a180*/  SHF.R.S32.HI R213, RZ, 0x1f, R225 ;  /* 0x0000001fffd57819 */ /* 0x000fe400000114e1 */
[CC--:B------:R-:W-:Y:S02]  /*a190*/  LEA R212, P0, R224.reuse, R28.reuse, 0x2 ;  /* 0x0000001ce0d47211 */ /* 0x0c0fe400078010ff */
[C---:B------:R-:W-:Y:S02]  /*a1a0*/  LEA R214, P1, R225.reuse, R28, 0x2 ;  /* 0x0000001ce1d67211 */ /* 0x040fe400078210ff */
[-C--:B------:R-:W-:Y:S02]  /*a1b0*/  LEA.HI.X R211, R224, R24.reuse, R211, 0x2, P0 ;  /* 0x00000018e0d37211 */ /* 0x080fe400000f14d3 */
[----:B------:R-:W-:Y:S02]  /*a1c0*/  LEA.HI.X R213, R225, R24, R213, 0x2, P1 ;  /* 0x00000018e1d57211 */ /* 0x000fe400008f14d5 */
[----:B--2---:R-:W-:-:S02]  /*a1d0*/  SHF.R.S32.HI R215, RZ, 0x1f, R221 ;  /* 0x0000001fffd77819 */ /* 0x004fc400000114dd */
[CC--:B------:R-:W-:Y:S02]  /*a1e0*/  LEA R216, P2, R221.reuse, R28.reuse, 0x2 ;  /* 0x0000001cddd87211 */ /* 0x0c0fe400078410ff */
[----:B---3--:R-:W-:Y:S02]  /*a1f0*/  SHF.R.S32.HI R217, RZ, 0x1f, R250 ;  /* 0x0000001fffd97819 */ /* 0x008fe400000114fa */
[C---:B------:R-:W-:Y:S02]  /*a200*/  LEA R218, P3, R250.reuse, R28, 0x2 ;  /* 0x0000001cfada7211 */ /* 0x040fe400078610ff */
[-C--:B------:R-:W-:Y:S02]  /*a210*/  LEA.HI.X R215, R221, R24.reuse, R215, 0x2, P2 ;  /* 0x00000018ddd77211 */ /* 0x080fe400010f14d7 */
[----:B------:R-:W-:Y:S02]  /*a220*/  LEA.HI.X R217, R250, R24, R217, 0x2, P3 ;  /* 0x00000018fad97211 */ /* 0x000fe400018f14d9 */
[----:B------:R-:W2:Y:S04]  /*a230*/  LDL.LU R250, [R1+0x6d8] ;  /* 0x0006d80001fa7983 */ /* 0x000ea80000300800 */
[----:B------:R-:W3:Y:S04]  /*a240*/  LDL.LU R141, [R1+0x6dc] ;  /* 0x0006dc00018d7983 */ /* 0x000ee80000300800 */
[----:B------:R-:W3:Y:S04]  /*a250*/  LDL.LU R142, [R1+0x6e0] ;  /* 0x0006e000018e7983 */ /* 0x000ee80000300800 */
[----:B------:R-:W3:Y:S01]  /*a260*/  LDL.LU R143, [R1+0x6e4] ;  /* 0x0006e400018f7983 */ /* 0x000ee20000300800 */
[----:B----4-:R-:W-:-:S02]  /*a270*/  SHF.R.S32.HI R223, RZ, 0x1f, R229 ;  /* 0x0000001fffdf7819 */ /* 0x010fc400000114e5 */
[-C--:B------:R-:W-:Y:S02]  /*a280*/  LEA R224, P2, R229, R28.reuse, 0x2 ;  /* 0x0000001ce5e07211 */ /* 0x080fe400078410ff */
[----:B------:R-:W-:Y:S02]  /*a290*/  SHF.R.S32.HI R225, RZ, 0x1f, R251 ;  /* 0x0000001fffe17819 */ /* 0x000fe400000114fb */
[----:B------:R-:W-:Y:S02]  /*a2a0*/  LEA R226, P3, R251, R28, 0x2 ;  /* 0x0000001cfbe27211 */ /* 0x000fe400078610ff */
[-C--:B------:R-:W-:Y:S02]  /*a2b0*/  LEA.HI.X R223, R229, R24.reuse, R223, 0x2, P2 ;  /* 0x00000018e5df7211 */ /* 0x080fe400010f14df */
[----:B------:R-:W-:Y:S02]  /*a2c0*/  LEA.HI.X R225, R251, R24, R225, 0x2, P3 ;  /* 0x00000018fbe17211 */ /* 0x000fe400018f14e1 */
[----:B------:R-:W4:Y:S01]  /*a2d0*/  LDL.LU R251, [R1+0x6e8] ;  /* 0x0006e80001fb7983 */ /* 0x000f220000300800 */
[----:B------:R-:W-:-:S03]  /*a2e0*/  SHF.R.S32.HI R231, RZ, 0x1f, R15 ;  /* 0x0000001fffe77819 */ /* 0x000fc6000001140f */
[----:B------:R-:W4:Y:S01]  /*a2f0*/  LDL.LU R144, [R1+0x6ec] ;  /* 0x0006ec0001907983 */ /* 0x000f220000300800 */
[----:B------:R-:W-:-:S03]  /*a300*/  LEA R232, P2, R15, R28, 0x2 ;  /* 0x0000001c0fe87211 */ /* 0x000fc600078410ff */
[----:B------:R-:W4:Y:S01]  /*a310*/  LDL.LU R145, [R1+0x6f0] ;  /* 0x0006f00001917983 */ /* 0x000f220000300800 */
[----:B------:R-:W-:-:S03]  /*a320*/  LEA.HI.X R231, R15, R24, R231, 0x2, P2 ;  /* 0x000000180fe77211 */ /* 0x000fc600010f14e7 */
[----:B------:R-:W4:Y:S04]  /*a330*/  LDL.LU R146, [R1+0x6f4] ;  /* 0x0006f40001927983 */ /* 0x000f280000300800 */
[----:B------:R-:W4:Y:S04]  /*a340*/  LDL.LU R15, [R1+0x6f8] ;  /* 0x0006f800010f7983 */ /* 0x000f280000300800 */
[----:B------:R-:W4:Y:S04]  /*a350*/  LDL.LU R147, [R1+0x6fc] ;  /* 0x0006fc0001937983 */ /* 0x000f280000300800 */
[----:B------:R-:W4:Y:S04]  /*a360*/  LDL.LU R148, [R1+0x700] ;  /* 0x0007000001947983 */ /* 0x000f280000300800 */
[----:B------:R-:W4:Y:S04]  /*a370*/  LDL.LU R8, [R1+0x704] ;  /* 0x0007040001087983 */ /* 0x000f280000300800 */
[----:B------:R-:W4:Y:S04]  /*a380*/  LDL.LU R12, [R1+0x708] ;  /* 0x00070800010c7983 */ /* 0x000f280000300800 */
[----:B------:R-:W4:Y:S04]  /*a390*/  LDL.LU R149, [R1+0x70c] ;  /* 0x00070c0001957983 */ /* 0x000f280000300800 */
[----:B------:R-:W4:Y:S04]  /*a3a0*/  LDL.LU R150, [R1+0x710] ;  /* 0x0007100001967983 */ /* 0x000f280000300800 */
[----:B------:R-:W4:Y:S01]  /*a3b0*/  LDL.LU R151, [R1+0x714] ;  /* 0x0007140001977983 */ /* 0x000f220000300800 */
[----:B------:R-:W-:-:S02]  /*a3c0*/  SHF.R.S32.HI R219, RZ, 0x1f, R227 ;  /* 0x0000001fffdb7819 */ /* 0x000fc400000114e3 */
[----:B------:R-:W-:Y:S02]  /*a3d0*/  SHF.R.S32.HI R221, RZ, 0x1f, R228 ;  /* 0x0000001fffdd7819 */ /* 0x000fe400000114e4 */
[CC--:B------:R-:W-:Y:S02]  /*a3e0*/  LEA R220, P0, R227.reuse, R28.reuse, 0x2 ;  /* 0x0000001ce3dc7211 */ /* 0x0c0fe400078010ff */
[C---:B------:R-:W-:Y:S02]  /*a3f0*/  LEA R222, P1, R228.reuse, R28, 0x2 ;  /* 0x0000001ce4de7211 */ /* 0x040fe400078210ff */
[-C--:B------:R-:W-:Y:S02]  /*a400*/  LEA.HI.X R219, R227, R24.reuse, R219, 0x2, P0 ;  /* 0x00000018e3db7211 */ /* 0x080fe400000f14db */
[----:B------:R-:W-:Y:S02]  /*a410*/  LEA.HI.X R221, R228, R24, R221, 0x2, P1 ;  /* 0x00000018e4dd7211 */ /* 0x000fe400008f14dd */
[----:B------:R-:W-:-:S02]  /*a420*/  SHF.R.S32.HI R227, RZ, 0x1f, R235 ;  /* 0x0000001fffe37819 */ /* 0x000fc400000114eb */
[----:B------:R-:W-:Y:S02]  /*a430*/  SHF.R.S32.HI R229, RZ, 0x1f, R248 ;  /* 0x0000001fffe57819 */ /* 0x000fe400000114f8 */
[----:B------:R-:W-:Y:S02]  /*a440*/  SHF.R.S32.HI R233, RZ, 0x1f, R247 ;  /* 0x0000001fffe97819 */ /* 0x000fe400000114f7 */
[-C--:B------:R-:W-:Y:S02]  /*a450*/  LEA R228, P0, R235, R28.reuse, 0x2 ;  /* 0x0000001cebe47211 */ /* 0x080fe400078010ff */
[-C--:B------:R-:W-:Y:S02]  /*a460*/  LEA R230, P1, R248, R28.reuse, 0x2 ;  /* 0x0000001cf8e67211 */ /* 0x080fe400078210ff */
[----:B------:R-:W-:Y:S02]  /*a470*/  LEA R234, P3, R247, R28, 0x2 ;  /* 0x0000001cf7ea7211 */ /* 0x000fe400078610ff */
[----:B------:R-:W-:-:S02]  /*a480*/  LEA.HI.X R227, R235, R24, R227, 0x2, P0 ;  /* 0x00000018ebe37211 */ /* 0x000fc400000f14e3 */
[-C--:B------:R-:W-:Y:S02]  /*a490*/  LEA.HI.X R229, R248, R24.reuse, R229, 0x2, P1 ;  /* 0x00000018f8e57211 */ /* 0x080fe400008f14e5 */
[----:B------:R-:W-:Y:S02]  /*a4a0*/  LEA.HI.X R233, R247, R24, R233, 0x2, P3 ;  /* 0x00000018f7e97211 */ /* 0x000fe400018f14e9 */
[----:B------:R-:W-:Y:S02]  /*a4b0*/  SHF.R.S32.HI R235, RZ, 0x1f, R246 ;  /* 0x0000001fffeb7819 */ /* 0x000fe400000114f6 */
[----:B------:R-:W-:Y:S02]  /*a4c0*/  SHF.R.S32.HI R237, RZ, 0x1f, R245 ;  /* 0x0000001fffed7819 */ /* 0x000fe400000114f5 */
[----:B------:R-:W-:Y:S02]  /*a4d0*/  SHF.R.S32.HI R239, RZ, 0x1f, R244 ;  /* 0x0000001fffef7819 */ /* 0x000fe400000114f4 */
[----:B------:R-:W-:-:S02]  /*a4e0*/  LEA R236, P0, R246, R28, 0x2 ;  /* 0x0000001cf6ec7211 */ /* 0x000fc400078010ff */
[CC--:B------:R-:W-:Y:S02]  /*a4f0*/  LEA R238, P1, R245.reuse, R28.reuse, 0x2 ;  /* 0x0000001cf5ee7211 */ /* 0x0c0fe400078210ff */
[----:B------:R-:W-:Y:S02]  /*a500*/  LEA R240, P2, R244, R28, 0x2 ;  /* 0x0000001cf4f07211 */ /* 0x000fe400078410ff */
[-C--:B------:R-:W-:Y:S02]  /*a510*/  LEA.HI.X R235, R246, R24.reuse, R235, 0x2, P0 ;  /* 0x00000018f6eb7211 */ /* 0x080fe400000f14eb */
[-C--:B------:R-:W-:Y:S02]  /*a520*/  LEA.HI.X R237, R245, R24.reuse, R237, 0x2, P1 ;  /* 0x00000018f5ed7211 */ /* 0x080fe400008f14ed */
[----:B------:R-:W-:Y:S02]  /*a530*/  LEA.HI.X R239, R244, R24, R239, 0x2, P2 ;  /* 0x00000018f4ef7211 */ /* 0x000fe400010f14ef */
[----:B------:R-:W-:-:S02]  /*a540*/  SHF.R.S32.HI R0, RZ, 0x1f, R14 ;  /* 0x0000001fff007819 */ /* 0x000fc4000001140e */
[----:B------:R-:W-:Y:S02]  /*a550*/  IADD3 R154, P5, R154, UR8, RZ ;  /* 0x000000089a9a7c10 */ /* 0x000fe4000ffbe0ff */
[----:B------:R-:W-:Y:S02]  /*a560*/  IADD3 R156, P4, R156, UR8, RZ ;  /* 0x000000089c9c7c10 */ /* 0x000fe4000ff9e0ff */
[----:B------:R-:W-:Y:S02]  /*a570*/  IADD3.X R153, R153, UR9, RZ, P5, !PT ;  /* 0x0000000999997c10 */ /* 0x000fe4000affe4ff */
[----:B------:R-:W-:Y:S02]  /*a580*/  IADD3 R166, P5, R166, UR8, RZ ;  /* 0x00000008a6a67c10 */ /* 0x000fe4000ffbe0ff */
[----:B------:R-:W-:Y:S02]  /*a590*/  IADD3.X R155, R155, UR9, RZ, P4, !PT ;  /* 0x000000099b9b7c10 */ /* 0x000fe4000a7fe4ff */
[----:B------:R-:W-:-:S02]  /*a5a0*/  IADD3 R168, P4, R168, UR8, RZ ;  /* 0x00000008a8a87c10 */ /* 0x000fc4000ff9e0ff */
[----:B------:R-:W-:Y:S02]  /*a5b0*/  IADD3.X R165, R165, UR9, RZ, P5, !PT ;  /* 0x00000009a5a57c10 */ /* 0x000fe4000affe4ff */
        /* <DEDUP_REMOVED lines=11> */
[----:B------:R-:W-:Y:S02]  /*a670*/  IADD3 R20, P6, R20, UR8, RZ ;  /* 0x0000000814147c10 */ /* 0x000fe4000ffde0ff */
[----:B------:R-:W-:Y:S02]  /*a680*/  IADD3.X R201, R201, UR9, RZ, P5, !PT ;  /* 0x00000009c9c97c10 */ /* 0x000fe4000affe4ff */
[----:B------:R-:W-:Y:S02]  /*a690*/  IADD3 R214, P5, R214, UR8, RZ ;  /* 0x00000008d6d67c10 */ /* 0x000fe4000ffbe0ff */
[----:B------:R-:W-:Y:S02]  /*a6a0*/  IADD3.X R203, R203, UR9, RZ, P4, !PT ;  /* 0x00000009cbcb7c10 */ /* 0x000fe4000a7fe4ff */
[----:B------:R-:W-:Y:S02]  /*a6b0*/  IADD3 R216, P4, R216, UR8, RZ ;  /* 0x00000008d8d87c10 */ /* 0x000fe4000ff9e0ff */
[----:B------:R-:W-:-:S02]  /*a6c0*/  IADD3.X R213, R213, UR9, RZ, P5, !PT ;  /* 0x00000009d5d57c10 */ /* 0x000fc4000affe4ff */
        /* <DEDUP_REMOVED lines=8> */
[----:B------:R-:W-:Y:S02]  /*a750*/  IADD3.X R239, R239, UR9, RZ, P4, !PT ;  /* 0x00000009efef7c10 */ /* 0x000fe4000a7fe4ff */
[----:B--2---:R-:W-:Y:S02]  /*a760*/  SHF.R.S32.HI R241, RZ, 0x1f, R250 ;  /* 0x0000001ffff17819 */ /* 0x004fe400000114fa */
[----:B------:R-:W-:Y:S02]  /*a770*/  LEA R242, P3, R250, R28, 0x2 ;  /* 0x0000001cfaf27211 */ /* 0x000fe400078610ff */
[----:B---3--:R-:W-:-:S02]  /*a780*/  SHF.R.S32.HI R243, RZ, 0x1f, R141 ;  /* 0x0000001ffff37819 */ /* 0x008fc4000001148d */
[----:B------:R-:W-:Y:S02]  /*a790*/  LEA.HI.X R241, R250, R24, R241, 0x2, P3 ;  /* 0x00000018faf17211 */ /* 0x000fe400018f14f1 */
[----:B------:R-:W-:Y:S02]  /*a7a0*/  SHF.R.S32.HI R245, RZ, 0x1f, R142 ;  /* 0x0000001ffff57819 */ /* 0x000fe4000001148e */
[-C--:B------:R-:W-:Y:S02]  /*a7b0*/  LEA R244, P0, R141, R28.reuse, 0x2 ;  /* 0x0000001c8df47211 */ /* 0x080fe400078010ff */
[----:B------:R-:W-:Y:S02]  /*a7c0*/  SHF.R.S32.HI R247, RZ, 0x1f, R143 ;  /* 0x0000001ffff77819 */ /* 0x000fe4000001148f */
[-C--:B------:R-:W-:Y:S02]  /*a7d0*/  LEA R246, P1, R142, R28.reuse, 0x2 ;  /* 0x0000001c8ef67211 */ /* 0x080fe400078210ff */
[----:B------:R-:W-:-:S02]  /*a7e0*/  LEA R248, P2, R143, R28, 0x2 ;  /* 0x0000001c8ff87211 */ /* 0x000fc400078410ff */
[-C--:B------:R-:W-:Y:S02]  /*a7f0*/  LEA.HI.X R243, R141, R24.reuse, R243, 0x2, P0 ;  /* 0x000000188df37211 */ /* 0x080fe400000f14f3 */
[-C--:B------:R-:W-:Y:S02]  /*a800*/  LEA.HI.X R245, R142, R24.reuse, R245, 0x2, P1 ;  /* 0x000000188ef57211 */ /* 0x080fe400008f14f5 */
[----:B------:R-:W-:Y:S02]  /*a810*/  LEA.HI.X R247, R143, R24, R247, 0x2, P2 ;  /* 0x000000188ff77211 */ /* 0x000fe400010f14f7 */
[----:B----4-:R-:W-:Y:S02]  /*a820*/  SHF.R.S32.HI R249, RZ, 0x1f, R251 ;  /* 0x0000001ffff97819 */ /* 0x010fe400000114fb */
[-C--:B------:R-:W-:Y:S02]  /*a830*/  LEA R250, P3, R251, R28.reuse, 0x2 ;  /* 0x0000001cfbfa7211 */ /* 0x080fe400078610ff */
[----:B------:R-:W-:-:S02]  /*a840*/  LEA R252, P0, R144, R28, 0x2 ;  /* 0x0000001c90fc7211 */ /* 0x000fc400078010ff */
[----:B------:R-:W-:Y:S02]  /*a850*/  LEA.HI.X R249, R251, R24, R249, 0x2, P3 ;  /* 0x00000018fbf97211 */ /* 0x000fe400018f14f9 */
[----:B------:R-:W-:Y:S02]  /*a860*/  SHF.R.S32.HI R251, RZ, 0x1f, R144 ;  /* 0x0000001ffffb7819 */ /* 0x000fe40000011490 */
[----:B------:R-:W-:Y:S02]  /*a870*/  SHF.R.S32.HI R29, RZ, 0x1f, R145 ;  /* 0x0000001fff1d7819 */ /* 0x000fe40000011491 */
[----:B------:R-:W-:Y:S02]  /*a880*/  SHF.R.S32.HI R27, RZ, 0x1f, R146 ;  /* 0x0000001fff1b7819 */ /* 0x000fe40000011492 */
[----:B------:R-:W-:Y:S02]  /*a890*/  LEA R38, P1, R145, R28, 0x2 ;  /* 0x0000001c91267211 */ /* 0x000fe400078210ff */
[----:B------:R-:W-:-:S02]  /*a8a0*/  SHF.R.S32.HI R7, RZ, 0x1f, R15 ;  /* 0x0000001fff077819 */ /* 0x000fc4000001140f */
[-C--:B------:R-:W-:Y:S02]  /*a8b0*/  LEA R36, P2, R146, R28.reuse, 0x2 ;  /* 0x0000001c92247211 */ /* 0x080fe400078410ff */
[----:B------:R-:W-:Y:S02]  /*a8c0*/  LEA R34, P3, R15, R28, 0x2 ;  /* 0x0000001c0f227211 */ /* 0x000fe400078610ff */
[-C--:B------:R-:W-:Y:S02]  /*a8d0*/  LEA.HI.X R251, R144, R24.reuse, R251, 0x2, P0 ;  /* 0x0000001890fb7211 */ /* 0x080fe400000f14fb */
[-C--:B------:R-:W-:Y:S02]  /*a8e0*/  LEA.HI.X R29, R145, R24.reuse, R29, 0x2, P1 ;  /* 0x00000018911d7211 */ /* 0x080fe400008f141d */
[-C--:B------:R-:W-:Y:S01]  /*a8f0*/  LEA.HI.X R27, R146, R24.reuse, R27, 0x2, P2 ;  /* 0x00000018921b7211 */ /* 0x080fe200010f141b */
[----:B------:R-:W1:Y:S01]  /*a900*/  LDC R145, c[0x0][0x230] ;  /* 0x00008c00ff917b82 */ /* 0x000e620000000800 */
[----:B------:R-:W-:-:S02]  /*a910*/  LEA.HI.X R26, R15, R24, R7, 0x2, P3 ;  /* 0x000000180f1a7211 */ /* 0x000fc400018f1407 */
[----:B------:R-:W-:Y:S02]  /*a920*/  SHF.R.S32.HI R25, RZ, 0x1f, R147 ;  /* 0x0000001fff197819 */ /* 0x000fe40000011493 */
[----:B------:R-:W-:Y:S02]  /*a930*/  SHF.R.S32.HI R7, RZ, 0x1f, R148 ;  /* 0x0000001fff077819 */ /* 0x000fe40000011494 */
[----:B------:R-:W-:Y:S02]  /*a940*/  SHF.R.S32.HI R15, RZ, 0x1f, R8 ;  /* 0x0000001fff0f7819 */ /* 0x000fe40000011408 */
[----:B------:R-:W-:Y:S02]  /*a950*/  SHF.R.S32.HI R13, RZ, 0x1f, R12 ;  /* 0x0000001fff0d7819 */ /* 0x000fe4000001140c */
[-C--:B------:R-:W-:Y:S02]  /*a960*/  LEA R37, P0, R147, R28.reuse, 0x2 ;  /* 0x0000001c93257211 */ /* 0x080fe400078010ff */
[----:B------:R-:W-:-:S02]  /*a970*/  LEA R35, P1, R148, R28, 0x2 ;  /* 0x0000001c94237211 */ /* 0x000fc400078210ff */
[-C--:B------:R-:W-:Y:S02]  /*a980*/  LEA R32, P2, R8, R28.reuse, 0x2 ;  /* 0x0000001c08207211 */ /* 0x080fe400078410ff */
[----:B------:R-:W-:Y:S02]  /*a990*/  LEA R30, P3, R12, R28, 0x2 ;  /* 0x0000001c0c1e7211 */ /* 0x000fe400078610ff */
[-C--:B------:R-:W-:Y:S02]  /*a9a0*/  LEA.HI.X R25, R147, R24.reuse, R25, 0x2, P0 ;  /* 0x0000001893197211 */ /* 0x080fe400000f1419 */
[-C--:B------:R-:W-:Y:S02]  /*a9b0*/  LEA.HI.X R7, R148, R24.reuse, R7, 0x2, P1 ;  /* 0x0000001894077211 */ /* 0x080fe400008f1407 */
[-C--:B------:R-:W-:Y:S02]  /*a9c0*/  LEA.HI.X R8, R8, R24.reuse, R15, 0x2, P2 ;  /* 0x0000001808087211 */ /* 0x080fe400010f140f */
[----:B------:R-:W-:-:S02]  /*a9d0*/  LEA.HI.X R12, R12, R24, R13, 0x2, P3 ;  /* 0x000000180c0c7211 */ /* 0x000fc400018f140d */
[----:B------:R-:W-:Y:S02]  /*a9e0*/  SHF.R.S32.HI R13, RZ, 0x1f, R149 ;  /* 0x0000001fff0d7819 */ /* 0x000fe40000011495 */
[----:B------:R-:W-:Y:S02]  /*a9f0*/  SHF.R.S32.HI R15, RZ, 0x1f, R150 ;  /* 0x0000001fff0f7819 */ /* 0x000fe40000011496 */
[-C--:B------:R-:W-:Y:S02]  /*aa00*/  LEA R33, P0, R149, R28.reuse, 0x2 ;  /* 0x0000001c95217211 */ /* 0x080fe400078010ff */
[-C--:B------:R-:W-:Y:S02]  /*aa10*/  LEA R31, P1, R150, R28.reuse, 0x2 ;  /* 0x0000001c961f7211 */ /* 0x080fe400078210ff */
[----:B------:R-:W-:Y:S02]  /*aa20*/  SHF.R.S32.HI R39, RZ, 0x1f, R151 ;  /* 0x0000001fff277819 */ /* 0x000fe40000011497 */
[----:B------:R-:W-:-:S02]  /*aa30*/  LEA R28, P2, R151, R28, 0x2 ;  /* 0x0000001c971c7211 */ /* 0x000fc400078410ff */
[----:B------:R-:W-:Y:S02]  /*aa40*/  LEA R2, P3, R14, UR4, 0x3 ;  /* 0x000000040e027c11 */ /* 0x000fe4000f8618ff */
[-C--:B------:R-:W-:Y:S02]  /*aa50*/  LEA.HI.X R13, R149, R24.reuse, R13, 0x2, P0 ;  /* 0x00000018950d7211 */ /* 0x080fe400000f140d */
[-C--:B------:R-:W-:Y:S02]  /*aa60*/  LEA.HI.X R15, R150, R24.reuse, R15, 0x2, P1 ;  /* 0x00000018960f7211 */ /* 0x080fe400008f140f */
[----:B------:R-:W-:Y:S02]  /*aa70*/  LEA.HI.X R24, R151, R24, R39, 0x2, P2 ;  /* 0x0000001897187211 */ /* 0x000fe400010f1427 */
[----:B------:R-:W-:Y:S02]  /*aa80*/  LEA.HI.X R0, R14, UR5, R0, 0x3, P3 ;  /* 0x000000050e007c11 */ /* 0x000fe400098f1c00 */
[----:B------:R-:W-:-:S02]  /*aa90*/  IADD3 R18, P2, R18, UR8, RZ ;  /* 0x0000000812127c10 */ /* 0x000fc4000ff5e0ff */
[----:B------:R-:W-:Y:S02]  /*aaa0*/  IADD3 R158, P3, R158, UR8, RZ ;  /* 0x000000089e9e7c10 */ /* 0x000fe4000ff7e0ff */
[----:B------:R-:W-:Y:S02]  /*aab0*/  IADD3 R22, P1, R22, UR8, RZ ;  /* 0x0000000816167c10 */ /* 0x000fe4000ff3e0ff */
[----:B------:R-:W-:Y:S02]  /*aac0*/  IADD3.X R17, R17, UR9, RZ, P2, !PT ;  /* 0x0000000911117c10 */ /* 0x000fe400097fe4ff */
[----:B------:R-:W-:Y:S02]  /*aad0*/  IADD3 R160, P2, R160, UR8, RZ ;  /* 0x00000008a0a07c10 */ /* 0x000fe4000ff5e0ff */
[----:B------:R-:W-:Y:S02]  /*aae0*/  IADD3.X R157, R157, UR9, RZ, P3, !PT ;  /* 0x000000099d9d7c10 */ /* 0x000fe40009ffe4ff */
[----:B------:R-:W-:-:S02]  /*aaf0*/  IADD3.X R21, R21, UR9, RZ, P1, !PT ;  /* 0x0000000915157c10 */ /* 0x000fc40008ffe4ff */
[----:B------:R-:W-:Y:S02]  /*ab00*/  IADD3 R170, P3, R170, UR8, RZ ;  /* 0x00000008aaaa7c10 */ /* 0x000fe4000ff7e0ff */
[----:B------:R-:W-:Y:S02]  /*ab10*/  IADD3 R162, P1, R162, UR8, RZ ;  /* 0x00000008a2a27c10 */ /* 0x000fe4000ff3e0ff */
[----:B------:R-:W-:Y:S02]  /*ab20*/  IADD3 R152, P0, R152, UR8, RZ ;  /* 0x0000000898987c10 */ /* 0x000fe4000ff1e0ff */
[----:B------:R-:W-:Y:S02]  /*ab30*/  IADD3.X R159, R159, UR9, RZ, P2, !PT ;  /* 0x000000099f9f7c10 */ /* 0x000fe400097fe4ff */
[----:B------:R-:W-:Y:S02]  /*ab40*/  IADD3 R172, P2, R172, UR8, RZ ;  /* 0x00000008acac7c10 */ /* 0x000fe4000ff5e0ff */
[----:B------:R-:W-:-:S02]  /*ab50*/  IADD3.X R169, R169, UR9, RZ, P3, !PT ;  /* 0x00000009a9a97c10 */ /* 0x000fc40009ffe4ff */
[----:B------:R-:W-:Y:S02]  /*ab60*/  IADD3.X R161, R161, UR9, RZ, P1, !PT ;  /* 0x00000009a1a17c10 */ /* 0x000fe40008ffe4ff */
[----:B------:R-:W-:Y:S02]  /*ab70*/  IADD3 R182, P3, R182, UR8, RZ ;  /* 0x00000008b6b67c10 */ /* 0x000fe4000ff7e0ff */
[----:B------:R-:W-:Y:S02]  /*ab80*/  IADD3.X R23, R23, UR9, RZ, P0, !PT ;  /* 0x0000000917177c10 */ /* 0x000fe400087fe4ff */
[----:B------:R-:W-:Y:S02]  /*ab90*/  IADD3 R174, P1, R174, UR8, RZ ;  /* 0x00000008aeae7c10 */ /* 0x000fe4000ff3e0ff */
[----:B------:R-:W-:Y:S02]  /*aba0*/  IADD3 R164, P0, R164, UR8, RZ ;  /* 0x00000008a4a47c10 */ /* 0x000fe4000ff1e0ff */
[----:B------:R-:W-:-:S02]  /*abb0*/  IADD3.X R171, R171, UR9, RZ, P2, !PT ;  /* 0x00000009abab7c10 */ /* 0x000fc400097fe4ff */
[----:B------:R-:W-:Y:S02]  /*abc0*/  IADD3 R184, P2, R184, UR8, RZ ;  /* 0x00000008b8b87c10 */ /* 0x000fe4000ff5e0ff */
[----:B------:R-:W-:Y:S02]  /*abd0*/  IADD3.X R181, R181, UR9, RZ, P3, !PT ;  /* 0x00000009b5b57c10 */ /* 0x000fe40009ffe4ff */
        /* <DEDUP_REMOVED lines=8> */
[----:B------:R-:W-:Y:S02]  /*ac60*/  IADD3.X R185, R185, UR9, RZ, P1, !PT ;  /* 0x00000009b9b97c10 */ /* 0x000fe40008ffe4ff */
[----:B------:R-:W-:-:S02]  /*ac70*/  IADD3 R206, P3, R206, UR8, RZ ;  /* 0x00000008cece7c10 */ /* 0x000fc4000ff7e0ff */
[----:B------:R-:W-:Y:S02]  /*ac80*/  IADD3.X R175, R175, UR9, RZ, P0, !PT ;  /* 0x00000009afaf7c10 */ /* 0x000fe400087fe4ff */
        /* <DEDUP_REMOVED lines=18> */
[----:B------:R-:W-:Y:S01]  /*adb0*/  IADD3.X R219, R219, UR9, RZ, P2, !PT ;  /* 0x00000009dbdb7c10 */ /* 0x000fe200097fe4ff */
[----:B------:R-:W-:Y:S01]  /*adc0*/  STL [R1+0x8b0], R2 ;  /* 0x0008b00201007387 */ /* 0x000fe20000100800 */
[----:B------:R-:W-:Y:S02]  /*add0*/  IADD3 R232, P2, R232, UR8, RZ ;  /* 0x00000008e8e87c10 */ /* 0x000fe4000ff5e0ff */
[----:B------:R-:W-:Y:S01]  /*ade0*/  IADD3.X R229, R229, UR9, RZ, P3, !PT ;  /* 0x00000009e5e57c10 */ /* 0x000fe20009ffe4ff */
[----:B------:R2:W-:Y:S01]  /*adf0*/  STL [R1+0x8b8], R0 ;  /* 0x0008b80001007387 */ /* 0x0005e20000100800 */
[----:B------:R-:W-:Y:S02]  /*ae00*/  IADD3.X R221, R221, UR9, RZ, P1, !PT ;  /* 0x00000009dddd7c10 */ /* 0x000fe40008ffe4ff */
[----:B------:R-:W-:Y:S01]  /*ae10*/  IADD3 R242, P3, R242, UR8, RZ ;  /* 0x00000008f2f27c10 */ /* 0x000fe2000ff7e0ff */
[----:B------:R-:W-:Y:S01]  /*ae20*/  STL [R1+0x8b4], R14 ;  /* 0x0008b40e01007387 */ /* 0x000fe20000100800 */
[----:B------:R-:W-:-:S02]  /*ae30*/  IADD3.X R211, R211, UR9, RZ, P0, !PT ;  /* 0x00000009d3d37c10 */ /* 0x000fc400087fe4ff */
[----:B------:R-:W-:Y:S01]  /*ae40*/  IADD3 R234, P1, R234, UR8, RZ ;  /* 0x00000008eaea7c10 */ /* 0x000fe2000ff3e0ff */
[----:B------:R-:W-:Y:S01]  /*ae50*/  STL [R1+0x8bc], R18 ;  /* 0x0008bc1201007387 */ /* 0x000fe20000100800 */
[----:B------:R-:W-:Y:S02]  /*ae60*/  IADD3 R224, P0, R224, UR8, RZ ;  /* 0x00000008e0e07c10 */ /* 0x000fe4000ff1e0ff */
[----:B------:R-:W-:Y:S01]  /*ae70*/  IADD3.X R231, R231, UR9, RZ, P2, !PT ;  /* 0x00000009e7e77c10 */ /* 0x000fe200097fe4ff */
[----:B------:R-:W-:Y:S01]  /*ae80*/  STL [R1+0x8c0], R20 ;  /* 0x0008c01401007387 */ /* 0x000fe20000100800 */
[----:B------:R-:W-:Y:S02]  /*ae90*/  IADD3 R244, P2, R244, UR8, RZ ;  /* 0x00000008f4f47c10 */ /* 0x000fe4000ff5e0ff */
[----:B------:R-:W-:Y:S01]  /*aea0*/  IADD3.X R241, R241, UR9, RZ, P3, !PT ;  /* 0x00000009f1f17c10 */ /* 0x000fe20009ffe4ff */
[----:B------:R-:W-:Y:S01]  /*aeb0*/  STL [R1+0x8c4], R22 ;  /* 0x0008c41601007387 */ /* 0x000fe20000100800 */
[----:B------:R-:W-:-:S02]  /*aec0*/  IADD3.X R233, R233, UR9, RZ, P1, !PT ;  /* 0x00000009e9e97c10 */ /* 0x000fc40008ffe4ff */
[----:B--2---:R-:W-:Y:S01]  /*aed0*/  IADD3 R0, P3, R38, UR8, RZ ;  /* 0x0000000826007c10 */ /* 0x004fe2000ff7e0ff */
[----:B------:R-:W-:Y:S01]  /*aee0*/  STL [R1+0x8c8], R152 ;  /* 0x0008c89801007387 */ /* 0x000fe20000100800 */
[----:B------:R-:W-:Y:S02]  /*aef0*/  IADD3.X R223, R223, UR9, RZ, P0, !PT ;  /* 0x00000009dfdf7c10 */ /* 0x000fe400087fe4ff */
[----:B------:R-:W-:Y:S01]  /*af00*/  IADD3 R246, P1, R246, UR8, RZ ;  /* 0x00000008f6f67c10 */ /* 0x000fe2000ff3e0ff */
[----:B------:R-:W-:Y:S01]  /*af10*/  STL [R1+0x8cc], R154 ;  /* 0x0008cc9a01007387 */ /* 0x000fe20000100800 */
[----:B------:R-:W-:Y:S02]  /*af20*/  IADD3 R236, P0, R236, UR8, RZ ;  /* 0x00000008ecec7c10 */ /* 0x000fe4000ff1e0ff */
[----:B------:R-:W-:Y:S01]  /*af30*/  IADD3.X R243, R243, UR9, RZ, P2, !PT ;  /* 0x00000009f3f37c10 */ /* 0x000fe200097fe4ff */
[----:B------:R-:W-:Y:S01]  /*af40*/  STL [R1+0x8d0], R156 ;  /* 0x0008d09c01007387 */ /* 0x000fe20000100800 */
[----:B------:R-:W-:-:S02]  /*af50*/  IADD3 R2, P2, R36, UR8, RZ ;  /* 0x0000000824027c10 */ /* 0x000fc4000ff5e0ff */
[----:B------:R-:W-:Y:S01]  /*af60*/  IADD3.X R245, R245, UR9, RZ, P1, !PT ;  /* 0x00000009f5f57c10 */ /* 0x000fe20008ffe4ff */
[----:B------:R-:W-:Y:S01]  /*af70*/  STL [R1+0x8d4], R17 ;  /* 0x0008d41101007387 */ /* 0x000fe20000100800 */
[----:B------:R-:W-:-:S03]  /*af80*/  IADD3.X R235, R235, UR9, RZ, P0, !PT ;  /* 0x00000009ebeb7c10 */ /* 0x000fc600087fe4ff */
[----:B------:R2:W-:Y:S01]  /*af90*/  STL [R1+0x604], R0 ;  /* 0x0006040001007387 */ /* 0x0005e20000100800 */
[----:B------:R-:W-:-:S03]  /*afa0*/  IADD3 R248, P0, R248, UR8, RZ ;  /* 0x00000008f8f87c10 */ /* 0x000fc6000ff1e0ff */
[----:B------:R3:W-:Y:S01]  /*afb0*/  STL [R1+0x60c], R2 ;  /* 0x00060c0201007387 */ /* 0x0007e20000100800 */
[----:B------:R-:W-:Y:S02]  /*afc0*/  IADD3 R250, P5, R250, UR8, RZ ;  /* 0x00000008fafa7c10 */ /* 0x000fe4000ffbe0ff */
[----:B--2---:R-:W-:Y:S01]  /*afd0*/  IADD3 R0, P1, R34, UR8, RZ ;  /* 0x0000000822007c10 */ /* 0x004fe2000ff3e0ff */
[----:B------:R-:W2:Y:S01]  /*afe0*/  LDL.LU R146, [R1+0x718] ;  /* 0x0007180001927983 */ /* 0x000ea20000300800 */
[----:B------:R-:W-:-:S03]  /*aff0*/  IADD3.X R247, R247, UR9, RZ, P0, !PT ;  /* 0x00000009f7f77c10 */ /* 0x000fc600087fe4ff */
[----:B------:R4:W-:Y:S01]  /*b000*/  STL [R1+0x614], R0 ;  /* 0x0006140001007387 */ /* 0x0009e20000100800 */
[----:B------:R-:W-:Y:S02]  /*b010*/  IADD3 R252, P4, R252, UR8, RZ ;  /* 0x00000008fcfc7c10 */ /* 0x000fe4000ff9e0ff */
[----:B------:R-:W-:Y:S01]  /*b020*/  IADD3.X R249, R249, UR9, RZ, P5, !PT ;  /* 0x00000009f9f97c10 */ /* 0x000fe2000affe4ff */
[----:B------:R-:W2:Y:S01]  /*b030*/  LDL.LU R147, [R1+0x71c] ;  /* 0x00071c0001937983 */ /* 0x000ea20000300800 */
[----:B---3--:R-:W-:Y:S02]  /*b040*/  IADD3 R2, P5, R35, UR8, RZ ;  /* 0x0000000823027c10 */ /* 0x008fe4000ffbe0ff */
[----:B----4-:R-:W-:Y:S02]  /*b050*/  IADD3 R0, P0, R37, UR8, RZ ;  /* 0x0000000825007c10 */ /* 0x010fe4000ff1e0ff */
[----:B------:R-:W-:-:S03]  /*b060*/  IADD3.X R251, R251, UR9, RZ, P4, !PT ;  /* 0x00000009fbfb7c10 */ /* 0x000fc6000a7fe4ff */
[----:B------:R3:W-:Y:S01]  /*b070*/  STL [R1+0x61c], R0 ;  /* 0x00061c0001007387 */ /* 0x0007e20000100800 */
[----:B------:R-:W-:-:S03]  /*b080*/  IADD3.X R3, R29, UR9, RZ, P3, !PT ;  /* 0x000000091d037c10 */ /* 0x000fc60009ffe4ff */
[----:B------:R4:W-:Y:S04]  /*b090*/  STL [R1+0x624], R2 ;  /* 0x0006240201007387 */ /* 0x0009e80000100800 */
[----:B------:R-:W2:Y:S01]  /*b0a0*/  LDL.LU R148, [R1+0x720] ;  /* 0x0007200001947983 */ /* 0x000ea20000300800 */
[----:B---3--:R-:W-:Y:S02]  /*b0b0*/  IADD3 R0, P4, R32, UR8, RZ ;  /* 0x0000000820007c10 */ /* 0x008fe4000ff9e0ff */
[----:B----4-:R-:W-:-:S03]  /*b0c0*/  IADD3 R2, P3, R30, UR8, RZ ;  /* 0x000000081e027c10 */ /* 0x010fc6000ff7e0ff */
[----:B------:R3:W-:Y:S04]  /*b0d0*/  STL [R1+0x62c], R0 ;  /* 0x00062c0001007387 */ /* 0x0007e80000100800 */
[----:B------:R4:W-:Y:S04]  /*b0e0*/  STL [R1+0x600], R3 ;  /* 0x0006000301007387 */ /* 0x0009e80000100800 */
[----:B------:R-:W2:Y:S01]  /*b0f0*/  LDL.LU R149, [R1+0x724] ;  /* 0x0007240001957983 */ /* 0x000ea20000300800 */
[----:B---3--:R-:W-:Y:S02]  /*b100*/  IADD3.X R0, R27, UR9, RZ, P2, !PT ;  /* 0x000000091b007c10 */ /* 0x008fe400097fe4ff */
[----:B----4-:R-:W-:Y:S01]  /*b110*/  IADD3 R3, P2, R33, UR8, RZ ;  /* 0x0000000821037c10 */ /* 0x010fe2000ff5e0ff */
[----:B------:R3:W-:Y:S04]  /*b120*/  STL [R1+0x634], R2 ;  /* 0x0006340201007387 */ /* 0x0007e80000100800 */
[----:B------:R4:W-:Y:S04]  /*b130*/  STL [R1+0x608], R0 ;  /* 0x0006080001007387 */ /* 0x0009e80000100800 */
[----:B------:R1:W-:Y:S01]  /*b140*/  STL [R1+0x63c], R3 ;  /* 0x00063c0301007387 */ /* 0x0003e20000100800 */
[----:B---3--:R-:W-:-:S03]  /*b150*/  IADD3.X R2, R26, UR9, RZ, P1, !PT ;  /* 0x000000091a027c10 */ /* 0x008fc60008ffe4ff */
[----:B------:R-:W3:Y:S01]  /*b160*/  LDL.LU R150, [R1+0x728] ;  /* 0x0007280001967983 */ /* 0x000ee20000300800 */
[----:B----4-:R-:W-:Y:S02]  /*b170*/  IADD3 R0, P1, R31, UR8, RZ ;  /* 0x000000081f007c10 */ /* 0x010fe4000ff3e0ff */
[----:B-1----:R-:W-:Y:S01]  /*b180*/  IADD3.X R3, R25, UR9, RZ, P0, !PT ;  /* 0x0000000919037c10 */ /* 0x002fe200087fe4ff */
[----:B------:R1:W-:Y:S04]  /*b190*/  STL [R1+0x610], R2 ;  /* 0x0006100201007387 */ /* 0x0003e80000100800 */
[----:B------:R4:W-:Y:S04]  /*b1a0*/  STL [R1+0x644], R0 ;  /* 0x0006440001007387 */ /* 0x0009e80000100800 */
[----:B------:R4:W-:Y:S04]  /*b1b0*/  STL [R1+0x618], R3 ;  /* 0x0006180301007387 */ /* 0x0009e80000100800 */
[----:B------:R-:W3:Y:S01]  /*b1c0*/  LDL.LU R151, [R1+0x72c] ;  /* 0x00072c0001977983 */ /* 0x000ee20000300800 */
[----:B-1----:R-:W-:-:S02]  /*b1d0*/  IADD3 R2, P0, R28, UR8, RZ ;  /* 0x000000081c027c10 */ /* 0x002fc4000ff1e0ff */
[----:B----4-:R-:W-:-:S03]  /*b1e0*/  IADD3.X R0, R7, UR9, RZ, P5, !PT ;  /* 0x0000000907007c10 */ /* 0x010fc6000affe4ff */
[----:B------:R1:W-:Y:S01]  /*b1f0*/  STL [R1+0x64c], R2 ;  /* 0x00064c0201007387 */ /* 0x0003e20000100800 */
[----:B------:R-:W-:-:S03]  /*b200*/  IADD3.X R3, R8, UR9, RZ, P4, !PT ;  /* 0x0000000908037c10 */ /* 0x000fc6000a7fe4ff */
[----:B------:R4:W-:Y:S01]  /*b210*/  STL [R1+0x620], R0 ;  /* 0x0006200001007387 */ /* 0x0009e20000100800 */
[----:B-1----:R-:W-:-:S03]  /*b220*/  IADD3.X R2, R12, UR9, RZ, P3, !PT ;  /* 0x000000090c027c10 */ /* 0x002fc60009ffe4ff */
[----:B------:R-:W-:Y:S01]  /*b230*/  STL [R1+0x628], R3 ;  /* 0x0006280301007387 */ /* 0x000fe20000100800 */
[----:B----4-:R-:W-:-:S03]  /*b240*/  IADD3.X R0, R13, UR9, RZ, P2, !PT ;  /* 0x000000090d007c10 */ /* 0x010fc600097fe4ff */
[----:B------:R1:W-:Y:S01]  /*b250*/  STL [R1+0x630], R2 ;  /* 0x0006300201007387 */ /* 0x0003e20000100800 */
[----:B------:R-:W-:-:S03]  /*b260*/  VIADD R145, R145, 0xffffffc0 ;  /* 0xffffffc091917836 */ /* 0x000fc60000000000 */
[----:B------:R4:W-:Y:S04]  /*b270*/  STL [R1+0x638], R0 ;  /* 0x0006380001007387 */ /* 0x0009e80000100800 */
[----:B------:R-:W3:Y:S01]  /*b280*/  LDL.LU R142, [R1+0x730] ;  /* 0x00073000018e7983 */ /* 0x000ee20000300800 */
[----:B-1----:R-:W-:Y:S02]  /*b290*/  IADD3.X R2, R15, UR9, RZ, P1, !PT ;  /* 0x000000090f027c10 */ /* 0x002fe40008ffe4ff */
[----:B----4-:R-:W-:-:S03]  /*b2a0*/  IADD3.X R0, R24, UR9, RZ, P0, !PT ;  /* 0x0000000918007c10 */ /* 0x010fc600087fe4ff */
[----:B------:R-:W-:Y:S01]  /*b2b0*/  STL [R1+0x640], R2 ;  /* 0x0006400201007387 */ /* 0x000fe20000100800 */
[----:B------:R-:W-:-:S03]  /*b2c0*/  IMAD.MOV.U32 R7, RZ, RZ, R145 ;  /* 0x000000ffff077224 */ /* 0x000fc600078e0091 */
[----:B------:R-:W4:Y:S04]  /*b2d0*/  LDL.LU R143, [R1+0x734] ;  /* 0x00073400018f7983 */ /* 0x000f280000300800 */
[----:B------:R-:W-:Y:S04]  /*b2e0*/  STL [R1+0x648], R0 ;  /* 0x0006480001007387 */ /* 0x000fe80000100800 */
[----:B------:R-:W4:Y:S04]  /*b2f0*/  LDL.LU R144, [R1+0x738] ;  /* 0x0007380001907983 */ /* 0x000f280000300800 */
[----:B------:R-:W4:Y:S01]  /*b300*/  LDL.LU R145, [R1+0x740] ;  /* 0x0007400001917983 */ /* 0x000f220000300800 */
[----:B--2---:R-:W-:Y:S01]  /*b310*/  SHF.R.S32.HI R8, RZ, 0x1f, R146 ;  /* 0x0000001fff087819 */ /* 0x004fe20000011492 */
[----:B------:R-:W-:-:S03]  /*b320*/  IMAD.SHL.U32 R136, R146, 0x4, RZ ;  /* 0x0000000492887824 */ /* 0x000fc600078e00ff */
[----:B------:R-:W-:Y:S02]  /*b330*/  SHF.L.U64.HI R8, R146, 0x2, R8 ;  /* 0x0000000292087819 */ /* 0x000fe40000010208 */
[----:B------:R-:W2:Y:S01]  /*b340*/  LDL.LU R146, [R1+0x744] ;  /* 0x0007440001927983 */ /* 0x000ea20000300800 */
[----:B------:R-:W-:Y:S01]  /*b350*/  SHF.R.S32.HI R12, RZ, 0x1f, R147 ;  /* 0x0000001fff0c7819 */ /* 0x000fe20000011493 */
        /* <DEDUP_REMOVED lines=11> */
[----:B---3--:R-:W-:Y:S01]  /*b410*/  SHF.R.S32.HI R108, RZ, 0x1f, R150 ;  /* 0x0000001fff6c7819 */ /* 0x008fe20000011496 */
[----:B------:R-:W-:-:S03]  /*b420*/  IMAD.SHL.U32 R140, R150, 0x4, RZ ;  /* 0x00000004968c7824 */ /* 0x000fc600078e00ff */
[----:B------:R-:W-:Y:S02]  /*b430*/  SHF.L.U64.HI R108, R150, 0x2, R108 ;  /* 0x00000002966c7819 */ /* 0x000fe4000001026c */
[----:B------:R-:W3:Y:S01]  /*b440*/  LDL.LU R150, [R1+0x754] ;  /* 0x0007540001967983 */ /* 0x000ee20000300800 */
[----:B------:R-:W-:Y:S01]  /*b450*/  SHF.R.S32.HI R109, RZ, 0x1f, R151 ;  /* 0x0000001fff6d7819 */ /* 0x000fe20000011497 */
[----:B------:R-:W-:-:S03]  /*b460*/  IMAD.SHL.U32 R141, R151, 0x4, RZ ;  /* 0x00000004978d7824 */ /* 0x000fc600078e00ff */
[----:B------:R-:W-:Y:S02]  /*b470*/  SHF.L.U64.HI R109, R151, 0x2, R109 ;  /* 0x00000002976d7819 */ /* 0x000fe4000001026d */
[----:B------:R-:W3:Y:S04]  /*b480*/  LDL.LU R151, [R1+0x758] ;  /* 0x0007580001977983 */ /* 0x000ee80000300800 */
[----:B------:R-:W4:Y:S04]  /*b490*/  LDL.LU R131, [R1+0x75c] ;  /* 0x00075c0001837983 */ /* 0x000f280000300800 */
[----:B------:R-:W3:Y:S04]  /*b4a0*/  LDL.LU R123, [R1+0x760] ;  /* 0x00076000017b7983 */ /* 0x000ee80000300800 */
        /* <DEDUP_REMOVED lines=8> */
[----:B------:R-:W3:Y:S01]  /*b530*/  LDL.LU R133, [R1+0x784] ;  /* 0x0007840001857983 */ /* 0x000ee20000300800 */
[----:B----4-:R-:W-:Y:S01]  /*b540*/  SHF.R.S32.HI R120, RZ, 0x1f, R131 ;  /* 0x0000001fff787819 */ /* 0x010fe20000011483 */
[----:B------:R-:W-:-:S03]  /*b550*/  IMAD.SHL.U32 R17, R131, 0x4, RZ ;  /* 0x0000000483117824 */ /* 0x000fc600078e00ff */
[----:B------:R-:W-:Y:S02]  /*b560*/  SHF.L.U64.HI R120, R131, 0x2, R120 ;  /* 0x0000000283787819 */ /* 0x000fe40000010278 */
[----:B------:R-:W4:Y:S04]  /*b570*/  LDL.LU R131, [R1+0x788] ;  /* 0x0007880001837983 */ /* 0x000f280000300800 */
[----:B------:R-:W4:Y:S04]  /*b580*/  LDL.LU R105, [R1+0x78c] ;  /* 0x00078c0001697983 */ /* 0x000f280000300800 */
[----:B------:R-:W2:Y:S04]  /*b590*/  LDL.LU R106, [R1+0x73c] ;  /* 0x00073c00016a7983 */ /* 0x000ea80000300800 */
[----:B------:R-:W2:Y:S04]  /*b5a0*/  LDL R16, [R1+0x650] ;  /* 0x0006500001107983 */ /* 0x000ea80000100800 */
[----:B------:R-:W3:Y:S01]  /*b5b0*/  LDL R11, [R1+0x654] ;  /* 0x00065400010b7983 */ /* 0x000ee20000100800 */
[----:B--2---:R-:W-:-:S02]  /*b5c0*/  IADD3 R15, P1, R106, R16, RZ ;  /* 0x000000106a0f7210 */ /* 0x004fc40007f3e0ff */
[----:B---3--:R-:W-:-:S03]  /*b5d0*/  IADD3 R3, P0, R106, R11, RZ ;  /* 0x0000000b6a037210 */ /* 0x008fc60007f1e0ff */
[----:B------:R-:W-:Y:S04]  /*b5e0*/  STL [R1+0x678], R15 ;  /* 0x0006780f01007387 */ /* 0x000fe80000100800 */
[----:B------:R1:W-:Y:S04]  /*b5f0*/  STL [R1+0x670], R3 ;  /* 0x0006700301007387 */ /* 0x0003e80000100800 */
[----:B------:R-:W-:Y:S04]  /*b600*/  STL [R1+0x400], RZ ;  /* 0x000400ff01007387 */ /* 0x000fe80000100800 */
        /* <DEDUP_REMOVED lines=255> */
[----:B------:R-:W-:Y:S04]  /*c600*/  STL [R1], RZ ;  /* 0x000000ff01007387 */ /* 0x000fe80000100800 */
        /* <DEDUP_REMOVED lines=118> */
[----:B------:R-:W-:Y:S01]  /*cd70*/  STL [R1+0x1dc], RZ ;  /* 0x0001dcff01007387 */ /* 0x000fe20000100800 */
[----:B-1----:R-:W-:-:S03]  /*cd80*/  IADD3 R3, P2, R136, R16, RZ ;  /* 0x0000001088037210 */ /* 0x002fc60007f5e0ff */
        /* <DEDUP_REMOVED lines=8> */
[----:B------:R1:W-:Y:S04]  /*ce10*/  STL [R1+0x858], R3 ;  /* 0x0008580301007387 */ /* 0x0003e80000100800 */
[----:B-1----:R-:W2:Y:S01]  /*ce20*/  LDL.LU R3, [R1+0x8d8] ;  /* 0x0008d80001037983 */ /* 0x002ea20000300800 */
[----:B------:R-:W-:-:S05]  /*ce30*/  IADD3 R136, P3, R11, R136, RZ ;  /* 0x000000880b887210 */ /* 0x000fca0007f7e0ff */
[----:B------:R1:W-:Y:S02]  /*ce40*/  STL [R1+0x850], R136 ;  /* 0x0008508801007387 */ /* 0x0003e40000100800 */
[----:B-1----:R-:W-:-:S05]  /*ce50*/  IADD3 R136, P4, R137, R16, RZ ;  /* 0x0000001089887210 */ /* 0x002fca0007f9e0ff */
[----:B------:R1:W-:Y:S02]  /*ce60*/  STL [R1+0x848], R136 ;  /* 0x0008488801007387 */ /* 0x0003e40000100800 */
[----:B-1----:R-:W-:Y:S01]  /*ce70*/  IADD3 R136, P5, R137, R11, RZ ;  /* 0x0000000b89887210 */ /* 0x002fe20007fbe0ff */
[----:B------:R-:W-:-:S04]  /*ce80*/  IMAD.X R137, R8, 0x1, R9, P2 ;  /* 0x0000000108897824 */ /* 0x000fc800010e0609 */
[----:B------:R1:W-:Y:S04]  /*ce90*/  STL [R1+0x840], R136 ;  /* 0x0008408801007387 */ /* 0x0003e80000100800 */
[----:B------:R2:W-:Y:S01]  /*cea0*/  STL [R1+0x854], R137 ;  /* 0x0008548901007387 */ /* 0x0005e20000100800 */
[----:B-1----:R-:W-:-:S05]  /*ceb0*/  IADD3 R136, P2, R138, R16, RZ ;  /* 0x000000108a887210 */ /* 0x002fca0007f5e0ff */
[----:B------:R1:W-:Y:S01]  /*cec0*/  STL [R1+0x838], R136 ;  /* 0x0008388801007387 */ /* 0x0003e20000100800 */
[----:B------:R-:W-:-:S04]  /*ced0*/  SHF.R.S32.HI R110, RZ, 0x1f, R142 ;  /* 0x0000001fff6e7819 */ /* 0x000fc8000001148e */
[C---:B------:R-:W-:Y:S01]  /*cee0*/  SHF.L.U64.HI R110, R142.reuse, 0x2, R110 ;  /* 0x000000028e6e7819 */ /* 0x040fe2000001026e */
[----:B------:R-:W-:Y:S01]  /*cef0*/  IMAD.SHL.U32 R142, R142, 0x4, RZ ;  /* 0x000000048e8e7824 */ /* 0x000fe200078e00ff */
        /* <DEDUP_REMOVED lines=26> */
[----:B------:R-:W-:Y:S02]  /*d0a0*/  IMAD.SHL.U32 R151, R151, 0x4, RZ ;  /* 0x0000000497977824 */ /* 0x000fe400078e00ff */
[----:B------:R-:W-:Y:S02]  /*d0b0*/  IMAD.SHL.U32 R156, R123, 0x4, RZ ;  /* 0x000000047b9c7824 */ /* 0x000fe400078e00ff */
[----:B------:R-:W-:Y:S01]  /*d0c0*/  IMAD.SHL.U32 R154, R124, 0x4, RZ ;  /* 0x000000047c9a7824 */ /* 0x000fe200078e00ff */
[----:B------:R-:W-:Y:S01]  /*d0d0*/  SHF.R.S32.HI R121, RZ, 0x1f, R123 ;  /* 0x0000001fff797819 */ /* 0x000fe2000001147b */
[----:B------:R-:W-:-:S03]  /*d0e0*/  IMAD.SHL.U32 R152, R125, 0x4, RZ ;  /* 0x000000047d987824 */ /* 0x000fc600078e00ff */
[----:B------:R-:W-:Y:S02]  /*d0f0*/  SHF.L.U64.HI R121, R123, 0x2, R121 ;  /* 0x000000027b797819 */ /* 0x000fe40000010279 */
        /* <DEDUP_REMOVED lines=8> */
[----:B------:R-:W-:Y:S01]  /*d180*/  SHF.L.U64.HI R124, R126, 0x2, R124 ;  /* 0x000000027e7c7819 */ /* 0x000fe2000001027c */
[----:B--2---:R-:W-:Y:S01]  /*d190*/  IMAD.X R137, R3, 0x1, R8, P3 ;  /* 0x0000000103897824 */ /* 0x004fe200018e0608 */
[----:B-1----:R-:W-:Y:S01]  /*d1a0*/  IADD3 R136, P3, R138, R11, RZ ;  /* 0x0000000b8a887210 */ /* 0x002fe20007f7e0ff */
[----:B------:R-:W-:-:S03]  /*d1b0*/  IMAD.X R8, R12, 0x1, R9, P4 ;  /* 0x000000010c087824 */ /* 0x000fc600020e0609 */
[----:B------:R1:W-:Y:S04]  /*d1c0*/  STL [R1+0x84c], R137 ;  /* 0x00084c8901007387 */ /* 0x0003e80000100800 */
[----:B------:R2:W-:Y:S04]  /*d1d0*/  STL [R1+0x830], R136 ;  /* 0x0008308801007387 */ /* 0x0005e80000100800 */
[----:B------:R3:W-:Y:S01]  /*d1e0*/  STL [R1+0x844], R8 ;  /* 0x0008440801007387 */ /* 0x0007e20000100800 */
[----:B-1----:R-:W-:Y:S01]  /*d1f0*/  IADD3 R137, P4, R139, R16, RZ ;  /* 0x000000108b897210 */ /* 0x002fe20007f9e0ff */
[----:B--2---:R-:W-:-:S04]  /*d200*/  IMAD.X R136, R12, 0x1, R3, P5 ;  /* 0x000000010c887824 */ /* 0x004fc800028e0603 */
[----:B------:R-:W-:Y:S01]  /*d210*/  STL [R1+0x828], R137 ;  /* 0x0008288901007387 */ /* 0x000fe20000100800 */
[----:B---3--:R-:W-:Y:S01]  /*d220*/  IADD3 R8, P5, R139, R11, RZ ;  /* 0x0000000b8b087210 */ /* 0x008fe20007fbe0ff */
[----:B------:R-:W-:Y:S02]  /*d230*/  IMAD.X R12, R13, 0x1, R9, P2 ;  /* 0x000000010d0c7824 */ /* 0x000fe400010e0609 */
[----:B------:R1:W-:Y:S04]  /*d240*/  STL [R1+0x83c], R136 ;  /* 0x00083c8801007387 */ /* 0x0003e80000100800 */
[----:B------:R2:W-:Y:S01]  /*d250*/  STL [R1+0x820], R8 ;  /* 0x0008200801007387 */ /* 0x0005e20000100800 */
[----:B-1----:R-:W-:-:S03]  /*d260*/  IADD3 R136, P2, R140, R16, RZ ;  /* 0x000000108c887210 */ /* 0x002fc60007f5e0ff */
[----:B------:R1:W-:Y:S01]  /*d270*/  STL [R1+0x834], R12 ;  /* 0x0008340c01007387 */ /* 0x0003e20000100800 */
[----:B--2---:R-:W-:-:S03]  /*d280*/  IMAD.X R8, R13, 0x1, R3, P3 ;  /* 0x000000010d087824 */ /* 0x004fc600018e0603 */
[----:B------:R-:W-:Y:S01]  /*d290*/  STL [R1+0x818], R136 ;  /* 0x0008188801007387 */ /* 0x000fe20000100800 */
[----:B------:R-:W-:-:S03]  /*d2a0*/  IMAD.X R13, R107, 0x1, R9, P4 ;  /* 0x000000016b0d7824 */ /* 0x000fc600020e0609 */
[----:B------:R2:W-:Y:S01]  /*d2b0*/  STL [R1+0x82c], R8 ;  /* 0x00082c0801007387 */ /* 0x0005e20000100800 */
[----:B-1----:R-:W-:-:S05]  /*d2c0*/  IADD3 R12, P3, R140, R11, RZ ;  /* 0x0000000b8c0c7210 */ /* 0x002fca0007f7e0ff */
[----:B------:R1:W-:Y:S01]  /*d2d0*/  STL [R1+0x810], R12 ;  /* 0x0008100c01007387 */ /* 0x0003e20000100800 */
[----:B--2---:R-:W-:-:S03]  /*d2e0*/  IADD3 R8, P4, R141, R16, RZ ;  /* 0x000000108d087210 */ /* 0x004fc60007f9e0ff */
[----:B------:R2:W-:Y:S04]  /*d2f0*/  STL [R1+0x824], R13 ;  /* 0x0008240d01007387 */ /* 0x0005e80000100800 */
[----:B------:R3:W-:Y:S01]  /*d300*/  STL [R1+0x808], R8 ;  /* 0x0008080801007387 */ /* 0x0007e20000100800 */
[----:B-1----:R-:W-:Y:S01]  /*d310*/  IMAD.X R12, R107, 0x1, R3, P5 ;  /* 0x000000016b0c7824 */ /* 0x002fe200028e0603 */
[----:B--2---:R-:W-:-:S04]  /*d320*/  IADD3 R13, P5, R141, R11, RZ ;  /* 0x0000000b8d0d7210 */ /* 0x004fc80007fbe0ff */
[----:B------:R1:W-:Y:S01]  /*d330*/  STL [R1+0x81c], R12 ;  /* 0x00081c0c01007387 */ /* 0x0003e20000100800 */
[----:B---3--:R-:W-:-:S03]  /*d340*/  IMAD.X R8, R108, 0x1, R9, P2 ;  /* 0x000000016c087824 */ /* 0x008fc600010e0609 */
[----:B------:R2:W-:Y:S04]  /*d350*/  STL [R1+0x800], R13 ;  /* 0x0008000d01007387 */ /* 0x0005e80000100800 */
[----:B------:R3:W-:Y:S01]  /*d360*/  STL [R1+0x814], R8 ;  /* 0x0008140801007387 */ /* 0x0007e20000100800 */
[----:B-1----:R-:W-:Y:S01]  /*d370*/  IADD3 R12, P2, R142, R16, RZ ;  /* 0x000000108e0c7210 */ /* 0x002fe20007f5e0ff */
[----:B--2---:R-:W-:-:S04]  /*d380*/  IMAD.X R13, R108, 0x1, R3, P3 ;  /* 0x000000016c0d7824 */ /* 0x004fc800018e0603 */
[----:B------:R1:W-:Y:S01]  /*d390*/  STL [R1+0x7f8], R12 ;  /* 0x0007f80c01007387 */ /* 0x0003e20000100800 */
[----:B---3--:R-:W-:-:S03]  /*d3a0*/  IADD3 R8, P3, R142, R11, RZ ;  /* 0x0000000b8e087210 */ /* 0x008fc60007f7e0ff */
        /* <DEDUP_REMOVED lines=78> */
[----:B------:R-:W-:Y:S01]  /*d890*/  STL [R1+0x758], R13 ;  /* 0x0007580d01007387 */ /* 0x000fe20000100800 */
[----:B-1----:R-:W-:-:S03]  /*d8a0*/  IADD3 R12, P3, R17, R11, RZ ;  /* 0x0000000b110c7210 */ /* 0x002fc60007f7e0ff */
[----:B------:R1:W5:Y:S04]  /*d8b0*/  LDL.LU R17, [R1+0x8d4] ;  /* 0x0008d40001117983 */ /* 0x0003680000300800 */
[----:B------:R2:W-:Y:S04]  /*d8c0*/  STL [R1+0x76c], R8 ;  /* 0x00076c0801007387 */ /* 0x0005e80000100800 */
[----:B------:R3:W-:Y:S01]  /*d8d0*/  STL [R1+0x750], R12 ;  /* 0x0007500c01007387 */ /* 0x0007e20000100800 */
[C---:B--2---:R-:W-:Y:S01]  /*d8e0*/  IMAD.X R8, R119.reuse, 0x1, R9, P4 ;  /* 0x0000000177087824 */ /* 0x044fe200020e0609 */
[----:B------:R-:W-:Y:S01]  /*d8f0*/  IADD3 R13, P4, R156, R16, RZ ;  /* 0x000000109c0d7210 */ /* 0x000fe20007f9e0ff */
[----:B---3--:R-:W-:-:S03]  /*d900*/  IMAD.X R12, R119, 0x1, R3, P5 ;  /* 0x00000001770c7824 */ /* 0x008fc600028e0603 */
[----:B------:R2:W-:Y:S04]  /*d910*/  STL [R1+0x764], R8 ;  /* 0x0007640801007387 */ /* 0x0005e80000100800 */
[----:B------:R-:W-:Y:S01]  /*d920*/  STL [R1+0x748], R13 ;  /* 0x0007480d01007387 */ /* 0x000fe20000100800 */
[----:B--2---:R-:W-:-:S03]  /*d930*/  IADD3 R8, P5, R156, R11, RZ ;  /* 0x0000000b9c087210 */ /* 0x004fc60007fbe0ff */
[----:B------:R1:W5:Y:S04]  /*d940*/  LDL.LU R156, [R1+0x8d0] ;  /* 0x0008d000019c7983 */ /* 0x0003680000300800 */
[----:B------:R2:W-:Y:S04]  /*d950*/  STL [R1+0x75c], R12 ;  /* 0x00075c0c01007387 */ /* 0x0005e80000100800 */
[----:B------:R3:W-:Y:S01]  /*d960*/  STL [R1+0x740], R8 ;  /* 0x0007400801007387 */ /* 0x0007e20000100800 */
[----:B--2---:R-:W-:Y:S01]  /*d970*/  IMAD.X R12, R120, 0x1, R9, P2 ;  /* 0x00000001780c7824 */ /* 0x004fe200010e0609 */
        /* <DEDUP_REMOVED lines=29> */
[----:B------:R2:W-:Y:S01]  /*db50*/  STL [R1+0x724], R8 ;  /* 0x0007240801007387 */ /* 0x0005e20000100800 */
[----:B------:R-:W-:-:S03]  /*db60*/  SHF.R.S32.HI R125, RZ, 0x1f, R127 ;  /* 0x0000001fff7d7819 */ /* 0x000fc6000001147f */
[----:B------:R-:W-:Y:S01]  /*db70*/  STL [R1+0x708], R13 ;  /* 0x0007080d01007387 */ /* 0x000fe20000100800 */
[----:B--2---:R-:W-:-:S03]  /*db80*/  IADD3 R8, P5, R20, R11, RZ ;  /* 0x0000000b14087210 */ /* 0x004fc60007fbe0ff */
[----:B------:R1:W5:Y:S04]  /*db90*/  LDL.LU R20, [R1+0x8c0] ;  /* 0x0008c00001147983 */ /* 0x0003680000300800 */
[----:B------:R2:W-:Y:S01]  /*dba0*/  STL [R1+0x71c], R12 ;  /* 0x00071c0c01007387 */ /* 0x0005e20000100800 */
[----:B------:R-:W-:-:S03]  /*dbb0*/  SHF.L.U64.HI R125, R127, 0x2, R125 ;  /* 0x000000027f7d7819 */ /* 0x000fc6000001027d */
[----:B------:R3:W-:Y:S01]  /*dbc0*/  STL [R1+0x700], R8 ;  /* 0x0007000801007387 */ /* 0x0007e20000100800 */
[----:B------:R-:W-:Y:S02]  /*dbd0*/  IMAD.SHL.U32 R0, R129, 0x4, RZ ;  /* 0x0000000481007824 */ /* 0x000fe400078e00ff */
[----:B--2---:R-:W-:Y:S01]  /*dbe0*/  IMAD.X R12, R124, 0x1, R9, P2 ;  /* 0x000000017c0c7824 */ /* 0x004fe200010e0609 */
        /* <DEDUP_REMOVED lines=30> */
[----:B------:R-:W2:Y:S04]  /*ddd0*/  LDL.LU R14, [R1+0x8b4] ;  /* 0x0008b400010e7983 */ /* 0x000ea80000300800 */
[----:B------:R3:W-:Y:S01]  /*dde0*/  STL [R1+0x6ec], R8 ;  /* 0x0006ec0801007387 */ /* 0x0007e20000100800 */
[----:B------:R-:W-:-:S03]  /*ddf0*/  SHF.L.U64.HI R128, R130, 0x2, R128 ;  /* 0x0000000282807819 */ /* 0x000fc60000010280 */
[----:B------:R4:W-:Y:S01]  /*de00*/  STL [R1+0x6d0], R12 ;  /* 0x0006d00c01007387 */ /* 0x0009e20000100800 */
[----:B------:R-:W-:Y:S02]  /*de10*/  IMAD.SHL.U32 R135, R133, 0x4, RZ ;  /* 0x0000000485877824 */ /* 0x000fe400078e00ff */
[C---:B---3--:R-:W-:Y:S01]  /*de20*/  IMAD.X R8, R127.reuse, 0x1, R9, P4 ;  /* 0x000000017f087824 */ /* 0x048fe200020e0609 */
[----:B------:R-:W-:Y:S01]  /*de30*/  IADD3 R13, P4, R2, R16, RZ ;  /* 0x00000010020d7210 */ /* 0x000fe20007f9e0ff */
[----:B----4-:R-:W-:-:S03]  /*de40*/  IMAD.X R12, R127, 0x1, R3, P5 ;  /* 0x000000017f0c7824 */ /* 0x010fc600028e0603 */
[----:B------:R3:W-:Y:S01]  /*de50*/  STL [R1+0x6e4], R8 ;  /* 0x0006e40801007387 */ /* 0x0007e20000100800 */
[----:B------:R-:W-:-:S03]  /*de60*/  SHF.R.S32.HI R129, RZ, 0x1f, R132 ;  /* 0x0000001fff817819 */ /* 0x000fc60000011484 */
[----:B------:R-:W-:Y:S01]  /*de70*/  STL [R1+0x6c8], R13 ;  /* 0x0006c80d01007387 */ /* 0x000fe20000100800 */
[----:B---3--:R-:W-:-:S03]  /*de80*/  IADD3 R8, P5, R2, R11, RZ ;  /* 0x0000000b02087210 */ /* 0x008fc60007fbe0ff */
[----:B------:R1:W5:Y:S04]  /*de90*/  LDL.LU R2, [R1+0x8b0] ;  /* 0x0008b00001027983 */ /* 0x0003680000300800 */
        /* <DEDUP_REMOVED lines=11> */
[----:B------:R-:W3:Y:S04]  /*df50*/  LDL.LU R135, [R1+0x8ac] ;  /* 0x0008ac0001877983 */ /* 0x000ee80000300800 */
[----:B------:R4:W-:Y:S01]  /*df60*/  STL [R1+0x6cc], R8 ;  /* 0x0006cc0801007387 */ /* 0x0009e20000100800 */
[----:B------:R-:W-:-:S03]  /*df70*/  SHF.L.U64.HI R130, R133, 0x2, R130 ;  /* 0x0000000285827819 */ /* 0x000fc60000010282 */
[----:B------:R1:W-:Y:S01]  /*df80*/  STL [R1+0x6b0], R12 ;  /* 0x0006b00c01007387 */ /* 0x0003e20000100800 */
[----:B------:R-:W-:Y:S02]  /*df90*/  IMAD.SHL.U32 R134, R131, 0x4, RZ ;  /* 0x0000000483867824 */ /* 0x000fe400078e00ff */
[C---:B----4-:R-:W-:Y:S01]  /*dfa0*/  IMAD.X R8, R129.reuse, 0x1, R9, P4 ;  /* 0x0000000181087824 */ /* 0x050fe200020e0609 */
[----:B------:R-:W-:Y:S01]  /*dfb0*/  IADD3 R13, P4, R4, R16, RZ ;  /* 0x00000010040d7210 */ /* 0x000fe20007f9e0ff */
[----:B-1----:R-:W-:-:S03]  /*dfc0*/  IMAD.X R12, R129, 0x1, R3, P5 ;  /* 0x00000001810c7824 */ /* 0x002fc600028e0603 */
[----:B------:R1:W-:Y:S04]  /*dfd0*/  STL [R1+0x6c4], R8 ;  /* 0x0006c40801007387 */ /* 0x0003e80000100800 */
[----:B------:R-:W-:Y:S01]  /*dfe0*/  STL [R1+0x6a8], R13 ;  /* 0x0006a80d01007387 */ /* 0x000fe20000100800 */
[----:B-1----:R-:W-:-:S03]  /*dff0*/  IADD3 R8, P5, R4, R11, RZ ;  /* 0x0000000b04087210 */ /* 0x002fc60007fbe0ff */
[----:B------:R1:W5:Y:S04]  /*e000*/  LDL.LU R4, [R1+0x8a8] ;  /* 0x0008a80001047983 */ /* 0x0003680000300800 */
[----:B------:R4:W-:Y:S04]  /*e010*/  STL [R1+0x6bc], R12 ;  /* 0x0006bc0c01007387 */ /* 0x0009e80000100800 */
[----:B------:R1:W-:Y:S01]  /*e020*/  STL [R1+0x6a0], R8 ;  /* 0x0006a00801007387 */ /* 0x0003e20000100800 */
[----:B----4-:R-:W-:Y:S01]  /*e030*/  IMAD.X R12, R130, 0x1, R9, P2 ;  /* 0x00000001820c7824 */ /* 0x010fe200010e0609 */
[----:B------:R-:W-:Y:S01]  /*e040*/  IADD3 R13, P2, R134, R16, RZ ;  /* 0x00000010860d7210 */ /* 0x000fe20007f5e0ff */
[----:B-1----:R-:W-:-:S03]  /*e050*/  IMAD.X R8, R130, 0x1, R3, P3 ;  /* 0x0000000182087824 */ /* 0x002fc600018e0603 */
[----:B------:R1:W-:Y:S04]  /*e060*/  STL [R1+0x6b4], R12 ;  /* 0x0006b40c01007387 */ /* 0x0003e80000100800 */
[----:B------:R-:W-:Y:S01]  /*e070*/  STL [R1+0x698], R13 ;  /* 0x0006980d01007387 */ /* 0x000fe20000100800 */
[----:B-1----:R-:W-:-:S03]  /*e080*/  IADD3 R12, P3, R134, R11, RZ ;  /* 0x0000000b860c7210 */ /* 0x002fc60007f7e0ff */
[----:B------:R-:W4:Y:S01]  /*e090*/  LDL.LU R134, [R1+0x8a4] ;  /* 0x0008a40001867983 */ /* 0x000f220000300800 */
[----:B------:R-:W-:-:S04]  /*e0a0*/  SHF.R.S32.HI R132, RZ, 0x1f, R131 ;  /* 0x0000001fff847819 */ /* 0x000fc80000011483 */
[----:B------:R-:W-:Y:S02]  /*e0b0*/  SHF.L.U64.HI R132, R131, 0x2, R132 ;  /* 0x0000000283847819 */ /* 0x000fe40000010284 */
[----:B------:R-:W-:-:S04]  /*e0c0*/  SHF.R.S32.HI R131, RZ, 0x1f, R106 ;  /* 0x0000001fff837819 */ /* 0x000fc8000001146a */
[----:B------:R-:W-:Y:S01]  /*e0d0*/  SHF.L.U64.HI R131, R106, 0x2, R131 ;  /* 0x000000026a837819 */ /* 0x000fe20000010283 */
[----:B------:R-:W-:Y:S01]  /*e0e0*/  IMAD.SHL.U32 R10, R105, 0x4, RZ ;  /* 0x00000004690a7824 */ /* 0x000fe200078e00ff */
[----:B------:R1:W-:Y:S04]  /*e0f0*/  STL [R1+0x6ac], R8 ;  /* 0x0006ac0801007387 */ /* 0x0003e80000100800 */
[----:B------:R1:W-:Y:S02]  /*e100*/  STL [R1+0x690], R12 ;  /* 0x0006900c01007387 */ /* 0x0003e40000100800 */
[----:B-1----:R-:W-:Y:S01]  /*e110*/  IMAD.X R8, R131, 0x1, R9, P4 ;  /* 0x0000000183087824 */ /* 0x002fe200020e0609 */
[----:B------:R-:W-:Y:S02]  /*e120*/  SHF.R.S32.HI R133, RZ, 0x1f, R105 ;  /* 0x0000001fff857819 */ /* 0x000fe40000011469 */
[----:B------:R-:W-:-:S02]  /*e130*/  IADD3 R12, P4, R10, R16, RZ ;  /* 0x000000100a0c7210 */ /* 0x000fc40007f9e0ff */
[----:B------:R1:W-:Y:S01]  /*e140*/  STL [R1+0x6a4], R8 ;  /* 0x0006a40801007387 */ /* 0x0003e20000100800 */
[----:B------:R-:W-:-:S03]  /*e150*/  SHF.L.U64.HI R133, R105, 0x2, R133 ;  /* 0x0000000269857819 */ /* 0x000fc60000010285 */
[----:B------:R2:W5:Y:S01]  /*e160*/  LDL.LU R16, [R1+0x8a0] ;  /* 0x0008a00001107983 */ /* 0x0005620000300800 */
[----:B------:R-:W-:Y:S02]  /*e170*/  IMAD.X R107, R132, 0x1, R9, P2 ;  /* 0x00000001846b7824 */ /* 0x000fe400010e0609 */
[----:B-1----:R-:W-:Y:S01]  /*e180*/  IMAD.X R8, R131, 0x1, R3, P5 ;  /* 0x0000000183087824 */ /* 0x002fe200028e0603 */
[----:B------:R-:W-:Y:S01]  /*e190*/  IADD3 R13, P5, R10, R11, RZ ;  /* 0x0000000b0a0d7210 */ /* 0x000fe20007fbe0ff */
[----:B------:R-:W-:Y:S04]  /*e1a0*/  STL [R1+0x688], R12 ;  /* 0x0006880c01007387 */ /* 0x000fe80000100800 */
[----:B------:R1:W5:Y:S04]  /*e1b0*/  LDL.LU R11, [R1+0x89c] ;  /* 0x00089c00010b7983 */ /* 0x0003680000300800 */
[----:B------:R-:W-:Y:S04]  /*e1c0*/  STL [R1+0x69c], R8 ;  /* 0x00069c0801007387 */ /* 0x000fe80000100800 */
[----:B------:R1:W5:Y:S04]  /*e1d0*/  LDL.LU R10, [R1+0x898] ;  /* 0x00089800010a7983 */ /* 0x0003680000300800 */
[----:B------:R1:W-:Y:S04]  /*e1e0*/  STL [R1+0x680], R13 ;  /* 0x0006800d01007387 */ /* 0x0003e80000100800 */
[----:B------:R1:W-:Y:S02]  /*e1f0*/  STL [R1+0x694], R107 ;  /* 0x0006946b01007387 */ /* 0x0003e40000100800 */
[----:B-1----:R-:W-:Y:S01]  /*e200*/  IMAD.X R13, R133, 0x1, R9, P4 ;  /* 0x00000001850d7824 */ /* 0x002fe200020e0609 */
[C---:B------:R-:W-:Y:S01]  /*e210*/  SHF.L.U64.HI R5, R6.reuse, 0x2, R5 ;  /* 0x0000000206057819 */ /* 0x040fe20000010205 */
[----:B------:R-:W-:Y:S01]  /*e220*/  IMAD.SHL.U32 R6, R6, 0x4, RZ ;  /* 0x0000000406067824 */ /* 0x000fe200078e00ff */
[----:B------:R-:W-:Y:S01]  /*e230*/  IADD3.X R19, R19, UR9, RZ, P6, !PT ;  /* 0x0000000913137c10 */ /* 0x000fe2000b7fe4ff */
[----:B------:R-:W-:Y:S01]  /*e240*/  IMAD.MOV.U32 R15, RZ, RZ, RZ ;  /* 0x000000ffff0f7224 */ /* 0x000fe200078e00ff */
        /* <DEDUP_REMOVED lines=61> */
[----:B--2---:R-:W-:-:S04]  /*e620*/  SHF.R.S32.HI R136, RZ, 0x1f, R14 ;  /* 0x0000001fff887819 */ /* 0x004fc8000001140e */
[----:B------:R-:W-:Y:S01]  /*e630*/  SHF.L.U64.HI R12, R14, 0x2, R136 ;  /* 0x000000020e0c7819 */ /* 0x000fe20000010288 */
[----:B------:R-:W-:Y:S01]  /*e640*/  IMAD.X R12, R132, 0x1, R3, P3 ;  /* 0x00000001840c7824 */ /* 0x000fe200018e0603 */
[----:B------:R-:W-:Y:S01]  /*e650*/  CS2R R136, SRZ ;  /* 0x0000000000887805 */ /* 0x000fe2000001ff00 */
[----:B------:R-:W-:Y:S01]  /*e660*/  UMOV UR14, 0x1 ;  /* 0x00000001000e7882 */ /* 0x000fe20000000000 */
[----:B------:R-:W-:Y:S01]  /*e670*/  UMOV UR13, 0xffffffff ;  /* 0xffffffff000d7882 */ /* 0x000fe20000000000 */
[----:B---3--:R-:W-:-:S05]  /*e680*/  SHF.R.S32.HI R8, RZ, 0x5, R135 ;  /* 0x00000005ff087819 */ /* 0x008fca0000011487 */
[----:B------:R-:W-:Y:S04]  /*e690*/  STL [R1+0x660], R8 ;  /* 0x0006600801007387 */ /* 0x000fe80000100800 */
[----:B------:R1:W-:Y:S04]  /*e6a0*/  STL [R1+0x68c], R12 ;  /* 0x00068c0c01007387 */ /* 0x0003e80000100800 */
[----:B------:R4:W-:Y:S01]  /*e6b0*/  STL [R1+0x684], R13 ;  /* 0x0006840d01007387 */ /* 0x0009e20000100800 */
[----:B-1----:R-:W-:Y:S02]  /*e6c0*/  IMAD.X R12, R133, 0x1, R3, P5 ;  /* 0x00000001850c7824 */ /* 0x002fe400028e0603 */
[----:B------:R-:W-:Y:S01]  /*e6d0*/  VIADD R8, R8, 0xfffffffe ;  /* 0xfffffffe08087836 */ /* 0x000fe20000000000 */
[----:B------:R-:W-:Y:S01]  /*e6e0*/  CS2R R132, SRZ ;  /* 0x0000000000847805 */ /* 0x000fe2000001ff00 */
[----:B----4-:R-:W-:-:S02]  /*e6f0*/  IMAD.X R13, R134, 0x1, R9, P1 ;  /* 0x00000001860d7824 */ /* 0x010fc400008e0609 */
[----:B------:R1:W5:Y:S04]  /*e700*/  LDL.LU R9, [R1+0x894] ;  /* 0x0008940001097983 */ /* 0x0003680000300800 */
[----:B------:R2:W-:Y:S02]  /*e710*/  STL [R1+0x67c], R12 ;  /* 0x00067c0c01007387 */ /* 0x0005e40000100800 */
[----:B--2---:R-:W-:Y:S02]  /*e720*/  IMAD.X R12, R134, 0x1, R3, P0 ;  /* 0x00000001860c7824 */ /* 0x004fe400000e0603 */
[----:B------:R1:W5:Y:S04]  /*e730*/  LDL.LU R3, [R1+0x890] ;  /* 0x0008900001037983 */ /* 0x0003680000300800 */
[----:B------:R1:W-:Y:S04]  /*e740*/  STL [R1+0x674], R13 ;  /* 0x0006740d01007387 */ /* 0x0003e80000100800 */
[----:B------:R1:W-:Y:S04]  /*e750*/  STL [R1+0x66c], R12 ;  /* 0x00066c0c01007387 */ /* 0x0003e80000100800 */
[----:B------:R1:W-:Y:S01]  /*e760*/  STL [R1+0x870], R8 ;  /* 0x0008700801007387 */ /* 0x0003e20000100800 */
[----:B------:R-:W-:-:S07]  /*e770*/  CS2R R134, SRZ ;  /* 0x0000000000867805 */ /* 0x000fce000001ff00 */
.L_x_1:
[----:B------:R-:W-:Y:S01]  /*e780*/  STL.64 [R1+0xad8], R250 ;  /* 0x000ad8fa01007387 */ /* 0x000fe20000100a00 */
[----:B------:R-:W-:Y:S01]  /*e790*/  UIADD3 UR13, UR13, 0x1, URZ ;  /* 0x000000010d0d7890 */ /* 0x000fe2000fffe03f */
[----:B------:R-:W-:-:S04]  /*e7a0*/  DEPBAR.LE SB0, 0x2 ;  /* 0x000080800000791a */ /* 0x000fc80000000000 */
[----:B------:R-:W-:Y:S04]  /*e7b0*/  STL.64 [R1+0xad0], R248 ;  /* 0x000ad0f801007387 */ /* 0x000fe80000100a00 */
        /* <DEDUP_REMOVED lines=45> */
[----:B-----5:R-:W-:Y:S04]  /*ea90*/  STL.64 [R1+0x960], R156 ;  /* 0x0009609c01007387 */ /* 0x020fe80000100a00 */
        /* <DEDUP_REMOVED lines=15> */
[----:B------:R2:W-:Y:S04]  /*eb90*/  STL.64 [R1+0x8e0], R124 ;  /* 0x0008e07c01007387 */ /* 0x0005e80000100a00 */
[----:B--2---:R-:W2:Y:S04]  /*eba0*/  LDL.LU.64 R124, [R1+0x400] ;  /* 0x00040000017c7983 */ /* 0x004ea80000300a00 */
[----:B------:R-:W2:Y:S04]  /*ebb0*/  LDL.LU.64 R126, [R1+0x408] ;  /* 0x00040800017e7983 */ /* 0x000ea80000300a00 */
        /* <DEDUP_REMOVED lines=61> */
[----:B------:R-:W2:Y:S01]  /*ef90*/  LDL.LU.64 R250, [R1+0x5f8] ;  /* 0x0005f80001fa7983 */ /* 0x000ea20000300a00 */
[----:B------:R-:W-:Y:S01]  /*efa0*/  UISETP.GT.AND UP0, UPT, UR13, 0x2, UPT ;  /* 0x000000020d00788c */ /* 0x000fe2000bf04270 */
[----:B------:R-:W-:Y:S01]  /*efb0*/  UMOV UR7, 0x40000040 ;  /* 0x4000004000077882 */ /* 0x000fe20000000000 */
[----:B------:R-:W-:Y:S02]  /*efc0*/  BAR.SYNC.DEFER_BLOCKING 0x0 ;  /* 0x0000000000007b1d */ /* 0x000fe40000010000 */
[----:B------:R-:W-:-:S04]  /*efd0*/  USEL UR13, UR13, URZ, !UP0 ;  /* 0x0000003f0d0d7287 */ /* 0x000fc8000c000000 */
[----:B------:R-:W-:Y:S01]  /*efe0*/  ULEA UR4, UR13, UR12, 0xf ;  /* 0x0000000c0d047291 */ /* 0x000fe2000f8e783f */
[----:B------:R-:W-:Y:S03]  /*eff0*/  STL [R1+0x8b8], R14 ;  /* 0x0008b80e01007387 */ /* 0x000fe60000100800 */
[----:B------:R-:W-:Y:S02]  /*f000*/  UIADD3 UR5, UR4, 0x18000, URZ ;  /* 0x0001800004057890 */ /* 0x000fe4000fffe03f */
[----:B------:R-:W-:Y:S01]  /*f010*/  USHF.R.U32.HI UR4, URZ, 0x4, UR4 ;  /* 0x000000043f047899 */ /* 0x000fe20008011604 */
[----:B------:R-:W-:Y:S01]  /*f020*/  STL [R1+0x898], R11 ;  /* 0x0008980b01007387 */ /* 0x000fe20000100800 */
[----:B------:R-:W-:Y:S02]  /*f030*/  USHF.R.U32.HI UR5, URZ, 0x4, UR5 ;  /* 0x000000043f057899 */ /* 0x000fe40008011605 */
[----:B------:R-:W-:Y:S01]  /*f040*/  USGXT.U32 UR4, UR4, 0xe ;  /* 0x0000000e0404789a */ /* 0x000fe20008000000 */
[----:B------:R-:W-:Y:S01]  /*f050*/  STL [R1+0x894], R10 ;  /* 0x0008940a01007387 */ /* 0x000fe20000100800 */
[----:B------:R-:W-:-:S02]  /*f060*/  USGXT.U32 UR6, UR5, 0xe ;  /* 0x0000000e0506789a */ /* 0x000fc40008000000 */
[----:B------:R-:W-:Y:S01]  /*f070*/  UIADD3 UR8, UP0, UR4, 0x2, URZ ;  /* 0x0000000204087890 */ /* 0x000fe2000ff1e03f */
[----:B------:R-:W-:Y:S01]  /*f080*/  STL [R1+0x890], R9 ;  /* 0x0008900901007387 */ /* 0x000fe20000100800 */
[----:B------:R-:W-:Y:S01]  /*f090*/  UMOV UR5, 0x40000040 ;  /* 0x4000004000057882 */ /* 0x000fe20000000000 */
[----:B------:R-:W-:Y:S01]  /*f0a0*/  UIADD3 UR10, UP1, UR6, 0x2, URZ ;  /* 0x00000002060a7890 */ /* 0x000fe2000ff3e03f */
[----:B--2---:R-:W-:-:S06]  /*f0b0*/  WARPGROUP.ARRIVE ;  /* 0x00000000000079c5 */ /* 0x004fcc0000000000 */
[----:B------:R-:W-:Y:S01]  /*f0c0*/  HGMMA.64x256x8.F32.TF32 R124, gdesc[UR4], R124, gsb0 ;  /* 0x07e00000047c79f0 */ /* 0x000fe2000800287c */
[----:B------:R-:W-:Y:S01]  /*f0d0*/  UMOV UR4, URZ ;  /* 0x0000003f00047c82 */ /* 0x000fe20008000000 */
[----:B------:R-:W-:Y:S01]  /*f0e0*/  UMOV UR5, URZ ;  /* 0x0000003f00057c82 */ /* 0x000fe20008000000 */
[----:B------:R-:W-:Y:S02]  /*f0f0*/  UIADD3.X UR9, UR4, 0x40000040, URZ, UP0, !UPT ;  /* 0x4000004004097890 */ /* 0x000fe400087fe43f */
[----:B------:R-:W-:Y:S02]  /*f100*/  UIADD3.X UR11, UR5, 0x40000040, URZ, UP1, !UPT ;  /* 0x40000040050b7890 */ /* 0x000fe40008ffe43f */
[----:B------:R-:W-:Y:S02]  /*f110*/  UIADD3.64 UR24, UR8, 0x2, URZ ;  /* 0x0000000208187897 */ /* 0x000fe4000fffe03f */
[----:B------:R-:W-:Y:S02]  /*f120*/  UIADD3.64 UR26, UR10, 0x2, URZ ;  /* 0x000000020a1a7897 */ /* 0x000fe4000fffe03f */
[----:B------:R-:W-:-:S02]  /*f130*/  UIADD3.64 UR20, UR8, 0x4, URZ ;  /* 0x0000000408147897 */ /* 0x000fc4000fffe03f */
[----:B------:R-:W-:Y:S01]  /*f140*/  UIADD3.64 UR22, UR10, 0x4, URZ ;  /* 0x000000040a167897 */ /* 0x000fe2000fffe03f */
[----:B------:R-:W-:Y:S02]  /*f150*/  WARPGROUP.DEPBAR.LE gsb0, 0x0 ;  /* 0x00008000000079c5 */ /* 0x000fe40000010000 */
[----:B------:R-:W-:-:S12]  /*f160*/  WARPGROUP.ARRIVE ;  /* 0x00000000000079c5 */ /* 0x000fd80000000000 */
[----:B------:R-:W-:Y:S03]  /*f170*/  HGMMA.64x256x8.F32.TF32 R124, gdesc[UR8], R124, gsb0 ;  /* 0x07e00000087c79f0 */ /* 0x000fe6000800287c */
[----:B------:R-:W-:Y:S02]  /*f180*/  WARPGROUP.DEPBAR.LE gsb0, 0x0 ;  /* 0x00008000000079c5 */ /* 0x000fe40000010000 */
[----:B------:R-:W-:-:S15]  /*f190*/  WARPGROUP.ARRIVE ;  /* 0x00000000000079c5 */ /* 0x000fde0000000000 */
[----:B------:R-:W-:-:S08]  /*f1a0*/  NOP ;  /* 0x0000000000007918 */ /* 0x000fd00000000000 */
[----:B------:R-:W-:Y:S03]  /*f1b0*/  HGMMA.64x256x8.F32.TF32 R124, gdesc[UR24], R124, gsb0 ;  /* 0x07e00000187c79f0 */ /* 0x000fe6000800287c */
[----:B------:R-:W-:Y:S02]  /*f1c0*/  WARPGROUP.DEPBAR.LE gsb0, 0x0 ;  /* 0x00008000000079c5 */ /* 0x000fe40000010000 */
[----:B------:R-:W-:-:S15]  /*f1d0*/  WARPGROUP.ARRIVE ;  /* 0x00000000000079c5 */ /* 0x000fde0000000000 */
[----:B------:R-:W-:-:S08]  /*f1e0*/  NOP ;  /* 0x0000000000007918 */ /* 0x000fd00000000000 */
[----:B------:R-:W-:Y:S03]  /*f1f0*/  HGMMA.64x256x8.F32.TF32 R124, gdesc[UR20], R124, gsb0 ;  /* 0x07e00000147c79f0 */ /* 0x000fe6000800287c */
[----:B------:R-:W-:Y:S02]  /*f200*/  WARPGROUP.DEPBAR.LE gsb0, 0x0 ;  /* 0x00008000000079c5 */ /* 0x000fe40000010000 */
[----:B------:R2:W-:Y:S04]  /*f210*/  STL.64 [R1+0x400], R124 ;  /* 0x0004007c01007387 */ /* 0x0005e80000100a00 */
        /* <DEDUP_REMOVED lines=63> */
[----:B--2---:R-:W2:Y:S04]  /*f610*/  LDL.LU.64 R124, [R1] ;  /* 0x00000000017c7983 */ /* 0x004ea80000300a00 */
[----:B---3--:R-:W3:Y:S04]  /*f620*/  LDL.LU.64 R126, [R1+0x8] ;  /* 0x00000800017e7983 */ /* 0x008ee80000300a00 */
[----:B----4-:R-:W4:Y:S04]  /*f630*/  LDL.LU.64 R128, [R1+0x10] ;  /* 0x0000100001807983 */ /* 0x010f280000300a00 */
[----:B-1----:R-:W2:Y:S04]  /*f640*/  LDL.LU.64 R130, [R1+0x18] ;  /* 0x0000180001827983 */ /* 0x002ea80000300a00 */
[----:B------:R-:W3:Y:S04]  /*f650*/  LDL.LU.64 R132, [R1+0x20] ;  /* 0x0000200001847983 */ /* 0x000ee80000300a00 */
[----:B------:R-:W4:Y:S04]  /*f660*/  LDL.LU.64 R134, [R1+0x28] ;  /* 0x0000280001867983 */ /* 0x000f280000300a00 */
[----:B------:R-:W2:Y:S04]  /*f670*/  LDL.LU.64 R136, [R1+0x30] ;  /* 0x0000300001887983 */ /* 0x000ea80000300a00 */
[----:B------:R-:W3:Y:S04]  /*f680*/  LDL.LU.64 R138, [R1+0x38] ;  /* 0x00003800018a7983 */ /* 0x000ee80000300a00 */
[----:B------:R-:W4:Y:S04]  /*f690*/  LDL.LU.64 R140, [R1+0x40] ;  /* 0x00004000018c7983 */ /* 0x000f280000300a00 */
[----:B------:R-:W2:Y:S04]  /*f6a0*/  LDL.LU.64 R142, [R1+0x48] ;  /* 0x00004800018e7983 */ /* 0x000ea80000300a00 */
[----:B------:R-:W3:Y:S04]  /*f6b0*/  LDL.LU.64 R144, [R1+0x50] ;  /* 0x0000500001907983 */ /* 0x000ee80000300a00 */
[----:B------:R-:W4:Y:S04]  /*f6c0*/  LDL.LU.64 R146, [R1+0x58] ;  /* 0x0000580001927983 */ /* 0x000f280000300a00 */
[----:B------:R-:W2:Y:S04]  /*f6d0*/  LDL.LU.64 R148, [R1+0x60] ;  /* 0x0000600001947983 */ /* 0x000ea80000300a00 */
[----:B------:R-:W3:Y:S04]  /*f6e0*/  LDL.LU.64 R150, [R1+0x68] ;  /* 0x0000680001967983 */ /* 0x000ee80000300a00 */
[----:B---3--:R-:W-:Y:S04]  /*f6f0*/  STL.64 [R1+0xcd8], R150 ;  /* 0x000cd89601007387 */ /* 0x008fe80000100a00 */
[----:B--2---:R-:W-:Y:S04]  /*f700*/  STL.64 [R1+0xcd0], R148 ;  /* 0x000cd09401007387 */ /* 0x004fe80000100a00 */
[----:B----4-:R-:W-:Y:S04]  /*f710*/  STL.64 [R1+0xcc8], R146 ;  /* 0x000cc89201007387 */ /* 0x010fe80000100a00 */
        /* <DEDUP_REMOVED lines=61> */
[----:B-1----:R-:W2:Y:S04]  /*faf0*/  LDL.LU.64 R24, [R1+0x200] ;  /* 0x0002000001187983 */ /* 0x002ea80000300a00 */
        /* <DEDUP_REMOVED lines=63> */
[----:B------:R-:W-:-:S02]  /*fef0*/  UIADD3.64 UR4, UR8, 0x1fe, URZ ;  /* 0x000001fe08047897 */ /* 0x000fc4000fffe03f */
[----:B------:R-:W-:Y:S01]  /*ff00*/  UIADD3.64 UR28, UR8, 0x200, URZ ;  /* 0x00000200081c7897 */ /* 0x000fe2000fffe03f */
[----:B------:R-:W3:Y:S01]  /*ff10*/  LDL.LU.64 R152, [R1+0x70] ;  /* 0x0000700001987983 */ /* 0x000ee20000300a00 */
[----:B------:R-:W-:Y:S01]  /*ff20*/  UMOV UR30, UR10 ;  /* 0x0000000a001e7c82 */ /* 0x000fe20008000000 */
[----:B------:R-:W-:Y:S01]  /*ff30*/  UMOV UR31, UR11 ;  /* 0x0000000b001f7c82 */ /* 0x000fe20008000000 */
[----:B------:R-:W-:Y:S01]  /*ff40*/  UIADD3.64 UR24, UR8, 0x202, URZ ;  /* 0x0000020208187897 */ /* 0x000fe2000fffe03f */
[----:B------:R-:W3:Y:S01]  /*ff50*/  LDL.LU.64 R154, [R1+0x78] ;  /* 0x00007800019a7983 */ /* 0x000ee20000300a00 */
[----:B------:R-:W-:-:S03]  /*ff60*/  UIADD3.64 UR20, UR8, 0x204, URZ ;  /* 0x0000020408147897 */ /* 0x000fc6000fffe03f */
[----:B------:R-:W3:Y:S04]  /*ff70*/  LDL.LU.64 R156, [R1+0x80] ;  /* 0x00008000019c7983 */ /* 0x000ee80000300a00 */
        /* <DEDUP_REMOVED lines=46> */
[----:B------:R-:W3:Y:S01]  /*10260*/  LDL.LU.64 R250, [R1+0x1f8] ;  /* 0x0001f80001fa7983 */ /* 0x000ee20000300a00 */
[----:B--2---:R-:W-:-:S06]  /*10270*/  WARPGROUP.ARRIVE ;  /* 0x00000000000079c5 */ /* 0x004fcc0000000000 */
        /* <DEDUP_REMOVED lines=78> */
[----:B-1----:R-:W3:Y:S04]  /*10760*/  LDL.LU.64 R150, [R1+0xcd8] ;  /* 0x000cd80001967983 */ /* 0x002ee80000300a00 */
        /* <DEDUP_REMOVED lines=13> */
[----:B------:R-:W-:-:S02]  /*10840*/  UIADD3.64 UR4, UR8, 0x3fe, URZ ;  /* 0x000003fe08047897 */ /* 0x000fc4000fffe03f */
[----:B------:R-:W-:Y:S01]  /*10850*/  UIADD3.64 UR28, UR8, 0x400, URZ ;  /* 0x00000400081c7897 */ /* 0x000fe2000fffe03f */
[----:B------:R-:W2:Y:S01]  /*10860*/  LDL.LU.64 R122, [R1+0xc68] ;  /* 0x000c6800017a7983 */ /* 0x000ea20000300a00 */
[----:B------:R-:W-:Y:S01]  /*10870*/  UMOV UR30, UR10 ;  /* 0x0000000a001e7c82 */ /* 0x000fe20008000000 */
[----:B------:R-:W-:Y:S01]  /*10880*/  UMOV UR31, UR11 ;  /* 0x0000000b001f7c82 */ /* 0x000fe20008000000 */
[----:B------:R-:W-:Y:S01]  /*10890*/  UIADD3.64 UR24, UR8, 0x402, URZ ;  /* 0x0000040208187897 */ /* 0x000fe2000fffe03f */
[----:B------:R-:W2:Y:S01]  /*108a0*/  LDL.LU.64 R120, [R1+0xc60] ;  /* 0x000c600001787983 */ /* 0x000ea20000300a00 */
[----:B------:R-:W-:-:S03]  /*108b0*/  UIADD3.64 UR20, UR8, 0x404, URZ ;  /* 0x0000040408147897 */ /* 0x000fc6000fffe03f */
        /* <DEDUP_REMOVED lines=48> */
[----:B------:R-:W4:Y:S01]  /*10bc0*/  LDL R8, [R1+0x870] ;  /* 0x0008700001087983 */ /* 0x000f220000100800 */
[----:B---3--:R-:W-:-:S06]  /*10bd0*/  WARPGROUP.ARRIVE ;  /* 0x00000000000079c5 */ /* 0x008fcc0000000000 */
        /* <DEDUP_REMOVED lines=14> */
[----:B------:R-:W-:Y:S04]  /*10cc0*/  STL.64 [R1], R124 ;  /* 0x0000007c01007387 */ /* 0x000fe80000100a00 */
        /* <DEDUP_REMOVED lines=129> */
[----:B------:R-:W3:Y:S04]  /*114e0*/  LDL R10, [R1+0x654] ;  /* 0x00065400010a7983 */ /* 0x000ee80000100800 */
[----:B------:R-:W3:Y:S01]  /*114f0*/  LDL R9, [R1+0x658] ;  /* 0x0006580001097983 */ /* 0x000ee20000100800 */
[----:B------:R-:W-:Y:S01]  /*11500*/  UIADD3 UR14, UR14, 0x1, URZ ;  /* 0x000000010e0e7890 */ /* 0x000fe2000fffe03f */
[----:B------:R-:W-:Y:S02]  /*11510*/  ISETP.GT.AND P1, PT, R7, RZ, PT ;  /* 0x000000ff0700720c */ /* 0x000fe40003f24270 */
[----:B----4-:R-:W-:Y:S01]  /*11520*/  ISETP.GE.AND P0, PT, R15, R8, PT ;  /* 0x000000080f00720c */ /* 0x010fe20003f06270 */
[----:B------:R-:W-:Y:S01]  /*11530*/  UISETP.GT.AND UP0, UPT, UR14, 0x2, UPT ;  /* 0x000000020e00788c */ /* 0x000fe2000bf04270 */
[----:B------:R-:W-:Y:S01]  /*11540*/  SEL R8, RZ, 0x4, !P1 ;  /* 0x00000004ff087807 */ /* 0x000fe20004800000 */
[----:B------:R-:W4:Y:S02]  /*11550*/  LDL R11, [R1+0x650] ;  /* 0x00065000010b7983 */ /* 0x000f240000100800 */
[----:B------:R-:W-:Y:S01]  /*11560*/  USEL UR14, UR14, URZ, !UP0 ;  /* 0x0000003f0e0e7287 */ /* 0x000fe2000c000000 */
[----:B------:R-:W-:Y:S01]  /*11570*/  SEL R8, R8, RZ, !P0 ;  /* 0x000000ff08087207 */ /* 0x000fe20004000000 */
[----:B------:R-:W4:Y:S03]  /*11580*/  LDL R14, [R1+0x67c] ;  /* 0x00067c00010e7983 */ /* 0x000f260000100800 */
[----:B------:R-:W-:Y:S01]  /*11590*/  ISETP.NE.U32.AND P2, PT, R8, RZ, PT ;  /* 0x000000ff0800720c */ /* 0x000fe20003f45070 */
[----:B--2---:R-:W-:Y:S01]  /*115a0*/  WARPGROUP.ARRIVE ;  /* 0x00000000000079c5 */ /* 0x004fe20000000000 */
[----:B---3--:R-:W-:-:S05]  /*115b0*/  IADD3 R12, P1, R2, R10, RZ ;  /* 0x0000000a020c7210 */ /* 0x008fca0007f3e0ff */
[----:B------:R-:W-:Y:S01]  /*115c0*/  HGMMA.64x256x8.F32.TF32 R24, gdesc[UR4], R24, gsb0 ;  /* 0x07e00000041879f0 */ /* 0x000fe20008002818 */
[----:B------:R-:W-:Y:S01]  /*115d0*/  UIADD3.64 UR4, UR8, 0x600, URZ ;  /* 0x0000060008047897 */ /* 0x000fe2000fffe03f */
[----:B------:R-:W2:Y:S01]  /*115e0*/  LDL R10, [R1+0x684] ;  /* 0x00068400010a7983 */ /* 0x000ea20000100800 */
[----:B------:R-:W-:Y:S01]  /*115f0*/  UMOV UR6, UR10 ;  /* 0x0000000a00067c82 */ /* 0x000fe20008000000 */
[----:B------:R-:W-:Y:S01]  /*11600*/  UMOV UR7, UR11 ;  /* 0x0000000b00077c82 */ /* 0x000fe20008000000 */
[----:B------:R-:W-:Y:S01]  /*11610*/  UIADD3.64 UR8, UR8, 0x604, URZ ;  /* 0x0000060408087897 */ /* 0x000fe2000fffe03f */
[----:B------:R-:W-:Y:S01]  /*11620*/  IMAD.X R13, R0, 0x1, R9, P1 ;  /* 0x00000001000d7824 */ /* 0x000fe200008e0609 */
[----:B------:R-:W-:Y:S02]  /*11630*/  WARPGROUP.DEPBAR.LE gsb0, 0x0 ;  /* 0x00008000000079c5 */ /* 0x000fe40000010000 */
[----:B------:R-:W-:Y:S01]  /*11640*/  WARPGROUP.ARRIVE ;  /* 0x00000000000079c5 */ /* 0x000fe20000000000 */
[----:B------:R-:W-:Y:S01]  /*11650*/  UMOV UR10, UR22 ;  /* 0x00000016000a7c82 */ /* 0x000fe20008000000 */
[----:B------:R-:W-:Y:S01]  /*11660*/  UMOV UR11, UR23 ;  /* 0x00000017000b7c82 */ /* 0x000fe20008000000 */
[----:B------:R-:W3:-:S15]  /*11670*/  LDL R9, [R1+0x65c] ;  /* 0x00065c0001097983 */ /* 0x000ede0000100800 */
[----:B------:R-:W-:-:S01]  /*11680*/  NOP ;  /* 0x0000000000007918 */ /* 0x000fc20000000000 */
[----:B------:R-:W-:Y:S01]  /*11690*/  HGMMA.64x256x8.F32.TF32 R24, gdesc[UR4], R24, gsb0 ;  /* 0x07e00000041879f0 */ /* 0x000fe20008002818 */
[----:B------:R-:W-:Y:S02]  /*116a0*/  ULEA UR4, UR14, UR12, 0xf ;  /* 0x0000000c0e047291 */ /* 0x000fe4000f8e783f */
[----:B------:R-:W-:Y:S02]  /*116b0*/  WARPGROUP.DEPBAR.LE gsb0, 0x0 ;  /* 0x00008000000079c5 */ /* 0x000fe40000010000 */
[----:B------:R-:W-:-:S15]  /*116c0*/  WARPGROUP.ARRIVE ;  /* 0x00000000000079c5 */ /* 0x000fde0000000000 */
[----:B------:R-:W-:-:S08]  /*116d0*/  NOP ;  /* 0x0000000000007918 */ /* 0x000fd00000000000 */
[----:B------:R-:W-:Y:S01]  /*116e0*/  HGMMA.64x256x8.F32.TF32 R24, gdesc[UR24], R24, gsb0 ;  /* 0x07e00000181879f0 */ /* 0x000fe20008002818 */
[----:B------:R-:W-:Y:S01]  /*116f0*/  VIADD R8, R16, UR4 ;  /* 0x0000000410087c36 */ /* 0x000fe20008000000 */
[----:B------:R1:W-:Y:S04]  /*11700*/  STL [R1+0x89c], R16 ;  /* 0x00089c1001007387 */ /* 0x0003e80000100800 */
[----:B-1----:R-:W2:Y:S01]  /*11710*/  LDL R16, [R1+0x688] ;  /* 0x0006880001107983 */ /* 0x002ea20000100800 */
[----:B------:R-:W-:Y:S02]  /*11720*/  WARPGROUP.DEPBAR.LE gsb0, 0x0 ;  /* 0x00008000000079c5 */ /* 0x000fe40000010000 */
[----:B------:R-:W-:-:S15]  /*11730*/  WARPGROUP.ARRIVE ;  /* 0x00000000000079c5 */ /* 0x000fde0000000000 */
[----:B------:R-:W-:-:S04]  /*11740*/  NOP ;  /* 0x0000000000007918 */ /* 0x000fc80000000000 */
[----:B------:R-:W-:Y:S03]  /*11750*/  HGMMA.64x256x8.F32.TF32 R24, gdesc[UR8], R24, gsb0 ;  /* 0x07e00000081879f0 */ /* 0x000fe60008002818 */
[----:B------:R-:W-:Y:S02]  /*11760*/  WARPGROUP.DEPBAR.LE gsb0, 0x0 ;  /* 0x00008000000079c5 */ /* 0x000fe40000010000 */
[----:B------:R1:W-:Y:S01]  /*11770*/  STL [R1+0x8dc], R137 ;  /* 0x0008dc8901007387 */ /* 0x0003e20000100800 */
[----:B------:R-:W-:Y:S06]  /*11780*/  BAR.SYNC.DEFER_BLOCKING 0x0 ;  /* 0x0000000000007b1d */ /* 0x000fec0000010000 */
[----:B-1----:R-:W2:Y:S04]  /*11790*/  LDL R137, [R1+0x680] ;  /* 0x0006800001897983 */ /* 0x002ea80000100800 */
[----:B------:R1:W-:Y:S04]  /*117a0*/  STL [R1+0x8d8], R138 ;  /* 0x0008d88a01007387 */ /* 0x0003e80000100800 */
[----:B-1----:R-:W2:Y:S04]  /*117b0*/  LDL R138, [R1+0x68c] ;  /* 0x00068c00018a7983 */ /* 0x002ea80000100800 */
[----:B------:R1:W-:Y:S01]  /*117c0*/  STL [R1+0x8d4], R139 ;  /* 0x0008d48b01007387 */ /* 0x0003e20000100800 */
[----:B------:R-:W-:-:S03]  /*117d0*/  ISETP.GT.AND P1, PT, R7, 0x1, PT ;  /* 0x000000010700780c */ /* 0x000fc60003f24270 */
[----:B------:R-:W-:Y:S01]  /*117e0*/  @!PT LDS RZ, [RZ] ;  /* 0x00000000fffff984 */ /* 0x000fe20000000800 */
[----:B------:R-:W-:Y:S01]  /*117f0*/  @!PT LDS RZ, [RZ] ;  /* 0x00000000fffff984 */ /* 0x000fe20000000800 */
[----:B------:R-:W-:Y:S01]  /*11800*/  @!PT LDS RZ, [RZ] ;  /* 0x00000000fffff984 */ /* 0x000fe20000000800 */
[----:B------:R4:W-:Y:S04]  /*11810*/  LDGSTS.E [R8], desc[UR16][R12.64], P2 ;  /* 0x000000000c087fae */ /* 0x0009e80009121850 */
[----:B-1----:R-:W2:Y:S04]  /*11820*/  LDL R139, [R1+0x690] ;  /* 0x00069000018b7983 */ /* 0x002ea80000100800 */
[----:B------:R1:W-:Y:S04]  /*11830*/  STL [R1+0x8d0], R140 ;  /* 0x0008d08c01007387 */ /* 0x0003e80000100800 */
[----:B-1----:R-:W2:Y:S04]  /*11840*/  LDL R140, [R1+0x674] ;  /* 0x00067400018c7983 */ /* 0x002ea80000100800 */
[----:B------:R1:W-:Y:S04]  /*11850*/  STL [R1+0x8cc], R141 ;  /* 0x0008cc8d01007387 */ /* 0x0003e80000100800 */
[----:B-1----:R-:W2:Y:S04]  /*11860*/  LDL R141, [R1+0x678] ;  /* 0x00067800018d7983 */ /* 0x002ea80000100800 */
[----:B------:R1:W-:Y:S04]  /*11870*/  STL [R1+0x8c8], R142 ;  /* 0x0008c88e01007387 */ /* 0x0003e80000100800 */
[----:B-1----:R-:W2:Y:S04]  /*11880*/  LDL R142, [R1+0x66c] ;  /* 0x00066c00018e7983 */ /* 0x002ea80000100800 */
[----:B------:R1:W-:Y:S04]  /*11890*/  STL [R1+0x8c4], R143 ;  /* 0x0008c48f01007387 */ /* 0x0003e80000100800 */
[----:B-1----:R-:W2:Y:S01]  /*118a0*/  LDL R143, [R1+0x670] ;  /* 0x00067000018f7983 */ /* 0x002ea20000100800 */
[----:B----4-:R-:W-:-:S03]  /*118b0*/  SEL R12, RZ, 0x4, !P1 ;  /* 0x00000004ff0c7807 */ /* 0x010fc60004800000 */
[----:B------:R1:W-:Y:S01]  /*118c0*/  STL [R1+0x8c0], R144 ;  /* 0x0008c09001007387 */ /* 0x0003e20000100800 */
[----:B------:R-:W-:-:S03]  /*118d0*/  SEL R12, R12, RZ, !P0 ;  /* 0x000000ff0c0c7207 */ /* 0x000fc60004000000 */
[----:B------:R-:W-:Y:S04]  /*118e0*/  STL [R1+0x8bc], R145 ;  /* 0x0008bc9101007387 */ /* 0x000fe80000100800 */
[----:B------:R-:W-:Y:S01]  /*118f0*/  STL [R1+0x8b4], R146 ;  /* 0x0008b49201007387 */ /* 0x000fe20000100800 */
[----:B------:R-:W-:-:S03]  /*11900*/  ISETP.NE.U32.AND P1, PT, R12, RZ, PT ;  /* 0x000000ff0c00720c */ /* 0x000fc60003f25070 */
[----:B------:R-:W-:Y:S01]  /*11910*/  STL [R1+0x8b0], R147 ;  /* 0x0008b09301007387 */ /* 0x000fe20000100800 */
[----:B------:R-:W-:-:S03]  /*11920*/  IADD3 R12, P3, R2, R11, RZ ;  /* 0x0000000b020c7210 */ /* 0x000fc60007f7e0ff */
[----:B------:R4:W-:Y:S04]  /*11930*/  STL [R1+0x8ac], R148 ;  /* 0x0008ac9401007387 */ /* 0x0009e80000100800 */
[----:B------:R-:W-:Y:S04]  /*11940*/  STL [R1+0x8a8], R149 ;  /* 0x0008a89501007387 */ /* 0x000fe80000100800 */
[----:B------:R-:W-:Y:S04]  /*11950*/  STL [R1+0x8a4], R150 ;  /* 0x0008a49601007387 */ /* 0x000fe80000100800 */
[----:B------:R4:W-:Y:S04]  /*11960*/  STL [R1+0x8a0], R151 ;  /* 0x0008a09701007387 */ /* 0x0009e80000100800 */
[----:B------:R-:W4:Y:S01]  /*11970*/  LDL R11, [R1+0x698] ;  /* 0x00069800010b7983 */ /* 0x000f220000100800 */
[----:B---3--:R-:W-:-:S03]  /*11980*/  IMAD.X R13, R0, 0x1, R9, P3 ;  /* 0x00000001000d7824 */ /* 0x008fc600018e0609 */
[----:B------:R-:W3:Y:S04]  /*11990*/  LDL R9, [R1+0x694] ;  /* 0x0006940001097983 */ /* 0x000ee80000100800 */
[----:B------:R2:W-:Y:S04]  /*119a0*/  LDGSTS.E [R8+0x4000], desc[UR16][R12.64], P2 ;  /* 0x040000000c087fae */ /* 0x0005e80009121850 */
[----:B-1----:R-:W3:Y:S01]  /*119b0*/  LDL R144, [R1+0x824] ;  /* 0x0008240001907983 */ /* 0x002ee20000100800 */
[----:B--2---:R-:W-:-:S03]  /*119c0*/  IADD3 R12, P2, R2, R143, RZ ;  /* 0x0000008f020c7210 */ /* 0x004fc60007f5e0ff */
[----:B------:R-:W2:Y:S02]  /*119d0*/  LDL R143, [R1+0x6b0] ;  /* 0x0006b000018f7983 */ /* 0x000ea40000100800 */
[----:B------:R-:W-:Y:S01]  /*119e0*/  IMAD.X R13, R0, 0x1, R142, P2 ;  /* 0x00000001000d7824 */ /* 0x000fe200010e068e */
[----:B------:R-:W-:Y:S01]  /*119f0*/  ISETP.GT.AND P2, PT, R7, 0x2, PT ;  /* 0x000000020700780c */ /* 0x000fe20003f44270 */
[----:B------:R-:W2:Y:S04]  /*11a00*/  LDL R142, [R1+0x6ac] ;  /* 0x0006ac00018e7983 */ /* 0x000ea80000100800 */
[----:B------:R1:W-:Y:S02]  /*11a10*/  LDGSTS.E [R8+0x4], desc[UR16][R12.64], P1 ;  /* 0x000040000c087fae */ /* 0x0003e40008921850 */
[----:B-1----:R-:W-:-:S04]  /*11a20*/  SEL R12, RZ, 0x4, !P2 ;  /* 0x00000004ff0c7807 */ /* 0x002fc80005000000 */
[----:B------:R-:W-:-:S04]  /*11a30*/  SEL R12, R12, RZ, !P0 ;  /* 0x000000ff0c0c7207 */ /* 0x000fc80004000000 */
[----:B------:R-:W-:Y:S02]  /*11a40*/  ISETP.NE.U32.AND P2, PT, R12, RZ, PT ;  /* 0x000000ff0c00720c */ /* 0x000fe40003f45070 */
[----:B------:R-:W-:Y:S02]  /*11a50*/  IADD3 R12, P3, R2, R141, RZ ;  /* 0x0000008d020c7210 */ /* 0x000fe40007f7e0ff */
[----:B------:R-:W2:Y:S03]  /*11a60*/  LDL R141, [R1+0x6b8] ;  /* 0x0006b800018d7983 */ /* 0x000ea60000100800 */
[----:B------:R-:W-:Y:S02]  /*11a70*/  IMAD.X R13, R0, 0x1, R140, P3 ;  /* 0x00000001000d7824 */ /* 0x000fe400018e068c */
[----:B------:R-:W2:Y:S04]  /*11a80*/  LDL R140, [R1+0x6b4] ;  /* 0x0006b400018c7983 */ /* 0x000ea80000100800 */
[----:B------:R1:W-:Y:S02]  /*11a90*/  LDGSTS.E [R8+0x4004], desc[UR16][R12.64], P1 ;  /* 0x040040000c087fae */ /* 0x0003e40008921850 */
[----:B-1----:R-:W-:-:S02]  /*11aa0*/  IADD3 R12, P1, R2, R137, RZ ;  /* 0x00000089020c7210 */ /* 0x002fc40007f3e0ff */
[----:B------:R-:W2:Y:S03]  /*11ab0*/  LDL R137, [R1+0x6a0] ;  /* 0x0006a00001897983 */ /* 0x000ea60000100800 */
[----:B------:R-:W-:Y:S02]  /*11ac0*/  IMAD.X R13, R0, 0x1, R14, P1 ;  /* 0x00000001000d7824 */ /* 0x000fe400008e060e */
[----:B------:R-:W2:Y:S01]  /*11ad0*/  LDL R14, [R1+0x69c] ;  /* 0x00069c00010e7983 */ /* 0x000ea20000100800 */
[----:B------:R-:W-:-:S03]  /*11ae0*/  ISETP.GT.AND P1, PT, R7, 0x3, PT ;  /* 0x000000030700780c */ /* 0x000fc60003f24270 */
        /* <DEDUP_REMOVED lines=9> */
[----:B-1----:R-:W-:-:S05]  /*11b80*/  IADD3 R12, P2, R2, R139, RZ ;  /* 0x0000008b020c7210 */ /* 0x002fca0007f5e0ff */
[----:B------:R-:W-:Y:S02]  /*11b90*/  IMAD.X R13, R0, 0x1, R138, P2 ;  /* 0x00000001000d7824 */ /* 0x000fe400010e068a */
[----:B------:R-:W2:Y:S04]  /*11ba0*/  LDL R138, [R1+0x6c0] ;  /* 0x0006c000018a7983 */ /* 0x000ea80000100800 */
[----:B------:R4:W-:Y:S02]  /*11bb0*/  LDGSTS.E [R8+0xc], desc[UR16][R12.64], P1 ;  /* 0x0000c0000c087fae */ /* 0x0009e40008921850 */
[----:B----4-:R-:W-:Y:S02]  /*11bc0*/  IADD3 R12, P2, R2, R11, RZ ;  /* 0x0000000b020c7210 */ /* 0x010fe40007f5e0ff */
[----:B------:R-:W4:Y:S03]  /*11bd0*/  LDL R11, [R1+0x6bc] ;  /* 0x0006bc00010b7983 */ /* 0x000f260000100800 */
[----:B---3--:R-:W-:-:S05]  /*11be0*/  IMAD.X R13, R0, 0x1, R9, P2 ;  /* 0x00000001000d7824 */ /* 0x008fca00010e0609 */
[----:B------:R1:W-:Y:S01]  /*11bf0*/  LDGSTS.E [R8+0x400c], desc[UR16][R12.64], P1 ;  /* 0x0400c0000c087fae */ /* 0x0003e20008921850 */
[----:B------:R-:W-:-:S04]  /*11c00*/  ISETP.GT.AND P1, PT, R7, 0x4, PT ;  /* 0x000000040700780c */ /* 0x000fc80003f24270 */
[----:B-1----:R-:W-:Y:S01]  /*11c10*/  SEL R8, RZ, 0x4, !P1 ;  /* 0x00000004ff087807 */ /* 0x002fe20004800000 */
[----:B------:R-:W1:Y:S03]  /*11c20*/  S2R R139, SR_TID.X ;  /* 0x00000000008b7919 */ /* 0x000e660000002100 */
[----:B------:R-:W-:-:S04]  /*11c30*/  SEL R8, R8, RZ, !P0 ;  /* 0x000000ff08087207 */ /* 0x000fc80004000000 */
[----:B------:R-:W-:Y:S01]  /*11c40*/  ISETP.NE.U32.AND P2, PT, R8, RZ, PT ;  /* 0x000000ff0800720c */ /* 0x000fe20003f45070 */
[C---:B-1----:R-:W-:Y:S01]  /*11c50*/  IMAD.SHL.U32 R9, R139.reuse, 0x10, RZ ;  /* 0x000000108b097824 */ /* 0x042fe200078e00ff */
[----:B------:R-:W-:Y:S02]  /*11c60*/  LOP3.LUT R139, R139, 0x7f, RZ, 0xc0, !PT ;  /* 0x0000007f8b8b7812 */ /* 0x000fe400078ec0ff */
[----:B--2---:R-:W-:Y:S02]  /*11c70*/  IADD3 R12, P1, R2, R137, RZ ;  /* 0x00000089020c7210 */ /* 0x004fe40007f3e0ff */
[----:B------:R-:W-:Y:S01]  /*11c80*/  LOP3.LUT R9, R9, 0x70, RZ, 0xc0, !PT ;  /* 0x0000007009097812 */ /* 0x000fe200078ec0ff */
[----:B------:R-:W2:Y:S02]  /*11c90*/  LDL R137, [R1+0x6cc] ;  /* 0x0006cc0001897983 */ /* 0x000ea40000100800 */
[----:B------:R-:W-:Y:S02]  /*11ca0*/  IMAD.X R13, R0, 0x1, R14, P1 ;  /* 0x00000001000d7824 */ /* 0x000fe400008e060e */
[----:B------:R-:W3:Y:S01]  /*11cb0*/  LDL R14, [R1+0x6c8] ;  /* 0x0006c800010e7983 */ /* 0x000ee20000100800 */
[----:B------:R-:W-:Y:S01]  /*11cc0*/  IMAD R9, R139, 0x80, R9 ;  /* 0x000000808b097824 */ /* 0x000fe200078e0209 */
[----:B------:R-:W-:-:S02]  /*11cd0*/  ISETP.GT.AND P1, PT, R7, 0x5, PT ;  /* 0x000000050700780c */ /* 0x000fc40003f24270 */
[----:B------:R-:W2:Y:S02]  /*11ce0*/  LDL R139, [R1+0x6d0] ;  /* 0x0006d000018b7983 */ /* 0x000ea40000100800 */
[----:B------:R-:W-:-:S05]  /*11cf0*/  LOP3.LUT R9, R9, 0x10, RZ, 0x3c, !PT ;  /* 0x0000001009097812 */ /* 0x000fca00078e3cff */
[----:B------:R-:W-:Y:S02]  /*11d00*/  VIADD R8, R9, UR4 ;  /* 0x0000000409087c36 */ /* 0x000fe40008000000 */
[----:B------:R-:W2:Y:S04]  /*11d10*/  LDL R9, [R1+0x6c4] ;  /* 0x0006c40001097983 */ /* 0x000ea80000100800 */
[----:B------:R1:W-:Y:S02]  /*11d20*/  LDGSTS.E [R8], desc[UR16][R12.64], P2 ;  /* 0x000000000c087fae */ /* 0x0003e40009121850 */
        /* <DEDUP_REMOVED lines=24> */
[----:B----4-:R-:W-:Y:S02]  /*11eb0*/  IMAD.X R13, R0, 0x1, R11, P1 ;  /* 0x00000001000d7824 */ /* 0x010fe400008e060b */
[----:B------:R-:W4:Y:S01]  /*11ec0*/  LDL R11, [R1+0x6dc] ;  /* 0x0006dc00010b7983 */ /* 0x000f220000100800 */
[----:B------:R-:W-:-:S03]  /*11ed0*/  ISETP.GT.AND P1, PT, R7, 0x7, PT ;  /* 0x000000070700780c */ /* 0x000fc60003f24270 */
[----:B------:R1:W-:Y:S02]  /*11ee0*/  LDGSTS.E [R8+0x8], desc[UR16][R12.64], P2 ;  /* 0x000080000c087fae */ /* 0x0003e40009121850 */
[----:B-1----:R-:W-:-:S04]  /*11ef0*/  SEL R12, RZ, 0x4, !P1 ;  /* 0x00000004ff0c7807 */ /* 0x002fc80004800000 */
[----:B------:R-:W-:-:S04]  /*11f00*/  SEL R12, R12, RZ, !P0 ;  /* 0x000000ff0c0c7207 */ /* 0x000fc80004000000 */
[----:B------:R-:W-:Y:S02]  /*11f10*/  ISETP.NE.U32.AND P1, PT, R12, RZ, PT ;  /* 0x000000ff0c00720c */ /* 0x000fe40003f25070 */
[----:B---3--:R-:W-:Y:S02]  /*11f20*/  IADD3 R12, P3, R2, R14, RZ ;  /* 0x0000000e020c7210 */ /* 0x008fe40007f7e0ff */
[----:B------:R-:W3:Y:S03]  /*11f30*/  LDL R14, [R1+0x6e8] ;  /* 0x0006e800010e7983 */ /* 0x000ee60000100800 */
[----:B--2---:R-:W-:Y:S02]  /*11f40*/  IMAD.X R13, R0, 0x1, R9, P3 ;  /* 0x00000001000d7824 */ /* 0x004fe400018e0609 */
[----:B------:R-:W2:Y:S04]  /*11f50*/  LDL R9, [R1+0x6e4] ;  /* 0x0006e40001097983 */ /* 0x000ea80000100800 */
[----:B------:R1:W-:Y:S02]  /*11f60*/  LDGSTS.E [R8+0x4008], desc[UR16][R12.64], P2 ;  /* 0x040080000c087fae */ /* 0x0003e40009121850 */
[----:B-1----:R-:W-:-:S02]  /*11f70*/  IADD3 R12, P2, R2, R139, RZ ;  /* 0x0000008b020c7210 */ /* 0x002fc40007f5e0ff */
[----:B------:R-:W1:Y:S03]  /*11f80*/  S2R R139, SR_TID.X ;  /* 0x00000000008b7919 */ /* 0x000e660000002100 */
[----:B------:R-:W-:Y:S02]  /*11f90*/  IMAD.X R13, R0, 0x1, R137, P2 ;  /* 0x00000001000d7824 */ /* 0x000fe400010e0689 */
[----:B------:R-:W2:Y:S04]  /*11fa0*/  LDL R137, [R1+0x700] ;  /* 0x0007000001897983 */ /* 0x000ea80000100800 */
[----:B------:R1:W-:Y:S02]  /*11fb0*/  LDGSTS.E [R8+0xc], desc[UR16][R12.64], P1 ;  /* 0x0000c0000c087fae */ /* 0x0003e40008921850 */
[----:B-1----:R-:W-:-:S02]  /*11fc0*/  IADD3 R12, P2, R2, R16, RZ ;  /* 0x00000010020c7210 */ /* 0x002fc40007f5e0ff */
[----:B------:R-:W2:Y:S03]  /*11fd0*/  LDL R16, [R1+0x6fc] ;  /* 0x0006fc0001107983 */ /* 0x000ea60000100800 */
[----:B------:R-:W-:-:S05]  /*11fe0*/  IMAD.X R13, R0, 0x1, R10, P2 ;  /* 0x00000001000d7824 */ /* 0x000fca00010e060a */
[----:B------:R1:W-:Y:S01]  /*11ff0*/  LDGSTS.E [R8+0x400c], desc[UR16][R12.64], P1 ;  /* 0x0400c0000c087fae */ /* 0x0003e20008921850 */
[----:B------:R-:W-:Y:S01]  /*12000*/  IMAD.SHL.U32 R10, R139, 0x10, RZ ;  /* 0x000000108b0a7824 */ /* 0x000fe200078e00ff */
[----:B------:R-:W-:Y:S02]  /*12010*/  ISETP.GT.AND P1, PT, R7, 0x8, PT ;  /* 0x000000080700780c */ /* 0x000fe40003f24270 */
[----:B------:R-:W-:Y:S02]  /*12020*/  LOP3.LUT R139, R139, 0x7f, RZ, 0xc0, !PT ;  /* 0x0000007f8b8b7812 */ /* 0x000fe400078ec0ff */
[----:B------:R-:W-:-:S05]  /*12030*/  LOP3.LUT R10, R10, 0x70, RZ, 0xc0, !PT ;  /* 0x000000700a0a7812 */ /* 0x000fca00078ec0ff */
[----:B------:R-:W-:Y:S01]  /*12040*/  IMAD R10, R139, 0x80, R10 ;  /* 0x000000808b0a7824 */ /* 0x000fe200078e020a */
[----:B-1----:R-:W-:Y:S01]  /*12050*/  SEL R8, RZ, 0x4, !P1 ;  /* 0x00000004ff087807 */ /* 0x002fe20004800000 */
[----:B------:R-:W2:Y:S03]  /*12060*/  LDL R139, [R1+0x710] ;  /* 0x00071000018b7983 */ /* 0x000ea60000100800 */
[----:B------:R-:W-:Y:S02]  /*12070*/  SEL R8, R8, RZ, !P0 ;  /* 0x000000ff08087207 */ /* 0x000fe40004000000 */
[----:B------:R-:W-:Y:S02]  /*12080*/  LOP3.LUT R10, R10, 0x20, RZ, 0x3c, !PT ;  /* 0x000000200a0a7812 */ /* 0x000fe400078e3cff */
[----:B------:R-:W-:-:S03]  /*12090*/  ISETP.NE.U32.AND P2, PT, R8, RZ, PT ;  /* 0x000000ff0800720c */ /* 0x000fc60003f45070 */
[----:B------:R-:W-:Y:S02]  /*120a0*/  VIADD R8, R10, UR4 ;  /* 0x000000040a087c36 */ /* 0x000fe40008000000 */
[----:B------:R-:W2:Y:S01]  /*120b0*/  LDL R10, [R1+0x704] ;  /* 0x00070400010a7983 */ /* 0x000ea20000100800 */
[----:B------:R-:W-:-:S03]  /*120c0*/  IADD3 R12, P1, R2, R138, RZ ;  /* 0x0000008a020c7210 */ /* 0x000fc60007f3e0ff */
[----:B------:R-:W2:Y:S02]  /*120d0*/  LDL R138, [R1+0x70c] ;  /* 0x00070c00018a7983 */ /* 0x000ea40000100800 */
[----:B----4-:R-:W-:Y:S02]  /*120e0*/  IMAD.X R13, R0, 0x1, R11, P1 ;  /* 0x00000001000d7824 */ /* 0x010fe400008e060b */
[----:B------:R-:W4:Y:S01]  /*120f0*/  LDL R11, [R1+0x708] ;  /* 0x00070800010b7983 */ /* 0x000f220000100800 */
[----:B------:R-:W-:-:S03]  /*12100*/  ISETP.GT.AND P1, PT, R7, 0x9, PT ;  /* 0x000000090700780c */ /* 0x000fc60003f24270 */
[----:B------:R1:W-:Y:S02]  /*12110*/  LDGSTS.E [R8], desc[UR16][R12.64], P2 ;  /* 0x000000000c087fae */ /* 0x0003e40009121850 */
        /* <DEDUP_REMOVED lines=31> */
[----:B----4-:R-:W-:Y:S02]  /*12310*/  IADD3 R12, P3, R2, R11, RZ ;  /* 0x0000000b020c7210 */ /* 0x010fe40007f7e0ff */
[----:B------:R-:W4:Y:S03]  /*12320*/  LDL R11, [R1+0x728] ;  /* 0x00072800010b7983 */ /* 0x000f260000100800 */
[----:B------:R-:W-:Y:S02]  /*12330*/  IMAD.X R13, R0, 0x1, R10, P3 ;  /* 0x00000001000d7824 */ /* 0x000fe400018e060a */
[----:B------:R-:W4:Y:S04]  /*12340*/  LDL R10, [R1+0x724] ;  /* 0x00072400010a7983 */ /* 0x000f280000100800 */
[----:B------:R1:W-:Y:S02]  /*12350*/  LDGSTS.E [R8+0x4008], desc[UR16][R12.64], P2 ;  /* 0x040080000c087fae */ /* 0x0003e40009121850 */
[----:B-1----:R-:W-:-:S05]  /*12360*/  IADD3 R12, P2, R2, R139, RZ ;  /* 0x0000008b020c7210 */ /* 0x002fca0007f5e0ff */
[----:B------:R-:W-:Y:S02]  /*12370*/  IMAD.X R13, R0, 0x1, R138, P2 ;  /* 0x00000001000d7824 */ /* 0x000fe400010e068a */
[----:B------:R-:W4:Y:S04]  /*12380*/  LDL R138, [R1+0x740] ;  /* 0x00074000018a7983 */ /* 0x000f280000100800 */
[----:B------:R3:W-:Y:S02]  /*12390*/  LDGSTS.E [R8+0xc], desc[UR16][R12.64], P1 ;  /* 0x0000c0000c087fae */ /* 0x0007e40008921850 */
[----:B---3--:R-:W-:Y:S02]  /*123a0*/  IADD3 R12, P2, R2, R14, RZ ;  /* 0x0000000e020c7210 */ /* 0x008fe40007f5e0ff */
[----:B------:R-:W3:Y:S01]  /*123b0*/  LDL R14, [R1+0x73c] ;  /* 0x00073c00010e7983 */ /* 0x000ee20000100800 */
[----:B------:R-:W1:Y:S02]  /*123c0*/  S2R R139, SR_TID.X ;  /* 0x00000000008b7919 */ /* 0x000e640000002100 */
[----:B--2---:R-:W-:-:S05]  /*123d0*/  IMAD.X R13, R0, 0x1, R9, P2 ;  /* 0x00000001000d7824 */ /* 0x004fca00010e0609 */
[----:B------:R2:W-:Y:S01]  /*123e0*/  LDGSTS.E [R8+0x400c], desc[UR16][R12.64], P1 ;  /* 0x0400c0000c087fae */ /* 0x0005e20008921850 */
[----:B------:R-:W-:Y:S01]  /*123f0*/  ISETP.GT.AND P1, PT, R7, 0xc, PT ;  /* 0x0000000c0700780c */ /* 0x000fe20003f24270 */
[C---:B-1----:R-:W-:Y:S01]  /*12400*/  IMAD.SHL.U32 R9, R139.reuse, 0x10, RZ ;  /* 0x000000108b097824 */ /* 0x042fe200078e00ff */
[----:B------:R-:W-:-:S04]  /*12410*/  LOP3.LUT R139, R139, 0x7f, RZ, 0xc0, !PT ;  /* 0x0000007f8b8b7812 */ /* 0x000fc800078ec0ff */
[----:B------:R-:W-:Y:S02]  /*12420*/  LOP3.LUT R9, R9, 0x70, RZ, 0xc0, !PT ;  /* 0x0000007009097812 */ /* 0x000fe400078ec0ff */
[----:B--2---:R-:W-:-:S03]  /*12430*/  SEL R8, RZ, 0x4, !P1 ;  /* 0x00000004ff087807 */ /* 0x004fc60004800000 */
[----:B------:R-:W-:Y:S01]  /*12440*/  IMAD R9, R139, 0x80, R9 ;  /* 0x000000808b097824 */ /* 0x000fe200078e0209 */
[----:B------:R-:W-:Y:S01]  /*12450*/  SEL R8, R8, RZ, !P0 ;  /* 0x000000ff08087207 */ /* 0x000fe20004000000 */
[----:B------:R-:W2:Y:S03]  /*12460*/  LDL R139, [R1+0x750] ;  /* 0x00075000018b7983 */ /* 0x000ea60000100800 */
[----:B------:R-:W-:Y:S02]  /*12470*/  LOP3.LUT R9, R9, 0x30, RZ, 0x3c, !PT ;  /* 0x0000003009097812 */ /* 0x000fe400078e3cff */
[----:B------:R-:W-:-:S03]  /*12480*/  ISETP.NE.U32.AND P2, PT, R8, RZ, PT ;  /* 0x000000ff0800720c */ /* 0x000fc60003f45070 */
[----:B------:R-:W-:Y:S02]  /*12490*/  VIADD R8, R9, UR4 ;  /* 0x0000000409087c36 */ /* 0x000fe40008000000 */
[----:B------:R-:W2:Y:S01]  /*124a0*/  LDL R9, [R1+0x744] ;  /* 0x0007440001097983 */ /* 0x000ea20000100800 */
[----:B------:R-:W-:-:S03]  /*124b0*/  IADD3 R12, P1, R2, R137, RZ ;  /* 0x00000089020c7210 */ /* 0x000fc60007f3e0ff */
[----:B------:R-:W2:Y:S02]  /*124c0*/  LDL R137, [R1+0x748] ;  /* 0x0007480001897983 */ /* 0x000ea40000100800 */
[----:B------:R-:W-:Y:S01]  /*124d0*/  IMAD.X R13, R0, 0x1, R16, P1 ;  /* 0x00000001000d7824 */ /* 0x000fe200008e0610 */
[----:B------:R-:W-:Y:S01]  /*124e0*/  ISETP.GT.AND P1, PT, R7, 0xd, PT ;  /* 0x0000000d0700780c */ /* 0x000fe20003f24270 */
[----:B------:R-:W2:Y:S04]  /*124f0*/  LDL R16, [R1+0x74c] ;  /* 0x00074c0001107983 */ /* 0x000ea80000100800 */
[----:B------:R1:W-:Y:S02]  /*12500*/  LDGSTS.E [R8], desc[UR16][R12.64], P2 ;  /* 0x000000000c087fae */ /* 0x0003e40009121850 */
        /* <DEDUP_REMOVED lines=8> */
[----:B-1----:R-:W-:-:S02]  /*12590*/  IADD3 R12, P2, R2, R143, RZ ;  /* 0x0000008f020c7210 */ /* 0x002fc40007f5e0ff */
[----:B------:R-:W4:Y:S03]  /*125a0*/  LDL R143, [R1+0x770] ;  /* 0x00077000018f7983 */ /* 0x000f260000100800 */
[----:B------:R-:W-:Y:S01]  /*125b0*/  IMAD.X R13, R0, 0x1, R142, P2 ;  /* 0x00000001000d7824 */ /* 0x000fe200010e068e */
[----:B------:R-:W-:Y:S01]  /*125c0*/  ISETP.GT.AND P2, PT, R7, 0xe, PT ;  /* 0x0000000e0700780c */ /* 0x000fe20003f44270 */
[----:B------:R-:W4:Y:S04]  /*125d0*/  LDL R142, [R1+0x76c] ;  /* 0x00076c00018e7983 */ /* 0x000f280000100800 */
[----:B------:R1:W-:Y:S02]  /*125e0*/  LDGSTS.E [R8+0x4], desc[UR16][R12.64], P1 ;  /* 0x000040000c087fae */ /* 0x0003e40008921850 */
[----:B-1----:R-:W-:-:S04]  /*125f0*/  SEL R12, RZ, 0x4, !P2 ;  /* 0x00000004ff0c7807 */ /* 0x002fc80005000000 */
[----:B------:R-:W-:-:S04]  /*12600*/  SEL R12, R12, RZ, !P0 ;  /* 0x000000ff0c0c7207 */ /* 0x000fc80004000000 */
[----:B------:R-:W-:Y:S02]  /*12610*/  ISETP.NE.U32.AND P2, PT, R12, RZ, PT ;  /* 0x000000ff0c00720c */ /* 0x000fe40003f45070 */
[----:B------:R-:W-:Y:S02]  /*12620*/  IADD3 R12, P3, R2, R141, RZ ;  /* 0x0000008d020c7210 */ /* 0x000fe40007f7e0ff */
[----:B------:R-:W4:Y:S03]  /*12630*/  LDL R141, [R1+0x778] ;  /* 0x00077800018d7983 */ /* 0x000f260000100800 */
[----:B------:R-:W-:Y:S02]  /*12640*/  IMAD.X R13, R0, 0x1, R140, P3 ;  /* 0x00000001000d7824 */ /* 0x000fe400018e068c */
[----:B------:R-:W4:Y:S04]  /*12650*/  LDL R140, [R1+0x774] ;  /* 0x00077400018c7983 */ /* 0x000f280000100800 */
[----:B------:R1:W-:Y:S02]  /*12660*/  LDGSTS.E [R8+0x4004], desc[UR16][R12.64], P1 ;  /* 0x040040000c087fae */ /* 0x0003e40008921850 */
[----:B-1----:R-:W-:-:S02]  /*12670*/  IADD3 R12, P1, R2, R138, RZ ;  /* 0x0000008a020c7210 */ /* 0x002fc40007f3e0ff */
[----:B------:R-:W4:Y:S03]  /*12680*/  LDL R138, [R1+0x760] ;  /* 0x00076000018a7983 */ /* 0x000f260000100800 */
[----:B---3--:R-:W-:Y:S02]  /*12690*/  IMAD.X R13, R0, 0x1, R14, P1 ;  /* 0x00000001000d7824 */ /* 0x008fe400008e060e */
[----:B------:R-:W3:Y:S01]  /*126a0*/  LDL R14, [R1+0x75c] ;  /* 0x00075c00010e7983 */ /* 0x000ee20000100800 */
[----:B------:R-:W-:-:S03]  /*126b0*/  ISETP.GT.AND P1, PT, R7, 0xf, PT ;  /* 0x0000000f0700780c */ /* 0x000fc60003f24270 */
[----:B------:R1:W-:Y:S02]  /*126c0*/  LDGSTS.E [R8+0x8], desc[UR16][R12.64], P2 ;  /* 0x000080000c087fae */ /* 0x0003e40009121850 */
[----:B-1----:R-:W-:-:S04]  /*126d0*/  SEL R12, RZ, 0x4, !P1 ;  /* 0x00000004ff0c7807 */ /* 0x002fc80004800000 */
[----:B------:R-:W-:-:S04]  /*126e0*/  SEL R12, R12, RZ, !P0 ;  /* 0x000000ff0c0c7207 */ /* 0x000fc80004000000 */
[----:B------:R-:W-:Y:S02]  /*126f0*/  ISETP.NE.U32.AND P1, PT, R12, RZ, PT ;  /* 0x000000ff0c00720c */ /* 0x000fe40003f25070 */
[----:B--2---:R-:W-:Y:S02]  /*12700*/  IADD3 R12, P3, R2, R137, RZ ;  /* 0x00000089020c7210 */ /* 0x004fe40007f7e0ff */
[----:B------:R-:W2:Y:S03]  /*12710*/  LDL R137, [R1+0x768] ;  /* 0x0007680001897983 */ /* 0x000ea60000100800 */
[----:B------:R-:W-:Y:S02]  /*12720*/  IMAD.X R13, R0, 0x1, R9, P3 ;  /* 0x00000001000d7824 */ /* 0x000fe400018e0609 */
[----:B------:R-:W2:Y:S04]  /*12730*/  LDL R9, [R1+0x764] ;  /* 0x0007640001097983 */ /* 0x000ea80000100800 */
[----:B------:R1:W-:Y:S02]  /*12740*/  LDGSTS.E [R8+0x4008], desc[UR16][R12.64], P2 ;  /* 0x040080000c087fae */ /* 0x0003e40009121850 */
[----:B-1----:R-:W-:-:S05]  /*12750*/  IADD3 R12, P2, R2, R139, RZ ;  /* 0x0000008b020c7210 */ /* 0x002fca0007f5e0ff */
[----:B------:R-:W-:Y:S01]  /*12760*/  IMAD.X R13, R0, 0x1, R16, P2 ;  /* 0x00000001000d7824 */ /* 0x000fe200010e0610 */
[----:B------:R-:W1:Y:S04]  /*12770*/  S2R R139, SR_TID.X ;  /* 0x00000000008b7919 */ /* 0x000e680000002100 */
[----:B------:R4:W-:Y:S04]  /*12780*/  LDGSTS.E [R8+0xc], desc[UR16][R12.64], P1 ;  /* 0x0000c0000c087fae */ /* 0x0009e80008921850 */
[----:B------:R-:W2:Y:S01]  /*12790*/  LDL R16, [R1+0x780] ;  /* 0x0007800001107983 */ /* 0x000ea20000100800 */
[----:B----4-:R-:W-:-:S05]  /*127a0*/  IADD3 R12, P2, R2, R11, RZ ;  /* 0x0000000b020c7210 */ /* 0x010fca0007f5e0ff */
[----:B------:R-:W-:Y:S02]  /*127b0*/  IMAD.X R13, R0, 0x1, R10, P2 ;  /* 0x00000001000d7824 */ /* 0x000fe400010e060a */
[----:B------:R-:W4:Y:S04]  /*127c0*/  LDL R10, [R1+0x77c] ;  /* 0x00077c00010a7983 */ /* 0x000f280000100800 */
[----:B------:R1:W-:Y:S02]  /*127d0*/  LDGSTS.E [R8+0x400c], desc[UR16][R12.64], P1 ;  /* 0x0400c0000c087fae */ /* 0x0003e40008921850 */
[----:B-1----:R-:W-:Y:S01]  /*127e0*/  IMAD.SHL.U32 R11, R139, 0x10, RZ ;  /* 0x000000108b0b7824 */ /* 0x002fe200078e00ff */
[----:B------:R-:W-:Y:S02]  /*127f0*/  ISETP.GT.AND P1, PT, R7, 0x10, PT ;  /* 0x000000100700780c */ /* 0x000fe40003f24270 */
[----:B------:R-:W-:-:S02]  /*12800*/  LOP3.LUT R139, R139, 0x7f, RZ, 0xc0, !PT ;  /* 0x0000007f8b8b7812 */ /* 0x000fc400078ec0ff */
[----:B------:R-:W-:Y:S02]  /*12810*/  LOP3.LUT R11, R11, 0x70, RZ, 0xc0, !PT ;  /* 0x000000700b0b7812 */ /* 0x000fe400078ec0ff */
[----:B------:R-:W-:-:S03]  /*12820*/  SEL R8, RZ, 0x4, !P1 ;  /* 0x00000004ff087807 */ /* 0x000fc60004800000 */
[----:B------:R-:W-:Y:S01]  /*12830*/  IMAD R11, R139, 0x80, R11 ;  /* 0x000000808b0b7824 */ /* 0x000fe200078e020b */
[----:B------:R-:W-:Y:S01]  /*12840*/  SEL R8, R8, RZ, !P0 ;  /* 0x000000ff08087207 */ /* 0x000fe20004000000 */
[----:B------:R-:W4:Y:S03]  /*12850*/  LDL R139, [R1+0x790] ;  /* 0x00079000018b7983 */ /* 0x000f260000100800 */
[----:B------:R-:W-:Y:S02]  /*12860*/  LOP3.LUT R11, R11, 0x40, RZ, 0x3c, !PT ;  /* 0x000000400b0b7812 */ /* 0x000fe400078e3cff */
[----:B------:R-:W-:-:S03]  /*12870*/  ISETP.NE.U32.AND P2, PT, R8, RZ, PT ;  /* 0x000000ff0800720c */ /* 0x000fc60003f45070 */
[----:B------:R-:W-:Y:S02]  /*12880*/  VIADD R8, R11, UR4 ;  /* 0x000000040b087c36 */ /* 0x000fe40008000000 */
[----:B------:R-:W4:Y:S01]  /*12890*/  LDL R11, [R1+0x784] ;  /* 0x00078400010b7983 */ /* 0x000f220000100800 */
[----:B------:R-:W-:-:S03]  /*128a0*/  IADD3 R12, P1, R2, R138, RZ ;  /* 0x0000008a020c7210 */ /* 0x000fc60007f3e0ff */
[----:B------:R-:W4:Y:S02]  /*128b0*/  LDL R138, [R1+0x78c] ;  /* 0x00078c00018a7983 */ /* 0x000f240000100800 */
[----:B---3--:R-:W-:Y:S02]  /*128c0*/  IMAD.X R13, R0, 0x1, R14, P1 ;  /* 0x00000001000d7824 */ /* 0x008fe400008e060e */
[----:B------:R-:W3:Y:S01]  /*128d0*/  LDL R14, [R1+0x788] ;  /* 0x00078800010e7983 */ /* 0x000ee20000100800 */
[----:B------:R-:W-:-:S03]  /*128e0*/  ISETP.GT.AND P1, PT, R7, 0x11, PT ;  /* 0x000000110700780c */ /* 0x000fc60003f24270 */
[----:B------:R1:W-:Y:S02]  /*128f0*/  LDGSTS.E [R8], desc[UR16][R12.64], P2 ;  /* 0x000000000c087fae */ /* 0x0003e40009121850 */
        /* <DEDUP_REMOVED lines=33> */
[----:B------:R-:W-:Y:S02]  /*12b10*/  IMAD.X R13, R0, 0x1, R11, P3 ;  /* 0x00000001000d7824 */ /* 0x000fe400018e060b */
[----:B------:R-:W3:Y:S04]  /*12b20*/  LDL R11, [R1+0x7a4] ;  /* 0x0007a400010b7983 */ /* 0x000ee80000100800 */
[----:B------:R1:W-:Y:S02]  /*12b30*/  LDGSTS.E [R8+0x4008], desc[UR16][R12.64], P2 ;  /* 0x040080000c087fae */ /* 0x0003e40009121850 */
[----:B-1----:R-:W-:-:S02]  /*12b40*/  IADD3 R12, P2, R2, R139, RZ ;  /* 0x0000008b020c7210 */ /* 0x002fc40007f5e0ff */
[----:B------:R-:W1:Y:S03]  /*12b50*/  S2R R139, SR_TID.X ;  /* 0x00000000008b7919 */ /* 0x000e660000002100 */
[----:B------:R-:W-:Y:S02]  /*12b60*/  IMAD.X R13, R0, 0x1, R138, P2 ;  /* 0x00000001000d7824 */ /* 0x000fe400010e068a */
[----:B------:R-:W3:Y:S04]  /*12b70*/  LDL R138, [R1+0x7c0] ;  /* 0x0007c000018a7983 */ /* 0x000ee80000100800 */
[----:B------:R2:W-:Y:S02]  /*12b80*/  LDGSTS.E [R8+0xc], desc[UR16][R12.64], P1 ;  /* 0x0000c0000c087fae */ /* 0x0005e40008921850 */
[----:B--2---:R-:W-:-:S02]  /*12b90*/  IADD3 R12, P2, R2, R137, RZ ;  /* 0x00000089020c7210 */ /* 0x004fc40007f5e0ff */
[----:B------:R-:W2:Y:S03]  /*12ba0*/  LDL R137, [R1+0x7bc] ;  /* 0x0007bc0001897983 */ /* 0x000ea60000100800 */
[----:B------:R-:W-:Y:S02]  /*12bb0*/  IMAD.X R13, R0, 0x1, R9, P2 ;  /* 0x00000001000d7824 */ /* 0x000fe400010e0609 */
[C---:B-1----:R-:W-:Y:S01]  /*12bc0*/  IMAD.SHL.U32 R9, R139.reuse, 0x10, RZ ;  /* 0x000000108b097824 */ /* 0x042fe200078e00ff */
[----:B------:R-:W-:Y:S02]  /*12bd0*/  LOP3.LUT R139, R139, 0x7f, RZ, 0xc0, !PT ;  /* 0x0000007f8b8b7812 */ /* 0x000fe400078ec0ff */
[----:B------:R1:W-:Y:S01]  /*12be0*/  LDGSTS.E [R8+0x400c], desc[UR16][R12.64], P1 ;  /* 0x0400c0000c087fae */ /* 0x0003e20008921850 */
[----:B------:R-:W-:Y:S02]  /*12bf0*/  ISETP.GT.AND P1, PT, R7, 0x14, PT ;  /* 0x000000140700780c */ /* 0x000fe40003f24270 */
[----:B------:R-:W-:-:S05]  /*12c00*/  LOP3.LUT R9, R9, 0x70, RZ, 0xc0, !PT ;  /* 0x0000007009097812 */ /* 0x000fca00078ec0ff */
[----:B------:R-:W-:Y:S02]  /*12c10*/  IMAD R9, R139, 0x80, R9 ;  /* 0x000000808b097824 */ /* 0x000fe400078e0209 */
[----:B------:R-:W2:Y:S01]  /*12c20*/  LDL R139, [R1+0x7d0] ;  /* 0x0007d000018b7983 */ /* 0x000ea20000100800 */
[----:B-1----:R-:W-:Y:S02]  /*12c30*/  SEL R8, RZ, 0x4, !P1 ;  /* 0x00000004ff087807 */ /* 0x002fe40004800000 */
[----:B------:R-:W-:Y:S02]  /*12c40*/  LOP3.LUT R9, R9, 0x50, RZ, 0x3c, !PT ;  /* 0x0000005009097812 */ /* 0x000fe400078e3cff */
[----:B------:R-:W-:-:S04]  /*12c50*/  SEL R8, R8, RZ, !P0 ;  /* 0x000000ff08087207 */ /* 0x000fc80004000000 */
[----:B------:R-:W-:Y:S01]  /*12c60*/  ISETP.NE.U32.AND P2, PT, R8, RZ, PT ;  /* 0x000000ff0800720c */ /* 0x000fe20003f45070 */
        /* <DEDUP_REMOVED lines=17> */
[----:B------:R-:W3:Y:S03]  /*12d80*/  LDL R143, [R1+0x7f0] ;  /* 0x0007f000018f7983 */ /* 0x000ee60000100800 */
[----:B------:R-:W-:Y:S01]  /*12d90*/  IMAD.X R13, R0, 0x1, R142, P2 ;  /* 0x00000001000d7824 */ /* 0x000fe200010e068e */
[----:B------:R-:W-:Y:S01]  /*12da0*/  ISETP.GT.AND P2, PT, R7, 0x16, PT ;  /* 0x000000160700780c */ /* 0x000fe20003f44270 */
[----:B------:R-:W3:Y:S04]  /*12db0*/  LDL R142, [R1+0x7ec] ;  /* 0x0007ec00018e7983 */ /* 0x000ee80000100800 */
[----:B------:R1:W-:Y:S02]  /*12dc0*/  LDGSTS.E [R8+0x4], desc[UR16][R12.64], P1 ;  /* 0x000040000c087fae */ /* 0x0003e40008921850 */
[----:B-1----:R-:W-:-:S04]  /*12dd0*/  SEL R12, RZ, 0x4, !P2 ;  /* 0x00000004ff0c7807 */ /* 0x002fc80005000000 */
[----:B------:R-:W-:-:S04]  /*12de0*/  SEL R12, R12, RZ, !P0 ;  /* 0x000000ff0c0c7207 */ /* 0x000fc80004000000 */
[----:B------:R-:W-:Y:S02]  /*12df0*/  ISETP.NE.U32.AND P2, PT, R12, RZ, PT ;  /* 0x000000ff0c00720c */ /* 0x000fe40003f45070 */
[----:B------:R-:W-:Y:S02]  /*12e00*/  IADD3 R12, P3, R2, R141, RZ ;  /* 0x0000008d020c7210 */ /* 0x000fe40007f7e0ff */
[----:B------:R-:W3:Y:S03]  /*12e10*/  LDL R141, [R1+0x7f8] ;  /* 0x0007f800018d7983 */ /* 0x000ee60000100800 */
[----:B------:R-:W-:Y:S02]  /*12e20*/  IMAD.X R13, R0, 0x1, R140, P3 ;  /* 0x00000001000d7824 */ /* 0x000fe400018e068c */
[----:B------:R-:W3:Y:S04]  /*12e30*/  LDL R140, [R1+0x7f4] ;  /* 0x0007f400018c7983 */ /* 0x000ee80000100800 */
[----:B------:R1:W-:Y:S02]  /*12e40*/  LDGSTS.E [R8+0x4004], desc[UR16][R12.64], P1 ;  /* 0x040040000c087fae */ /* 0x0003e40008921850 */
[----:B-1----:R-:W-:-:S02]  /*12e50*/  IADD3 R12, P1, R2, R138, RZ ;  /* 0x0000008a020c7210 */ /* 0x002fc40007f3e0ff */
[----:B------:R-:W3:Y:S03]  /*12e60*/  LDL R138, [R1+0x7e0] ;  /* 0x0007e000018a7983 */ /* 0x000ee60000100800 */
[----:B--2---:R-:W-:Y:S01]  /*12e70*/  IMAD.X R13, R0, 0x1, R137, P1 ;  /* 0x00000001000d7824 */ /* 0x004fe200008e0689 */
        /* <DEDUP_REMOVED lines=12> */
[----:B------:R-:W1:Y:S03]  /*12f40*/  S2R R139, SR_TID.X ;  /* 0x00000000008b7919 */ /* 0x000e660000002100 */
[----:B------:R-:W-:Y:S02]  /*12f50*/  IMAD.X R13, R0, 0x1, R16, P2 ;  /* 0x00000001000d7824 */ /* 0x000fe400010e0610 */
[----:B------:R-:W4:Y:S04]  /*12f60*/  LDL R16, [R1+0x800] ;  /* 0x0008000001107983 */ /* 0x000f280000100800 */
[----:B------:R3:W-:Y:S02]  /*12f70*/  LDGSTS.E [R8+0xc], desc[UR16][R12.64], P1 ;  /* 0x0000c0000c087fae */ /* 0x0007e40008921850 */
[----:B---3--:R-:W-:-:S05]  /*12f80*/  IADD3 R12, P2, R2, R14, RZ ;  /* 0x0000000e020c7210 */ /* 0x008fca0007f5e0ff */
[----:B------:R-:W-:Y:S02]  /*12f90*/  IMAD.X R13, R0, 0x1, R11, P2 ;  /* 0x00000001000d7824 */ /* 0x000fe400010e060b */
[----:B------:R-:W3:Y:S01]  /*12fa0*/  LDL R11, [R1+0x7fc] ;  /* 0x0007fc00010b7983 */ /* 0x000ee20000100800 */
[C---:B-1----:R-:W-:Y:S01]  /*12fb0*/  IMAD.SHL.U32 R14, R139.reuse, 0x10, RZ ;  /* 0x000000108b0e7824 */ /* 0x042fe200078e00ff */
[----:B------:R-:W-:Y:S02]  /*12fc0*/  LOP3.LUT R139, R139, 0x7f, RZ, 0xc0, !PT ;  /* 0x0000007f8b8b7812 */ /* 0x000fe400078ec0ff */
[----:B------:R1:W-:Y:S02]  /*12fd0*/  LDGSTS.E [R8+0x400c], desc[UR16][R12.64], P1 ;  /* 0x0400c0000c087fae */ /* 0x0003e40008921850 */
[----:B------:R-:W-:Y:S02]  /*12fe0*/  LOP3.LUT R14, R14, 0x70, RZ, 0xc0, !PT ;  /* 0x000000700e0e7812 */ /* 0x000fe400078ec0ff */
[----:B------:R-:W-:-:S03]  /*12ff0*/  ISETP.GT.AND P1, PT, R7, 0x18, PT ;  /* 0x000000180700780c */ /* 0x000fc60003f24270 */
[----:B------:R-:W-:Y:S02]  /*13000*/  IMAD R14, R139, 0x80, R14 ;  /* 0x000000808b0e7824 */ /* 0x000fe400078e020e */
[----:B------:R-:W3:Y:S01]  /*13010*/  LDL R139, [R1+0x808] ;  /* 0x00080800018b7983 */ /* 0x000ee20000100800 */
[----:B-1----:R-:W-:Y:S02]  /*13020*/  SEL R8, RZ, 0x4, !P1 ;  /* 0x00000004ff087807 */ /* 0x002fe40004800000 */
[----:B------:R-:W-:Y:S02]  /*13030*/  LOP3.LUT R14, R14, 0x60, RZ, 0x3c, !PT ;  /* 0x000000600e0e7812 */ /* 0x000fe400078e3cff */
[----:B------:R-:W-:-:S04]  /*13040*/  SEL R8, R8, RZ, !P0 ;  /* 0x000000ff08087207 */ /* 0x000fc80004000000 */
[----:B------:R-:W-:Y:S01]  /*13050*/  ISETP.NE.U32.AND P2, PT, R8, RZ, PT ;  /* 0x000000ff0800720c */ /* 0x000fe20003f45070 */
[----:B------:R-:W-:Y:S02]  /*13060*/  VIADD R8, R14, UR4 ;  /* 0x000000040e087c36 */ /* 0x000fe40008000000 */
[----:B------:R-:W3:Y:S01]  /*13070*/  LDL R14, [R1+0x804] ;  /* 0x00080400010e7983 */ /* 0x000ee20000100800 */
[----:B------:R-:W-:-:S03]  /*13080*/  IADD3 R12, P1, R2, R138, RZ ;  /* 0x0000008a020c7210 */ /* 0x000fc60007f3e0ff */
[----:B------:R-:W3:Y:S02]  /*13090*/  LDL R138, [R1+0x810] ;  /* 0x00081000018a7983 */ /* 0x000ee40000100800 */
[----:B--2---:R-:W-:Y:S01]  /*130a0*/  IMAD.X R13, R0, 0x1, R137, P1 ;  /* 0x00000001000d7824 */ /* 0x004fe200008e0689 */
        /* <DEDUP_REMOVED lines=41> */
[----:B--2---:R-:W-:Y:S02]  /*13340*/  IMAD.X R13, R0, 0x1, R137, P2 ;  /* 0x00000001000d7824 */ /* 0x004fe400010e0689 */
[----:B------:R-:W1:Y:S03]  /*13350*/  S2R R137, SR_TID.X ;  /* 0x0000000000897919 */ /* 0x000e660000002100 */
[----:B------:R4:W-:Y:S02]  /*13360*/  LDGSTS.E [R8+0xc], desc[UR16][R12.64], P1 ;  /* 0x0000c0000c087fae */ /* 0x0009e40008921850 */
[----:B----4-:R-:W-:-:S05]  /*13370*/  IADD3 R12, P2, R2, R10, RZ ;  /* 0x0000000a020c7210 */ /* 0x010fca0007f5e0ff */
[----:B------:R-:W-:Y:S02]  /*13380*/  IMAD.X R13, R0, 0x1, R9, P2 ;  /* 0x00000001000d7824 */ /* 0x000fe400010e0609 */
[----:B------:R-:W2:Y:S01]  /*13390*/  LDL R9, [R1+0x83c] ;  /* 0x00083c0001097983 */ /* 0x000ea20000100800 */
[C---:B-1----:R-:W-:Y:S01]  /*133a0*/  IMAD.SHL.U32 R10, R137.reuse, 0x10, RZ ;  /* 0x00000010890a7824 */ /* 0x042fe200078e00ff */
[----:B------:R-:W-:Y:S02]  /*133b0*/  LOP3.LUT R137, R137, 0x7f, RZ, 0xc0, !PT ;  /* 0x0000007f89897812 */ /* 0x000fe400078ec0ff */
[----:B------:R1:W-:Y:S01]  /*133c0*/  LDGSTS.E [R8+0x400c], desc[UR16][R12.64], P1 ;  /* 0x0400c0000c087fae */ /* 0x0003e20008921850 */
[----:B------:R-:W-:Y:S02]  /*133d0*/  ISETP.GT.AND P1, PT, R7, 0x1c, PT ;  /* 0x0000001c0700780c */ /* 0x000fe40003f24270 */
[----:B------:R-:W-:-:S05]  /*133e0*/  LOP3.LUT R10, R10, 0x70, RZ, 0xc0, !PT ;  /* 0x000000700a0a7812 */ /* 0x000fca00078ec0ff */
[----:B------:R-:W-:Y:S02]  /*133f0*/  IMAD R10, R137, 0x80, R10 ;  /* 0x00000080890a7824 */ /* 0x000fe400078e020a */
[----:B------:R-:W4:Y:S01]  /*13400*/  LDL R137, [R1+0x844] ;  /* 0x0008440001897983 */ /* 0x000f220000100800 */
[----:B-1----:R-:W-:Y:S02]  /*13410*/  SEL R8, RZ, 0x4, !P1 ;  /* 0x00000004ff087807 */ /* 0x002fe40004800000 */
[----:B------:R-:W-:Y:S02]  /*13420*/  LOP3.LUT R10, R10, 0x70, RZ, 0x3c, !PT ;  /* 0x000000700a0a7812 */ /* 0x000fe400078e3cff */
[----:B------:R-:W-:-:S04]  /*13430*/  SEL R8, R8, RZ, !P0 ;  /* 0x000000ff08087207 */ /* 0x000fc80004000000 */
[----:B------:R-:W-:Y:S01]  /*13440*/  ISETP.NE.U32.AND P2, PT, R8, RZ, PT ;  /* 0x000000ff0800720c */ /* 0x000fe20003f45070 */
        /* <DEDUP_REMOVED lines=11> */
[----:B------:R-:W-:Y:S02]  /*13500*/  IADD3 R12, P3, R2, R14, RZ ;  /* 0x0000000e020c7210 */ /* 0x000fe40007f7e0ff */
[----:B------:R-:W3:Y:S03]  /*13510*/  LDL R14, [R1+0x854] ;  /* 0x00085400010e7983 */ /* 0x000ee60000100800 */
[----:B------:R-:W-:-:S05]  /*13520*/  IMAD.X R13, R0, 0x1, R144, P3 ;  /* 0x00000001000d7824 */ /* 0x000fca00018e0690 */
[----:B------:R1:W-:Y:S02]  /*13530*/  LDGSTS.E [R8+0x4000], desc[UR16][R12.64], P2 ;  /* 0x040000000c087fae */ /* 0x0003e40009121850 */
[----:B-1----:R-:W-:-:S05]  /*13540*/  IADD3 R12, P2, R2, R143, RZ ;  /* 0x0000008f020c7210 */ /* 0x002fca0007f5e0ff */
[----:B------:R-:W-:Y:S01]  /*13550*/  IMAD.X R13, R0, 0x1, R142, P2 ;  /* 0x00000001000d7824 */ /* 0x000fe200010e068e */
[----:B------:R-:W-:-:S04]  /*13560*/  ISETP.GT.AND P2, PT, R7, 0x1e, PT ;  /* 0x0000001e0700780c */ /* 0x000fc80003f44270 */
[----:B------:R1:W-:Y:S02]  /*13570*/  LDGSTS.E [R8+0x4], desc[UR16][R12.64], P1 ;  /* 0x000040000c087fae */ /* 0x0003e40008921850 */
[----:B-1----:R-:W-:-:S04]  /*13580*/  SEL R12, RZ, 0x4, !P2 ;  /* 0x00000004ff0c7807 */ /* 0x002fc80005000000 */
[----:B------:R-:W-:-:S04]  /*13590*/  SEL R12, R12, RZ, !P0 ;  /* 0x000000ff0c0c7207 */ /* 0x000fc80004000000 */
[----:B------:R-:W-:Y:S02]  /*135a0*/  ISETP.NE.U32.AND P2, PT, R12, RZ, PT ;  /* 0x000000ff0c00720c */ /* 0x000fe40003f45070 */
[----:B------:R-:W-:-:S05]  /*135b0*/  IADD3 R12, P3, R2, R141, RZ ;  /* 0x0000008d020c7210 */ /* 0x000fca0007f7e0ff */
[----:B------:R-:W-:-:S05]  /*135c0*/  IMAD.X R13, R0, 0x1, R140, P3 ;  /* 0x00000001000d7824 */ /* 0x000fca00018e068c */
[----:B------:R1:W-:Y:S02]  /*135d0*/  LDGSTS.E [R8+0x4004], desc[UR16][R12.64], P1 ;  /* 0x040040000c087fae */ /* 0x0003e40008921850 */
[----:B-1----:R-:W-:-:S05]  /*135e0*/  IADD3 R12, P1, R2, R139, RZ ;  /* 0x0000008b020c7210 */ /* 0x002fca0007f3e0ff */
[----:B--2---:R-:W-:Y:S01]  /*135f0*/  IMAD.X R13, R0, 0x1, R9, P1 ;  /* 0x00000001000d7824 */ /* 0x004fe200008e0609 */
[----:B------:R-:W-:Y:S01]  /*13600*/  ISETP.GT.AND P1, PT, R7, 0x1f, PT ;  /* 0x0000001f0700780c */ /* 0x000fe20003f24270 */
[----:B------:R-:W2:Y:S04]  /*13610*/  LDL.LU R9, [R1+0x648] ;  /* 0x0006480001097983 */ /* 0x000ea80000300800 */
[----:B------:R1:W-:Y:S04]  /*13620*/  LDGSTS.E [R8+0x8], desc[UR16][R12.64], P2 ;  /* 0x000080000c087fae */ /* 0x0003e80009121850 */
[----:B------:R-:W2:Y:S01]  /*13630*/  LDL.LU R148, [R1+0x64c] ;  /* 0x00064c0001947983 */ /* 0x000ea20000300800 */
[----:B-1----:R-:W-:-:S04]  /*13640*/  SEL R12, RZ, 0x4, !P1 ;  /* 0x00000004ff0c7807 */ /* 0x002fc80004800000 */
[----:B------:R-:W-:-:S04]  /*13650*/  SEL R12, R12, RZ, !P0 ;  /* 0x000000ff0c0c7207 */ /* 0x000fc80004000000 */
[----:B------:R-:W-:Y:S02]  /*13660*/  ISETP.NE.U32.AND P1, PT, R12, RZ, PT ;  /* 0x000000ff0c00720c */ /* 0x000fe40003f25070 */
[----:B------:R-:W-:-:S05]  /*13670*/  IADD3 R12, P3, R2, R138, RZ ;  /* 0x0000008a020c7210 */ /* 0x000fca0007f7e0ff */
[----:B----4-:R-:W-:-:S05]  /*13680*/  IMAD.X R13, R0, 0x1, R137, P3 ;  /* 0x00000001000d7824 */ /* 0x010fca00018e0689 */
[----:B------:R3:W-:Y:S02]  /*13690*/  LDGSTS.E [R8+0x4008], desc[UR16][R12.64], P2 ;  /* 0x040080000c087fae */ /* 0x0007e40009121850 */
[----:B---3--:R-:W-:Y:S02]  /*136a0*/  IADD3 R12, P2, R2, R11, RZ ;  /* 0x0000000b020c7210 */ /* 0x008fe40007f5e0ff */
[----:B------:R-:W3:Y:S03]  /*136b0*/  LDL.LU R11, [R1+0x638] ;  /* 0x00063800010b7983 */ /* 0x000ee60000300800 */
[----:B------:R-:W-:Y:S01]  /*136c0*/  IMAD.X R13, R0, 0x1, R10, P2 ;  /* 0x00000001000d7824 */ /* 0x000fe200010e060a */
[----:B------:R-:W4:Y:S01]  /*136d0*/  LDL.LU R151, [R1+0x628] ;  /* 0x0006280001977983 */ /* 0x000f220000300800 */
[----:B------:R-:W1:Y:S03]  /*136e0*/  S2R R10, SR_TID.X ;  /* 0x00000000000a7919 */ /* 0x000e660000002100 */
[----:B------:R1:W-:Y:S04]  /*136f0*/  LDGSTS.E [R8+0xc], desc[UR16][R12.64], P1 ;  /* 0x0000c0000c087fae */ /* 0x0003e80008921850 */
[----:B------:R-:W4:Y:S04]  /*13700*/  LDL.LU R142, [R1+0x62c] ;  /* 0x00062c00018e7983 */ /* 0x000f280000300800 */
[----:B------:R-:W3:Y:S01]  /*13710*/  LDL.LU R145, [R1+0x63c] ;  /* 0x00063c0001917983 */ /* 0x000ee20000300800 */
[----:B-1----:R-:W-:-:S03]  /*13720*/  IADD3 R12, P2, R2, R16, RZ ;  /* 0x00000010020c7210 */ /* 0x002fc60007f5e0ff */
[----:B------:R-:W4:Y:S04]  /*13730*/  LDL.LU R149, [R1+0x618] ;  /* 0x0006180001957983 */ /* 0x000f280000300800 */
[----:B------:R-:W4:Y:S01]  /*13740*/  LDL.LU R137, [R1+0x604] ;  /* 0x0006040001897983 */ /* 0x000f220000300800 */
[----:B------:R-:W-:-:S03]  /*13750*/  IMAD.X R13, R0, 0x1, R14, P2 ;  /* 0x00000001000d7824 */ /* 0x000fc600010e060e */
[----:B------:R-:W4:Y:S04]  /*13760*/  LDL.LU R138, [R1+0x60c] ;  /* 0x00060c00018a7983 */ /* 0x000f280000300800 */
[----:B------:R1:W-:Y:S01]  /*13770*/  LDGSTS.E [R8+0x400c], desc[UR16][R12.64], P1 ;  /* 0x0400c0000c087fae */ /* 0x0003e20008921850 */
[----:B------:R-:W-:-:S03]  /*13780*/  LOP3.LUT R10, R10, 0x1f, RZ, 0xc0, !PT ;  /* 0x0000001f0a0a7812 */ /* 0x000fc600078ec0ff */
[----:B------:R-:W4:Y:S01]  /*13790*/  LDL.LU R139, [R1+0x614] ;  /* 0x00061400018b7983 */ /* 0x000f220000300800 */
[----:B------:R-:W-:-:S03]  /*137a0*/  ISETP.GE.AND P1, PT, R10, R7, PT ;  /* 0x000000070a00720c */ /* 0x000fc60003f26270 */
[----:B------:R-:W4:Y:S01]  /*137b0*/  LDL.LU R140, [R1+0x61c] ;  /* 0x00061c00018c7983 */ /* 0x000f220000300800 */
[----:B------:R-:W1:Y:S03]  /*137c0*/  S2R R10, SR_TID.X ;  /* 0x00000000000a7919 */ /* 0x000e660000002100 */
[----:B------:R-:W4:Y:S04]  /*137d0*/  LDL.LU R141, [R1+0x624] ;  /* 0x00062400018d7983 */ /* 0x000f280000300800 */
[----:B------:R-:W4:Y:S04]  /*137e0*/  LDL.LU R143, [R1+0x634] ;  /* 0x00063400018f7983 */ /* 0x000f280000300800 */
[----:B------:R-:W4:Y:S04]  /*137f0*/  LDL.LU R144, [R1+0x600] ;  /* 0x0006000001907983 */ /* 0x000f280000300800 */
[----:B------:R-:W0:Y:S01]  /*13800*/  LDGDEPBAR ;  /* 0x00000000000079af */ /* 0x000e220000000000 */
[----:B-1----:R-:W-:-:S02]  /*13810*/  LOP3.LUT R14, R10, 0x60, RZ, 0xc0, !PT ;  /* 0x000000600a0e7812 */ /* 0x002fc400078ec0ff */
[----:B------:R-:W-:Y:S02]  /*13820*/  LOP3.LUT R10, R10, 0x7f, RZ, 0xc0, !PT ;  /* 0x0000007f0a0a7812 */ /* 0x000fe400078ec0ff */
[----:B------:R-:W-:-:S03]  /*13830*/  SHF.R.U32.HI R14, RZ, 0x1, R14 ;  /* 0x00000001ff0e7819 */ /* 0x000fc6000001160e */
[----:B------:R-:W-:-:S05]  /*13840*/  IMAD.SHL.U32 R10, R10, 0x4, RZ ;  /* 0x000000040a0a7824 */ /* 0x000fca00078e00ff */
[----:B------:R-:W-:Y:S02]  /*13850*/  LOP3.LUT R10, R10, R14, RZ, 0x3c, !PT ;  /* 0x0000000e0a0a7212 */ /* 0x000fe400078e3cff */
[----:B------:R-:W4:Y:S01]  /*13860*/  LDL.LU R14, [R1+0x608] ;  /* 0x00060800010e7983 */ /* 0x000f220000300800 */
[----:B------:R-:W-:-:S03]  /*13870*/  SEL R8, RZ, 0x4, P1 ;  /* 0x00000004ff087807 */ /* 0x000fc60000800000 */
[----:B------:R-:W4:Y:S01]  /*13880*/  LDL.LU R146, [R1+0x644] ;  /* 0x0006440001927983 */ /* 0x000f220000300800 */
[----:B------:R-:W-:-:S03]  /*13890*/  SEL R8, R8, RZ, !P0 ;  /* 0x000000ff08087207 */ /* 0x000fc60004000000 */
[----:B------:R-:W4:Y:S01]  /*138a0*/  LDL.LU R147, [R1+0x610] ;  /* 0x0006100001937983 */ /* 0x000f220000300800 */
[----:B------:R-:W-:Y:S01]  /*138b0*/  ISETP.NE.U32.AND P0, PT, R8, RZ, PT ;  /* 0x000000ff0800720c */ /* 0x000fe20003f05070 */
[----:B------:R-:W-:Y:S02]  /*138c0*/  VIADD R8, R10, UR4 ;  /* 0x000000040a087c36 */ /* 0x000fe40008000000 */
[----:B------:R-:W4:Y:S04]  /*138d0*/  LDL.LU R150, [R1+0x620] ;  /* 0x0006200001967983 */ /* 0x000f280000300800 */
[----:B------:R-:W4:Y:S04]  /*138e0*/  LDL.LU R16, [R1+0x630] ;  /* 0x0006300001107983 */ /* 0x000f280000300800 */
[----:B------:R-:W4:Y:S01]  /*138f0*/  LDL.LU R10, [R1+0x640] ;  /* 0x00064000010a7983 */ /* 0x000f220000300800 */
[----:B--2---:R-:W-:-:S05]  /*13900*/  IADD3 R12, P1, R3, R148, RZ ;  /* 0x00000094030c7210 */ /* 0x004fca0007f3e0ff */
[----:B------:R-:W-:-:S05]  /*13910*/  IMAD.X R13, R9, 0x1, R4, P1 ;  /* 0x00000001090d7824 */ /* 0x000fca00008e0604 */
[----:B------:R3:W-:Y:S02]  /*13920*/  LDGSTS.E [R8+0x18000], desc[UR16][R12.64], P0 ;  /* 0x180000000c087fae */ /* 0x0007e40008121850 */
[----:B---3--:R-:W-:-:S05]  /*13930*/  IADD3 R12, P1, R3, R145, RZ ;  /* 0x00000091030c7210 */ /* 0x008fca0007f3e0ff */
[----:B------:R-:W-:-:S05]  /*13940*/  IMAD.X R13, R11, 0x1, R4, P1 ;  /* 0x000000010b0d7824 */ /* 0x000fca00008e0604 */
[----:B------:R4:W-:Y:S02]  /*13950*/  LDGSTS.E [R8+0x18400], desc[UR16][R12.64], P0 ;  /* 0x184000000c087fae */ /* 0x0009e40008121850 */
[----:B----4-:R-:W-:-:S05]  /*13960*/  IADD3 R12, P1, R3, R142, RZ ;  /* 0x0000008e030c7210 */ /* 0x010fca0007f3e0ff */
[----:B------:R-:W-:-:S05]  /*13970*/  IMAD.X R13, R151, 0x1, R4, P1 ;  /* 0x00000001970d7824 */ /* 0x000fca00008e0604 */
[----:B------:R1:W-:Y:S02]  /*13980*/  LDGSTS.E [R8+0x18800], desc[UR16][R12.64], P0 ;  /* 0x188000000c087fae */ /* 0x0003e40008121850 */
[----:B-1----:R-:W-:-:S05]  /*13990*/  IADD3 R12, P1, R3, R140, RZ ;  /* 0x0000008c030c7210 */ /* 0x002fca0007f3e0ff */
        /* <DEDUP_REMOVED lines=85> */
[----:B------:R1:W-:Y:S04]  /*13ef0*/  LDGSTS.E [R8+0x1fc00], desc[UR16][R12.64], P0 ;  /* 0x1fc000000c087fae */ /* 0x0003e80008121850 */
[----:B------:R-:W2:Y:S01]  /*13f00*/  LDL R8, [R1+0x868] ;  /* 0x0008680001087983 */ /* 0x000ea20000100800 */
[----:B-1----:R-:W-:-:S05]  /*13f10*/  IADD3 R12, P1, R3, R146, RZ ;  /* 0x00000092030c7210 */ /* 0x002fca0007f3e0ff */
[----:B------:R-:W-:Y:S02]  /*13f20*/  IMAD.X R13, R10, 0x1, R4, P1 ;  /* 0x000000010a0d7824 */ /* 0x000fe400008e0604 */
[----:B--2---:R-:W-:-:S05]  /*13f30*/  VIADD R8, R8, UR4 ;  /* 0x0000000408087c36 */ /* 0x004fca0008000000 */
        /* <DEDUP_REMOVED lines=90> */
[----:B------:R1:W-:Y:S01]  /*144e0*/  LDGSTS.E [R8+0x1fa00], desc[UR16][R12.64], P0 ;  /* 0x1fa000000c087fae */ /* 0x0003e20008121850 */
[-C--:B------:R-:W-:Y:S02]  /*144f0*/  IADD3 R20, P6, R20, R6.reuse, RZ ;  /* 0x0000000614147210 */ /* 0x080fe40007fde0ff */
[----:B------:R-:W-:Y:S02]  /*14500*/  IADD3 R156, P3, R156, R6, RZ ;  /* 0x000000069c9c7210 */ /* 0x000fe40007f7e0ff */
[----:B-1----:R-:W-:Y:S02]  /*14510*/  IADD3 R12, P1, R3, R18, RZ ;  /* 0x00000012030c7210 */ /* 0x002fe40007f3e0ff */
[----:B------:R-:W-:-:S03]  /*14520*/  IADD3 R18, P5, R18, R6, RZ ;  /* 0x0000000612127210 */ /* 0x000fc60007fbe0ff */
[C---:B------:R-:W-:Y:S01]  /*14530*/  IMAD.X R13, R17.reuse, 0x1, R4, P1 ;  /* 0x00000001110d7824 */ /* 0x040fe200008e0604 */
[-C--:B------:R-:W-:Y:S01]  /*14540*/  IADD3 R158, P4, R158, R6.reuse, RZ ;  /* 0x000000069e9e7210 */ /* 0x080fe20007f9e0ff */
[--C-:B------:R-:W-:Y:S01]  /*14550*/  IMAD.X R17, R17, 0x1, R5.reuse, P5 ;  /* 0x0000000111117824 */ /* 0x100fe200028e0605 */
[-C--:B------:R-:W-:Y:S02]  /*14560*/  IADD3 R160, P5, R160, R6.reuse, RZ ;  /* 0x00000006a0a07210 */ /* 0x080fe40007fbe0ff */
[----:B------:R1:W-:Y:S01]  /*14570*/  LDGSTS.E [R8+0x1fe00], desc[UR16][R12.64], P0 ;  /* 0x1fe000000c087fae */ /* 0x0003e20008121850 */
[-C--:B------:R-:W-:Y:S01]  /*14580*/  IADD3 R22, P0, R22, R6.reuse, RZ ;  /* 0x0000000616167210 */ /* 0x080fe20007f1e0ff */
[--C-:B------:R-:W-:Y:S01]  /*14590*/  IMAD.X R19, R19, 0x1, R5.reuse, P6 ;  /* 0x0000000113137824 */ /* 0x100fe200030e0605 */
        /* <DEDUP_REMOVED lines=95> */
[----:B------:R2:W-:Y:S01]  /*14b90*/  STL [R1+0x604], R137 ;  /* 0x0006048901007387 */ /* 0x0005e20000100800 */
[-C--:B------:R-:W-:Y:S01]  /*14ba0*/  IADD3 R139, P5, R139, R6.reuse, RZ ;  /* 0x000000068b8b7210 */ /* 0x080fe20007fbe0ff */
[--C-:B------:R-:W-:Y:S01]  /*14bb0*/  IMAD.X R245, R245, 0x1, R5.reuse, P6 ;  /* 0x00000001f5f57824 */ /* 0x100fe200030e0605 */
[-C--:B------:R-:W-:Y:S01]  /*14bc0*/  IADD3 R250, P1, R250, R6.reuse, RZ ;  /* 0x00000006fafa7210 */ /* 0x080fe20007f3e0ff */
[--C-:B------:R-:W-:Y:S01]  /*14bd0*/  IMAD.X R237, R237, 0x1, R5.reuse, P2 ;  /* 0x00000001eded7824 */ /* 0x100fe200010e0605 */
[-C--:B------:R-:W-:Y:S01]  /*14be0*/  IADD3 R140, P6, R140, R6.reuse, RZ ;  /* 0x000000068c8c7210 */ /* 0x080fe20007fde0ff */
[----:B------:R-:W-:Y:S01]  /*14bf0*/  IMAD.X R247, R247, 0x1, R5, P0 ;  /* 0x00000001f7f77824 */ /* 0x000fe200000e0605 */
[-C--:B------:R-:W-:Y:S01]  /*14c00*/  IADD3 R252, P2, R252, R6.reuse, RZ ;  /* 0x00000006fcfc7210 */ /* 0x080fe20007f5e0ff */
[----:B------:R-:W-:Y:S01]  /*14c10*/  VIADD R15, R15, 0x1 ;  /* 0x000000010f0f7836 */ /* 0x000fe20000000000 */
[----:B------:R-:W0:Y:S01]  /*14c20*/  LDGDEPBAR ;  /* 0x00000000000079af */ /* 0x000e220000000000 */
[----:B------:R-:W-:-:S03]  /*14c30*/  IADD3 R141, P0, R141, R6, RZ ;  /* 0x000000068d8d7210 */ /* 0x000fc60007f1e0ff */
[----:B--2---:R2:W5:Y:S01]  /*14c40*/  LDL.LU R137, [R1+0x8dc] ;  /* 0x0008dc0001897983 */ /* 0x0045620000300800 */
[----:B------:R-:W-:-:S03]  /*14c50*/  IMAD.X R249, R249, 0x1, R5, P1 ;  /* 0x00000001f9f97824 */ /* 0x000fc600008e0605 */
[----:B------:R3:W-:Y:S01]  /*14c60*/  STL [R1+0x60c], R138 ;  /* 0x00060c8a01007387 */ /* 0x0007e20000100800 */
[-C--:B------:R-:W-:Y:S01]  /*14c70*/  IADD3 R142, P1, R142, R6.reuse, RZ ;  /* 0x000000068e8e7210 */ /* 0x080fe20007f3e0ff */
[--C-:B------:R-:W-:Y:S01]  /*14c80*/  IMAD.X R251, R251, 0x1, R5.reuse, P2 ;  /* 0x00000001fbfb7824 */ /* 0x100fe200010e0605 */
[-C--:B------:R-:W-:Y:S01]  /*14c90*/  IADD3 R143, P2, R143, R6.reuse, RZ ;  /* 0x000000068f8f7210 */ /* 0x080fe20007f5e0ff */
[----:B---3--:R2:W5:Y:S04]  /*14ca0*/  LDL.LU R138, [R1+0x8d8] ;  /* 0x0008d800018a7983 */ /* 0x0085680000300800 */
[----:B------:R3:W-:Y:S01]  /*14cb0*/  STL [R1+0x614], R139 ;  /* 0x0006148b01007387 */ /* 0x0007e20000100800 */
[----:B------:R-:W-:Y:S01]  /*14cc0*/  IMAD.X R144, R144, 0x1, R5, P3 ;  /* 0x0000000190907824 */ /* 0x000fe200018e0605 */
[----:B------:R-:W-:-:S02]  /*14cd0*/  IADD3 R145, P3, R145, R6, RZ ;  /* 0x0000000691917210 */ /* 0x000fc40007f7e0ff */
[----:B---3--:R2:W5:Y:S04]  /*14ce0*/  LDL.LU R139, [R1+0x8d4] ;  /* 0x0008d400018b7983 */ /* 0x0085680000300800 */
[----:B------:R3:W-:Y:S01]  /*14cf0*/  STL [R1+0x61c], R140 ;  /* 0x00061c8c01007387 */ /* 0x0007e20000100800 */
[----:B------:R-:W-:-:S03]  /*14d00*/  IMAD.X R14, R14, 0x1, R5, P4 ;  /* 0x000000010e0e7824 */ /* 0x000fc600020e0605 */
[----:B---3--:R2:W5:Y:S04]  /*14d10*/  LDL.LU R140, [R1+0x8d0] ;  /* 0x0008d000018c7983 */ /* 0x0085680000300800 */
[----:B------:R-:W3:Y:S04]  /*14d20*/  LDL R8, [R1+0x660] ;  /* 0x0006600001087983 */ /* 0x000ee80000100800 */
[----:B------:R4:W-:Y:S01]  /*14d30*/  STL [R1+0x624], R141 ;  /* 0x0006248d01007387 */ /* 0x0009e20000100800 */
[----:B------:R-:W-:Y:S01]  /*14d40*/  IADD3 R146, P4, R146, R6, RZ ;  /* 0x0000000692927210 */ /* 0x000fe20007f9e0ff */
[----:B------:R-:W-:-:S02]  /*14d50*/  IMAD.X R147, R147, 0x1, R5, P5 ;  /* 0x0000000193937824 */ /* 0x000fc400028e0605 */
[----:B----4-:R2:W5:Y:S04]  /*14d60*/  LDL.LU R141, [R1+0x8cc] ;  /* 0x0008cc00018d7983 */ /* 0x0105680000300800 */
[----:B------:R4:W-:Y:S01]  /*14d70*/  STL [R1+0x62c], R142 ;  /* 0x00062c8e01007387 */ /* 0x0009e20000100800 */
[----:B------:R-:W-:-:S03]  /*14d80*/  IADD3 R148, P5, R148, R6, RZ ;  /* 0x0000000694947210 */ /* 0x000fc60007fbe0ff */
[----:B----4-:R2:W5:Y:S04]  /*14d90*/  LDL.LU R142, [R1+0x8c8] ;  /* 0x0008c800018e7983 */ /* 0x0105680000300800 */
[----:B------:R4:W-:Y:S01]  /*14da0*/  STL [R1+0x634], R143 ;  /* 0x0006348f01007387 */ /* 0x0009e20000100800 */
[----:B------:R-:W-:-:S03]  /*14db0*/  IMAD.X R149, R149, 0x1, R5, P6 ;  /* 0x0000000195957824 */ /* 0x000fc600030e0605 */
        /* <DEDUP_REMOVED lines=9> */
[----:B----4-:R-:W1:Y:S04]  /*14e50*/  LDL.LU R14, [R1+0x8b8] ;  /* 0x0008b800010e7983 */ /* 0x010e680000300800 */
        /* <DEDUP_REMOVED lines=9> */
[----:B------:R4:W-:Y:S04]  /*14ef0*/  STL [R1+0x618], R149 ;  /* 0x0006189501007387 */ /* 0x0009e80000100800 */
        /* <DEDUP_REMOVED lines=12> */
[----:B----4-:R2:W5:Y:S01]  /*14fc0*/  LDL.LU R9, [R1+0x890] ;  /* 0x0008900001097983 */ /* 0x0105620000300800 */
[----:B------:R-:W-:Y:S01]  /*14fd0*/  VIADD R7, R7, 0xffffffe0 ;  /* 0xffffffe007077836 */ /* 0x000fe20000000000 */
[----:B---3--:R-:W-:-:S02]  /*14fe0*/  ISETP.NE.U32.AND P0, PT, R8, R15, PT ;  /* 0x0000000f0800720c */ /* 0x008fc40003f05070 */
[----:B-1----:R-:W-:Y:S02]  /*14ff0*/  SHF.R.S32.HI R8, RZ, 0x1f, R14 ;  /* 0x0000001fff087819 */ /* 0x002fe4000001140e */
[C---:B------:R-:W-:Y:S02]  /*15000*/  LEA R2, P6, R14.reuse, R2, 0x2 ;  /* 0x000000020e027211 */ /* 0x040fe400078c10ff */
[----:B------:R-:W-:-:S05]  /*15010*/  SHF.L.U64.HI R8, R14, 0x2, R8 ;  /* 0x000000020e087819 */ /* 0x000fca0000010208 */
[----:B------:R-:W-:Y:S02]  /*15020*/  IMAD.X R0, R0, 0x1, R8, P6 ;  /* 0x0000000100007824 */ /* 0x000fe400030e0608 */
[----:B--2---:R-:W-:Y:S05]  /*15030*/  @P0 BRA `(.L_x_1) ;  /* 0xffffff9400d00947 */ /* 0x004fea000383ffff */
.L_x_0:
[----:B------:R-:W1:Y:S01]  /*15040*/  S2R R8, SR_TID.X ;  /* 0x0000000000087919 */ /* 0x000e620000002100 */
[----:B------:R-:W-:-:S04]  /*15050*/  DEPBAR.LE SB0, 0x0 ;  /* 0x000080000000791a */ /* 0x000fc80000000000 */
[----:B------:R-:W2:Y:S01]  /*15060*/  LDL.LU R13, [R1+0x864] ;  /* 0x00086400010d7983 */ /* 0x000ea20000300800 */
[----:B------:R-:W-:Y:S01]  /*15070*/  IMAD.MOV.U32 R7, RZ, RZ, R26 ;  /* 0x000000ffff077224 */ /* 0x000fe200078e001a */
[----:B------:R-:W-:Y:S01]  /*15080*/  ULDC UR5, c[0x0][0x22c] ;  /* 0x00008b0000057ab9 */ /* 0x000fe20000000800 */
[----:B------:R-:W-:Y:S01]  /*15090*/  IMAD.MOV.U32 R158, RZ, RZ, R121 ;  /* 0x000000ffff9e7224 */ /* 0x000fe200078e0079 */
[----:B------:R-:W-:Y:S01]  /*150a0*/  ULDC UR4, c[0x0][0x22c] ;  /* 0x00008b0000047ab9 */ /* 0x000fe20000000800 */
[----:B------:R-:W-:Y:S01]  /*150b0*/  IMAD.MOV.U32 R159, RZ, RZ, R123 ;  /* 0x000000ffff9f7224 */ /* 0x000fe200078e007b */
[----:B------:R-:W-:Y:S01]  /*150c0*/  ULDC.64 UR26, c[0x0][0x228] ;  /* 0x00008a00001a7ab9 */ /* 0x000fe20000000a00 */
[----:B------:R-:W-:Y:S01]  /*150d0*/  IMAD.MOV.U32 R154, RZ, RZ, R124 ;  /* 0x000000ffff9a7224 */ /* 0x000fe200078e007c */
[----:B------:R-:W-:Y:S01]  /*150e0*/  ULDC UR28, c[0x0][0x248] ;  /* 0x00009200001c7ab9 */ /* 0x000fe20000000800 */
[----:B------:R-:W-:Y:S01]  /*150f0*/  IMAD.MOV.U32 R155, RZ, RZ, R126 ;  /* 0x000000ffff9b7224 */ /* 0x000fe200078e007e */
[----:B------:R-:W-:Y:S01]  /*15100*/  ULDC.64 UR22, c[0x0][0x228] ;  /* 0x00008a0000167ab9 */ /* 0x000fe20000000a00 */
        /* <DEDUP_REMOVED lines=12> */
[----:B-----5:R-:W-:Y:S01]  /*151d0*/  IMAD.MOV.U32 R202, RZ, RZ, R137 ;  /* 0x000000ffffca7224 */ /* 0x020fe200078e0089 */
[----:B------:R-:W-:Y:S01]  /*151e0*/  ULDC UR6, c[0x0][0x22c] ;  /* 0x00008b0000067ab9 */ /* 0x000fe20000000800 */
[----:B-1----:R-:W-:-:S02]  /*151f0*/  IMAD.SHL.U32 R12, R8, 0x10, RZ ;  /* 0x00000010080c7824 */ /* 0x002fc400078e00ff */
[----:B------:R-:W-:-:S03]  /*15200*/  IMAD.SHL.U32 R15, R8, 0x40, RZ ;  /* 0x00000040080f7824 */ /* 0x000fc600078e00ff */
[----:B------:R-:W-:Y:S02]  /*15210*/  LOP3.LUT R6, R12, 0xf0, RZ, 0xc0, !PT ;  /* 0x000000f00c067812 */ /* 0x000fe400078ec0ff */
[----:B------:R-:W3:Y:S01]  /*15220*/  LDL.LU R12, [R1+0x860] ;  /* 0x00086000010c7983 */ /* 0x000ee20000300800 */
[----:B------:R-:W-:-:S04]  /*15230*/  LOP3.LUT R15, R15, 0x400, RZ, 0xc0, !PT ;  /* 0x000004000f0f7812 */ /* 0x000fc800078ec0ff */
[----:B------:R-:W-:Y:S01]  /*15240*/  IADD3 R0, R15, UR12, R6 ;  /* 0x0000000c0f007c10 */ /* 0x000fe2000fffe006 */
[----:B------:R-:W-:Y:S01]  /*15250*/  BAR.SYNC.DEFER_BLOCKING 0x0 ;  /* 0x0000000000007b1d */ /* 0x000fe20000010000 */
[----:B--2---:R-:W-:Y:S02]  /*15260*/  ISETP.GE.AND P2, PT, R9, R13, PT ;  /* 0x0000000d0900720c */ /* 0x004fe40003f46270 */
[----:B---3--:R-:W-:-:S03]  /*15270*/  ISETP.GE.AND P4, PT, R10, R12, PT ;  /* 0x0000000c0a00720c */ /* 0x008fc60003f86270 */
[----:B------:R-:W2:Y:S04]  /*15280*/  LDL.LU R12, [R1+0x400] ;  /* 0x00040000010c7983 */ /* 0x000ea80000300800 */
[----:B------:R-:W2:Y:S04]  /*15290*/  LDL.LU R13, [R1+0x408] ;  /* 0x00040800010d7983 */ /* 0x000ea80000300800 */
[----:B------:R-:W2:Y:S04]  /*152a0*/  LDL.LU R14, [R1+0x200] ;  /* 0x00020000010e7983 */ /* 0x000ea80000300800 */
[----:B------:R-:W2:Y:S01]  /*152b0*/  LDL.LU R15, [R1+0x208] ;  /* 0x00020800010f7983 */ /* 0x000ea20000300800 */
[----:B------:R-:W-:-:S03]  /*152c0*/  LOP3.LUT R8, R8, 0x60, RZ, 0xc0, !PT ;  /* 0x0000006008087812 */ /* 0x000fc600078ec0ff */
[----:B------:R-:W3:Y:S02]  /*152d0*/  LDL.LU R4, [R1] ;  /* 0x0000000001047983 */ /* 0x000ee40000300800 */
[----:B------:R-:W-:Y:S02]  /*152e0*/  IMAD R0, R8, 0x8, R0 ;  /* 0x0000000808007824 */ /* 0x000fe400078e0200 */
[----:B------:R-:W1:Y:S01]  /*152f0*/  S2R R8, SR_TID.X ;  /* 0x0000000000087919 */ /* 0x000e620000002100 */
[----:B------:R-:W3:Y:S01]  /*15300*/  LDL.LU R5, [R1+0x8] ;  /* 0x0000080001057983 */ /* 0x000ee20000300800 */
[----:B-1----:R-:W-:-:S04]  /*15310*/  LOP3.LUT R8, R8, 0x7f, RZ, 0xc0, !PT ;  /* 0x0000007f08087812 */ /* 0x002fc800078ec0ff */
[----:B------:R-:W-:Y:S01]  /*15320*/  LEA R251, R8, UR12, 0x4 ;  /* 0x0000000c08fb7c11 */ /* 0x000fe2000f8e20ff */
[----:B------:R-:W-:Y:S01]  /*15330*/  IMAD.MOV.U32 R6, RZ, RZ, R24 ;  /* 0x000000ffff067224 */ /* 0x000fe200078e0018 */
[----:B------:R-:W1:Y:S01]  /*15340*/  LDC R8, c[0x0][0x244] ;  /* 0x00009100ff087b82 */ /* 0x000e620000000800 */
[----:B------:R-:W-:Y:S02]  /*15350*/  IMAD.MOV.U32 R203, RZ, RZ, R139 ;  /* 0x000000ffffcb7224 */ /* 0x000fe400078e008b */
[----:B------:R-:W-:Y:S02]  /*15360*/  IMAD.MOV.U32 R214, RZ, RZ, R141 ;  /* 0x000000ffffd67224 */ /* 0x000fe400078e008d */
[----:B------:R-:W-:Y:S02]  /*15370*/  IMAD.MOV.U32 R215, RZ, RZ, R143 ;  /* 0x000000ffffd77224 */ /* 0x000fe400078e008f */
[----:B------:R-:W-:Y:S02]  /*15380*/  IMAD.MOV.U32 R222, RZ, RZ, R145 ;  /* 0x000000ffffde7224 */ /* 0x000fe400078e0091 */
[----:B------:R-:W-:-:S02]  /*15390*/  IMAD.MOV.U32 R223, RZ, RZ, R147 ;  /* 0x000000ffffdf7224 */ /* 0x000fc400078e0093 */
[----:B------:R-:W-:Y:S02]  /*153a0*/  IMAD.MOV.U32 R226, RZ, RZ, R148 ;  /* 0x000000ffffe27224 */ /* 0x000fe400078e0094 */
[----:B------:R-:W-:Y:S02]  /*153b0*/  IMAD.MOV.U32 R227, RZ, RZ, R150 ;  /* 0x000000ffffe37224 */ /* 0x000fe400078e0096 */
[C---:B------:R-:W-:Y:S02]  /*153c0*/  VIADD R3, R9.reuse, 0x2 ;  /* 0x0000000209037836 */ /* 0x040fe40000000000 */
[C---:B------:R-:W-:Y:S01]  /*153d0*/  VIADD R2, R9.reuse, 0x1 ;  /* 0x0000000109027836 */ /* 0x040fe20000000000 */
[----:B------:R-:W-:Y:S01]  /*153e0*/  ISETP.LT.AND P4, PT, R9, UR27, !P4 ;  /* 0x0000001b09007c0c */ /* 0x000fe2000e781270 */
[----:B------:R-:W-:Y:S01]  /*153f0*/  ULDC.64 UR12, c[0x0][0x228] ;  /* 0x00008a00000c7ab9 */ /* 0x000fe20000000a00 */
[----:B--2---:R-:W-:Y:S01]  /*15400*/  STSM.16.M88.4 [R0], R12 ;  /* 0x0000000c00007844 */ /* 0x004fe20000000200 */
[----:B------:R-:W-:Y:S06]  /*15410*/  BAR.SYNC.DEFER_BLOCKING 0x0 ;  /* 0x0000000000007b1d */ /* 0x000fec0000010000 */
[----:B------:R-:W2:Y:S02]  /*15420*/  LDS.128 R12, [R251] ;  /* 0x00000000fb0c7984 */ /* 0x000ea40000000c00 */
[----:B------:R-:W-:Y:S06]  /*15430*/  BAR.SYNC.DEFER_BLOCKING 0x0 ;  /* 0x0000000000007b1d */ /* 0x000fec0000010000 */
[----:B--2---:R2:W-:Y:S04]  /*15440*/  STL.64 [R1+0x600], R12 ;  /* 0x0006000c01007387 */ /* 0x0045e80000100a00 */
[----:B------:R4:W-:Y:S04]  /*15450*/  STL.64 [R1+0x608], R14 ;  /* 0x0006080e01007387 */ /* 0x0009e80000100a00 */
[----:B--2---:R-:W2:Y:S04]  /*15460*/  LDL.LU R12, [R1+0x404] ;  /* 0x00040400010c7983 */ /* 0x004ea80000300800 */
[----:B------:R-:W2:Y:S04]  /*15470*/  LDL.LU R13, [R1+0x40c] ;  /* 0x00040c00010d7983 */ /* 0x000ea80000300800 */
[----:B----4-:R-:W2:Y:S04]  /*15480*/  LDL.LU R14, [R1+0x204] ;  /* 0x00020400010e7983 */ /* 0x010ea80000300800 */
[----:B------:R-:W2:Y:S04]  /*15490*/  LDL.LU R15, [R1+0x20c] ;  /* 0x00020c00010f7983 */ /* 0x000ea80000300800 */
[----:B---3--:R3:W-:Y:S01]  /*154a0*/  STSM.16.M88.4 [R0], R4 ;  /* 0x0000000400007844 */ /* 0x0087e20000000200 */
[----:B------:R-:W-:Y:S06]  /*154b0*/  BAR.SYNC.DEFER_BLOCKING 0x0 ;  /* 0x0000000000007b1d */ /* 0x000fec0000010000 */
[----:B---3--:R-:W3:Y:S04]  /*154c0*/  LDL.LU R4, [R1+0x4] ;  /* 0x0000040001047983 */ /* 0x008ee80000300800 */
[----:B------:R-:W3:Y:S04]  /*154d0*/  LDL.LU R5, [R1+0xc] ;  /* 0x00000c0001057983 */ /* 0x000ee80000300800 */
[----:B------:R-:W4:Y:S01]  /*154e0*/  LDS.128 R16, [R251] ;  /* 0x00000000fb107984 */ /* 0x000f220000000c00 */
[----:B------:R-:W-:Y:S06]  /*154f0*/  BAR.SYNC.DEFER_BLOCKING 0x0 ;  /* 0x0000000000007b1d */ /* 0x000fec0000010000 */
[----:B----4-:R-:W-:Y:S04]  /*15500*/  STL [R1+0x4], R17 ;  /* 0x0000041101007387 */ /* 0x010fe80000100800 */
[----:B------:R-:W-:Y:S04]  /*15510*/  STL.64 [R1+0x8], R18 ;  /* 0x0000081201007387 */ /* 0x000fe80000100a00 */
[----:B--2---:R-:W-:Y:S01]  /*15520*/  STSM.16.M88.4 [R0], R12 ;  /* 0x0000000c00007844 */ /* 0x004fe20000000200 */
[----:B------:R-:W-:Y:S06]  /*15530*/  BAR.SYNC.DEFER_BLOCKING 0x0 ;  /* 0x0000000000007b1d */ /* 0x000fec0000010000 */
[----:B------:R-:W2:Y:S04]  /*15540*/  LDS.128 R12, [R251] ;  /* 0x00000000fb0c7984 */ /* 0x000ea80000000c00 */
[----:B--2---:R2:W-:Y:S04]  /*15550*/  STL.64 [R1+0x400], R12 ;  /* 0x0004000c01007387 */ /* 0x0045e80000100a00 */
[----:B------:R4:W-:Y:S04]  /*15560*/  STL.64 [R1+0x408], R14 ;  /* 0x0004080e01007387 */ /* 0x0009e80000100a00 */
[----:B--2---:R-:W2:Y:S04]  /*15570*/  LDL.LU R12, [R1+0x410] ;  /* 0x00041000010c7983 */ /* 0x004ea80000300800 */
[----:B------:R-:W2:Y:S04]  /*15580*/  LDL.LU R13, [R1+0x418] ;  /* 0x00041800010d7983 */ /* 0x000ea80000300800 */
[----:B----4-:R-:W2:Y:S04]  /*15590*/  LDL.LU R14, [R1+0x210] ;  /* 0x00021000010e7983 */ /* 0x010ea80000300800 */
[----:B------:R-:W2:Y:S01]  /*155a0*/  LDL.LU R15, [R1+0x218] ;  /* 0x00021800010f7983 */ /* 0x000ea20000300800 */
[----:B------:R-:W-:Y:S01]  /*155b0*/  BAR.SYNC.DEFER_BLOCKING 0x0 ;  /* 0x0000000000007b1d */ /* 0x000fe20000010000 */
[----:B------:R-:W-:-:S02]  /*155c0*/  IMAD.MOV.U32 R6, RZ, RZ, R25 ;  /* 0x000000ffff067224 */ /* 0x000fc400078e0019 */
[----:B------:R-:W-:-:S05]  /*155d0*/  IMAD.MOV.U32 R7, RZ, RZ, R27 ;  /* 0x000000ffff077224 */ /* 0x000fca00078e001b */
[----:B---3--:R3:W-:Y:S01]  /*155e0*/  STSM.16.M88.4 [R0], R4 ;  /* 0x0000000400007844 */ /* 0x0087e20000000200 */
[----:B------:R-:W-:Y:S01]  /*155f0*/  IMAD.MOV.U32 R250, RZ, RZ, R16 ;  /* 0x000000fffffa7224 */ /* 0x000fe200078e0010 */
[----:B------:R-:W-:Y:S06]  /*15600*/  BAR.SYNC.DEFER_BLOCKING 0x0 ;  /* 0x0000000000007b1d */ /* 0x000fec0000010000 */
[----:B---3--:R-:W3:Y:S04]  /*15610*/  LDL.LU R4, [R1+0x10] ;  /* 0x0000100001047983 */ /* 0x008ee80000300800 */
[----:B------:R-:W3:Y:S04]  /*15620*/  LDL.LU R5, [R1+0x18] ;  /* 0x0000180001057983 */ /* 0x000ee80000300800 */
[----:B------:R-:W4:Y:S01]  /*15630*/  LDS.128 R16, [R251] ;  /* 0x00000000fb107984 */ /* 0x000f220000000c00 */
[----:B------:R-:W-:Y:S06]  /*15640*/  BAR.SYNC.DEFER_BLOCKING 0x0 ;  /* 0x0000000000007b1d */ /* 0x000fec0000010000 */
[----:B----4-:R-:W-:Y:S04]  /*15650*/  STL.64 [R1+0x200], R16 ;  /* 0x0002001001007387 */ /* 0x010fe80000100a00 */
        /* <DEDUP_REMOVED lines=643> */
[----:B------:R-:W2:Y:S02]  /*17e90*/  LDS.128 R16, [R251] ;  /* 0x00000000fb107984 */ /* 0x000ea40000000c00 */
[----:B--2---:R-:W-:-:S02]  /*17ea0*/  IMAD.MOV.U32 R252, RZ, RZ, R19 ;  /* 0x000000fffffc7224 */ /* 0x004fc400078e0013 */
[----:B------:R-:W-:Y:S04]  /*17eb0*/  STL.64 [R1+0x710], R16 ;  /* 0x0007101001007387 */ /* 0x000fe80000100a00 */
[----:B------:R-:W-:Y:S04]  /*17ec0*/  STL [R1+0x718], R18 ;  /* 0x0007181201007387 */ /* 0x000fe80000100800 */
[----:B------:R-:W-:Y:S04]  /*17ed0*/  STL [R1+0x890], R252 ;  /* 0x000890fc01007387 */ /* 0x000fe80000100800 */
[----:B------:R-:W2:Y:S04]  /*17ee0*/  LDL.LU R12, [R1+0x514] ;  /* 0x00051400010c7983 */ /* 0x000ea80000300800 */
[----:B------:R-:W2:Y:S04]  /*17ef0*/  LDL.LU R13, [R1+0x51c] ;  /* 0x00051c00010d7983 */ /* 0x000ea80000300800 */
[----:B------:R-:W2:Y:S04]  /*17f00*/  LDL.LU R14, [R1+0x314] ;  /* 0x00031400010e7983 */ /* 0x000ea80000300800 */
        /* <DEDUP_REMOVED lines=10> */
[----:B----4-:R-:W-:Y:S04]  /*17fb0*/  STL [R1+0x8a0], R244 ;  /* 0x0008a0f401007387 */ /* 0x010fe80000100800 */
[----:B------:R-:W-:Y:S04]  /*17fc0*/  STL [R1+0x89c], R245 ;  /* 0x00089cf501007387 */ /* 0x000fe80000100800 */
[----:B------:R-:W-:Y:S04]  /*17fd0*/  STL [R1+0x898], R246 ;  /* 0x000898f601007387 */ /* 0x000fe80000100800 */
[----:B------:R-:W-:Y:S04]  /*17fe0*/  STL [R1+0x894], R247 ;  /* 0x000894f701007387 */ /* 0x000fe80000100800 */
[----:B--2---:R-:W-:Y:S01]  /*17ff0*/  STSM.16.M88.4 [R0], R12 ;  /* 0x0000000c00007844 */ /* 0x004fe20000000200 */
[----:B------:R-:W-:Y:S06]  /*18000*/  BAR.SYNC.DEFER_BLOCKING 0x0 ;  /* 0x0000000000007b1d */ /* 0x000fec0000010000 */
[----:B------:R-:W2:Y:S04]  /*18010*/  LDS.128 R240, [R251] ;  /* 0x00000000fbf07984 */ /* 0x000ea80000000c00 */
[----:B--2---:R-:W-:Y:S04]  /*18020*/  STL [R1+0x8b0], R240 ;  /* 0x0008b0f001007387 */ /* 0x004fe80000100800 */
[----:B------:R-:W-:Y:S04]  /*18030*/  STL [R1+0x8ac], R241 ;  /* 0x0008acf101007387 */ /* 0x000fe80000100800 */
[----:B------:R-:W-:Y:S04]  /*18040*/  STL [R1+0x8a8], R242 ;  /* 0x0008a8f201007387 */ /* 0x000fe80000100800 */
[----:B------:R-:W-:Y:S04]  /*18050*/  STL [R1+0x8a4], R243 ;  /* 0x0008a4f301007387 */ /* 0x000fe80000100800 */
[----:B------:R-:W2:Y:S04]  /*18060*/  LDL.LU R16, [R1+0x520] ;  /* 0x0005200001107983 */ /* 0x000ea80000300800 */
[----:B------:R-:W2:Y:S04]  /*18070*/  LDL.LU R17, [R1+0x528] ;  /* 0x0005280001117983 */ /* 0x000ea80000300800 */
[----:B------:R-:W2:Y:S04]  /*18080*/  LDL.LU R18, [R1+0x320] ;  /* 0x0003200001127983 */ /* 0x000ea80000300800 */
[----:B------:R-:W2:Y:S04]  /*18090*/  LDL.LU R19, [R1+0x328] ;  /* 0x0003280001137983 */ /* 0x000ea80000300800 */
[----:B------:R-:W4:Y:S04]  /*180a0*/  LDL.LU R12, [R1+0x120] ;  /* 0x00012000010c7983 */ /* 0x000f280000300800 */
[----:B------:R-:W4:Y:S01]  /*180b0*/  LDL.LU R13, [R1+0x128] ;  /* 0x00012800010d7983 */ /* 0x000f220000300800 */
[----:B------:R-:W-:Y:S01]  /*180c0*/  BAR.SYNC.DEFER_BLOCKING 0x0 ;  /* 0x0000000000007b1d */ /* 0x000fe20000010000 */
[----:B------:R-:W-:-:S02]  /*180d0*/  IMAD.MOV.U32 R6, RZ, RZ, R93 ;  /* 0x000000ffff067224 */ /* 0x000fc400078e005d */
[----:B------:R-:W-:-:S05]  /*180e0*/  IMAD.MOV.U32 R7, RZ, RZ, R95 ;  /* 0x000000ffff077224 */ /* 0x000fca00078e005f */
[----:B---3--:R-:W-:Y:S01]  /*180f0*/  STSM.16.M88.4 [R0], R4 ;  /* 0x0000000400007844 */ /* 0x008fe20000000200 */
[----:B------:R-:W-:Y:S06]  /*18100*/  BAR.SYNC.DEFER_BLOCKING 0x0 ;  /* 0x0000000000007b1d */ /* 0x000fec0000010000 */
[----:B------:R-:W3:Y:S02]  /*18110*/  LDS.128 R236, [R251] ;  /* 0x00000000fbec7984 */ /* 0x000ee40000000c00 */
[----:B------:R-:W-:Y:S01]  /*18120*/  BAR.SYNC.DEFER_BLOCKING 0x0 ;  /* 0x0000000000007b1d */ /* 0x000fe20000010000 */
[----:B------:R-:W-:-:S02]  /*18130*/  IMAD.MOV.U32 R14, RZ, RZ, R96 ;  /* 0x000000ffff0e7224 */ /* 0x000fc400078e0060 */
[----:B------:R-:W-:-:S03]  /*18140*/  IMAD.MOV.U32 R15, RZ, RZ, R98 ;  /* 0x000000ffff0f7224 */ /* 0x000fc600078e0062 */
[----:B---3--:R-:W-:Y:S04]  /*18150*/  STL [R1+0x8c0], R236 ;  /* 0x0008c0ec01007387 */ /* 0x008fe80000100800 */
[----:B------:R-:W-:Y:S04]  /*18160*/  STL [R1+0x8bc], R237 ;  /* 0x0008bced01007387 */ /* 0x000fe80000100800 */
[----:B------:R-:W-:Y:S04]  /*18170*/  STL [R1+0x8b8], R238 ;  /* 0x0008b8ee01007387 */ /* 0x000fe80000100800 */
[----:B------:R-:W-:Y:S04]  /*18180*/  STL [R1+0x8b4], R239 ;  /* 0x0008b4ef01007387 */ /* 0x000fe80000100800 */
[----:B--2---:R-:W-:Y:S01]  /*18190*/  STSM.16.M88.4 [R0], R16 ;  /* 0x0000001000007844 */ /* 0x004fe20000000200 */
[----:B------:R-:W-:Y:S06]  /*181a0*/  BAR.SYNC.DEFER_BLOCKING 0x0 ;  /* 0x0000000000007b1d */ /* 0x000fec0000010000 */
[----:B------:R-:W2:Y:S02]  /*181b0*/  LDS.128 R4, [R251] ;  /* 0x00000000fb047984 */ /* 0x000ea40000000c00 */
[----:B------:R-:W-:Y:S06]  /*181c0*/  BAR.SYNC.DEFER_BLOCKING 0x0 ;  /* 0x0000000000007b1d */ /* 0x000fec0000010000 */
[----:B----4-:R3:W-:Y:S02]  /*181d0*/  STSM.16.M88.4 [R0], R12 ;  /* 0x0000000c00007844 */ /* 0x0107e40000000200 */
[----:B------:R-:W-:Y:S06]  /*181e0*/  BAR.SYNC.DEFER_BLOCKING 0x0 ;  /* 0x0000000000007b1d */ /* 0x000fec0000010000 */
[----:B---3--:R-:W3:Y:S04]  /*181f0*/  LDL.LU R12, [R1+0x524] ;  /* 0x00052400010c7983 */ /* 0x008ee80000300800 */
[----:B------:R-:W3:Y:S04]  /*18200*/  LDL.LU R13, [R1+0x52c] ;  /* 0x00052c00010d7983 */ /* 0x000ee80000300800 */
[----:B------:R-:W3:Y:S04]  /*18210*/  LDL.LU R14, [R1+0x324] ;  /* 0x00032400010e7983 */ /* 0x000ee80000300800 */
[----:B------:R-:W3:Y:S04]  /*18220*/  LDL.LU R15, [R1+0x32c] ;  /* 0x00032c00010f7983 */ /* 0x000ee80000300800 */
[----:B------:R-:W4:Y:S04]  /*18230*/  LDL.LU R32, [R1+0x124] ;  /* 0x0001240001207983 */ /* 0x000f280000300800 */
[----:B------:R-:W4:Y:S04]  /*18240*/  LDL.LU R33, [R1+0x12c] ;  /* 0x00012c0001217983 */ /* 0x000f280000300800 */
[----:B------:R-:W2:Y:S04]  /*18250*/  LDL.LU R36, [R1+0x530] ;  /* 0x0005300001247983 */ /* 0x000ea80000300800 */
[----:B------:R-:W2:Y:S04]  /*18260*/  LDL.LU R37, [R1+0x538] ;  /* 0x0005380001257983 */ /* 0x000ea80000300800 */
[----:B------:R-:W2:Y:S04]  /*18270*/  LDL.LU R38, [R1+0x330] ;  /* 0x0003300001267983 */ /* 0x000ea80000300800 */
[----:B------:R-:W2:Y:S04]  /*18280*/  LDL.LU R39, [R1+0x338] ;  /* 0x0003380001277983 */ /* 0x000ea80000300800 */
[----:B------:R-:W2:Y:S04]  /*18290*/  LDL.LU R28, [R1+0x130] ;  /* 0x00013000011c7983 */ /* 0x000ea80000300800 */
[----:B------:R-:W2:Y:S04]  /*182a0*/  LDL.LU R29, [R1+0x138] ;  /* 0x00013800011d7983 */ /* 0x000ea80000300800 */
[----:B------:R-:W1:Y:S01]  /*182b0*/  LDS.128 R24, [R251] ;  /* 0x00000000fb187984 */ /* 0x000e620000000c00 */
[----:B------:R-:W-:Y:S01]  /*182c0*/  BAR.SYNC.DEFER_BLOCKING 0x0 ;  /* 0x0000000000007b1d */ /* 0x000fe20000010000 */
[----:B------:R-:W-:-:S02]  /*182d0*/  IMAD.MOV.U32 R34, RZ, RZ, R97 ;  /* 0x000000ffff227224 */ /* 0x000fc400078e0061 */
[----:B------:R-:W-:Y:S02]  /*182e0*/  IMAD.MOV.U32 R35, RZ, RZ, R99 ;  /* 0x000000ffff237224 */ /* 0x000fe400078e0063 */
[----:B------:R-:W-:Y:S02]  /*182f0*/  IMAD.MOV.U32 R30, RZ, RZ, R100 ;  /* 0x000000ffff1e7224 */ /* 0x000fe400078e0064 */
[----:B------:R-:W-:Y:S01]  /*18300*/  IMAD.MOV.U32 R31, RZ, RZ, R102 ;  /* 0x000000ffff1f7224 */ /* 0x000fe200078e0066 */
[----:B---3--:R-:W-:Y:S01]  /*18310*/  STSM.16.M88.4 [R0], R12 ;  /* 0x0000000c00007844 */ /* 0x008fe20000000200 */
[----:B------:R-:W-:Y:S06]  /*18320*/  BAR.SYNC.DEFER_BLOCKING 0x0 ;  /* 0x0000000000007b1d */ /* 0x000fec0000010000 */
[----:B------:R-:W3:Y:S02]  /*18330*/  LDS.128 R20, [R251] ;  /* 0x00000000fb147984 */ /* 0x000ee40000000c00 */
[----:B------:R-:W-:Y:S06]  /*18340*/  BAR.SYNC.DEFER_BLOCKING 0x0 ;  /* 0x0000000000007b1d */ /* 0x000fec0000010000 */
[----:B----4-:R-:W-:Y:S02]  /*18350*/  STSM.16.M88.4 [R0], R32 ;  /* 0x0000002000007844 */ /* 0x010fe40000000200 */
[----:B------:R-:W-:Y:S06]  /*18360*/  BAR.SYNC.DEFER_BLOCKING 0x0 ;  /* 0x0000000000007b1d */ /* 0x000fec0000010000 */
[----:B------:R-:W4:Y:S02]  /*18370*/  LDS.128 R16, [R251] ;  /* 0x00000000fb107984 */ /* 0x000f240000000c00 */
[----:B------:R-:W-:Y:S06]  /*18380*/  BAR.SYNC.DEFER_BLOCKING 0x0 ;  /* 0x0000000000007b1d */ /* 0x000fec0000010000 */
[----:B--2---:R-:W-:Y:S02]  /*18390*/  STSM.16.M88.4 [R0], R36 ;  /* 0x0000002400007844 */ /* 0x004fe40000000200 */
[----:B------:R-:W-:Y:S06]  /*183a0*/  BAR.SYNC.DEFER_BLOCKING 0x0 ;  /* 0x0000000000007b1d */ /* 0x000fec0000010000 */
[----:B------:R-:W2:Y:S02]  /*183b0*/  LDS.128 R12, [R251] ;  /* 0x00000000fb0c7984 */ /* 0x000ea40000000c00 */
[----:B------:R-:W-:Y:S06]  /*183c0*/  BAR.SYNC.DEFER_BLOCKING 0x0 ;  /* 0x0000000000007b1d */ /* 0x000fec0000010000 */
[----:B------:R1:W-:Y:S02]  /*183d0*/  STSM.16.M88.4 [R0], R28 ;  /* 0x0000001c00007844 */ /* 0x0003e40000000200 */
[----:B------:R-:W-:Y:S06]  /*183e0*/  BAR.SYNC.DEFER_BLOCKING 0x0 ;  /* 0x0000000000007b1d */ /* 0x000fec0000010000 */
[----:B-1----:R-:W3:Y:S04]  /*183f0*/  LDL.LU R28, [R1+0x534] ;  /* 0x00053400011c7983 */ /* 0x002ee80000300800 */
        /* <DEDUP_REMOVED lines=172> */
[----:B------:R-:W-:Y:S06]  /*18ec0*/  BAR.SYNC.DEFER_BLOCKING 0x0 ;  /* 0x0000000000007b1d */ /* 0x000fec0000010000 */
[----:B---3--:R-:W-:Y:S02]  /*18ed0*/  STSM.16.M88.4 [R0], R108 ;  /* 0x0000006c00007844 */ /* 0x008fe40000000200 */
        /* <DEDUP_REMOVED lines=19> */
[----:B------:R-:W1:Y:S01]  /*19010*/  LDS.128 R160, [R251] ;  /* 0x00000000fba07984 */ /* 0x000e620000000c00 */
[----:B------:R-:W-:Y:S06]  /*19020*/  BAR.SYNC.DEFER_BLOCKING 0x0 ;  /* 0x0000000000007b1d */ /* 0x000fec0000010000 */
[----:B------:R-:W2:Y:S04]  /*19030*/  LDL.LU R124, [R1+0x5a0] ;  /* 0x0005a000017c7983 */ /* 0x000ea80000300800 */
[----:B------:R-:W2:Y:S04]  /*19040*/  LDL.LU R125, [R1+0x5a8] ;  /* 0x0005a800017d7983 */ /* 0x000ea80000300800 */
[----:B------:R-:W2:Y:S04]  /*19050*/  LDL.LU R126, [R1+0x3a0] ;  /* 0x0003a000017e7983 */ /* 0x000ea80000300800 */
[----:B------:R-:W2:Y:S04]  /*19060*/  LDL.LU R127, [R1+0x3a8] ;  /* 0x0003a800017f7983 */ /* 0x000ea80000300800 */
[----:B---3--:R-:W-:Y:S01]  /*19070*/  STSM.16.M88.4 [R0], R152 ;  /* 0x0000009800007844 */ /* 0x008fe20000000200 */
[----:B------:R-:W-:Y:S06]  /*19080*/  BAR.SYNC.DEFER_BLOCKING 0x0 ;  /* 0x0000000000007b1d */ /* 0x000fec0000010000 */
[----:B------:R-:W3:Y:S02]  /*19090*/  LDS.128 R156, [R251] ;  /* 0x00000000fb9c7984 */ /* 0x000ee40000000c00 */
[----:B------:R-:W-:Y:S06]  /*190a0*/  BAR.SYNC.DEFER_BLOCKING 0x0 ;  /* 0x0000000000007b1d */ /* 0x000fec0000010000 */
[----:B----4-:R4:W-:Y:S02]  /*190b0*/  STSM.16.M88.4 [R0], R164 ;  /* 0x000000a400007844 */ /* 0x0109e40000000200 */
[----:B------:R-:W-:Y:S06]  /*190c0*/  BAR.SYNC.DEFER_BLOCKING 0x0 ;  /* 0x0000000000007b1d */ /* 0x000fec0000010000 */
[----:B----4-:R-:W4:Y:S04]  /*190d0*/  LDL.LU R164, [R1+0x1a0] ;  /* 0x0001a00001a47983 */ /* 0x010f280000300800 */
[----:B------:R-:W4:Y:S04]  /*190e0*/  LDL.LU R165, [R1+0x1a8] ;  /* 0x0001a80001a57983 */ /* 0x000f280000300800 */
[----:B------:R-:W3:Y:S01]  /*190f0*/  LDS.128 R152, [R251] ;  /* 0x00000000fb987984 */ /* 0x000ee20000000c00 */
[----:B------:R-:W-:Y:S06]  /*19100*/  BAR.SYNC.DEFER_BLOCKING 0x0 ;  /* 0x0000000000007b1d */ /* 0x000fec0000010000 */
[----:B--2---:R-:W-:Y:S02]  /*19110*/  STSM.16.M88.4 [R0], R124 ;  /* 0x0000007c00007844 */ /* 0x004fe40000000200 */
[----:B------:R-:W-:Y:S01]  /*19120*/  BAR.SYNC.DEFER_BLOCKING 0x0 ;  /* 0x0000000000007b1d */ /* 0x000fe20000010000 */
[----:B------:R-:W-:-:S02]  /*19130*/  IMAD.MOV.U32 R166, RZ, RZ, R128 ;  /* 0x000000ffffa67224 */ /* 0x000fc400078e0080 */
[----:B------:R-:W-:-:S03]  /*19140*/  IMAD.MOV.U32 R167, RZ, RZ, R130 ;  /* 0x000000ffffa77224 */ /* 0x000fc600078e0082 */
[----:B------:R-:W2:Y:S02]  /*19150*/  LDS.128 R124, [R251] ;  /* 0x00000000fb7c7984 */ /* 0x000ea40000000c00 */
[----:B------:R-:W-:Y:S06]  /*19160*/  BAR.SYNC.DEFER_BLOCKING 0x0 ;  /* 0x0000000000007b1d */ /* 0x000fec0000010000 */
[----:B----4-:R4:W-:Y:S02]  /*19170*/  STSM.16.M88.4 [R0], R164 ;  /* 0x000000a400007844 */ /* 0x0109e40000000200 */
[----:B------:R-:W-:Y:S06]  /*19180*/  BAR.SYNC.DEFER_BLOCKING 0x0 ;  /* 0x0000000000007b1d */ /* 0x000fec0000010000 */
[----:B----4-:R-:W4:Y:S04]  /*19190*/  LDL.LU R164, [R1+0x5a4] ;  /* 0x0005a40001a47983 */ /* 0x010f280000300800 */
[----:B------:R-:W4:Y:S04]  /*191a0*/  LDL.LU R165, [R1+0x5ac] ;  /* 0x0005ac0001a57983 */ /* 0x000f280000300800 */
[----:B------:R-:W4:Y:S04]  /*191b0*/  LDL.LU R166, [R1+0x3a4] ;  /* 0x0003a40001a67983 */ /* 0x000f280000300800 */
[----:B------:R-:W4:Y:S04]  /*191c0*/  LDL.LU R167, [R1+0x3ac] ;  /* 0x0003ac0001a77983 */ /* 0x000f280000300800 */
[----:B------:R-:W3:Y:S04]  /*191d0*/  LDL.LU R176, [R1+0x1a4] ;  /* 0x0001a40001b07983 */ /* 0x000ee80000300800 */
[----:B------:R-:W3:Y:S04]  /*191e0*/  LDL.LU R177, [R1+0x1ac] ;  /* 0x0001ac0001b17983 */ /* 0x000ee80000300800 */
[----:B------:R-:W2:Y:S01]  /*191f0*/  LDS.128 R172, [R251] ;  /* 0x00000000fbac7984 */ /* 0x000ea20000000c00 */
[----:B------:R-:W-:Y:S06]  /*19200*/  BAR.SYNC.DEFER_BLOCKING 0x0 ;  /* 0x0000000000007b1d */ /* 0x000fec0000010000 */
[----:B------:R-:W2:Y:S04]  /*19210*/  LDL.LU R128, [R1+0x5b0] ;  /* 0x0005b00001807983 */ /* 0x000ea80000300800 */
[----:B------:R-:W2:Y:S04]  /*19220*/  LDL.LU R129, [R1+0x5b8] ;  /* 0x0005b80001817983 */ /* 0x000ea80000300800 */
[----:B------:R-:W2:Y:S04]  /*19230*/  LDL.LU R130, [R1+0x3b0] ;  /* 0x0003b00001827983 */ /* 0x000ea80000300800 */
[----:B------:R-:W2:Y:S04]  /*19240*/  LDL.LU R131, [R1+0x3b8] ;  /* 0x0003b80001837983 */ /* 0x000ea80000300800 */
[----:B----4-:R-:W-:Y:S01]  /*19250*/  STSM.16.M88.4 [R0], R164 ;  /* 0x000000a400007844 */ /* 0x010fe20000000200 */
[----:B------:R-:W-:Y:S06]  /*19260*/  BAR.SYNC.DEFER_BLOCKING 0x0 ;  /* 0x0000000000007b1d */ /* 0x000fec0000010000 */
[----:B------:R-:W4:Y:S02]  /*19270*/  LDS.128 R168, [R251] ;  /* 0x00000000fba87984 */ /* 0x000f240000000c00 */
[----:B------:R-:W-:Y:S06]  /*19280*/  BAR.SYNC.DEFER_BLOCKING 0x0 ;  /* 0x0000000000007b1d */ /* 0x000fec0000010000 */
[----:B---3--:R3:W-:Y:S02]  /*19290*/  STSM.16.M88.4 [R0], R176 ;  /* 0x000000b000007844 */ /* 0x0087e40000000200 */
[----:B------:R-:W-:Y:S06]  /*192a0*/  BAR.SYNC.DEFER_BLOCKING 0x0 ;  /* 0x0000000000007b1d */ /* 0x000fec0000010000 */
[----:B---3--:R-:W3:Y:S04]  /*192b0*/  LDL.LU R176, [R1+0x1b0] ;  /* 0x0001b00001b07983 */ /* 0x008ee80000300800 */
[----:B------:R-:W3:Y:S04]  /*192c0*/  LDL.LU R177, [R1+0x1b8] ;  /* 0x0001b80001b17983 */ /* 0x000ee80000300800 */
[----:B------:R-:W4:Y:S01]  /*192d0*/  LDS.128 R164, [R251] ;  /* 0x00000000fba47984 */ /* 0x000f220000000c00 */
[----:B------:R-:W-:Y:S06]  /*192e0*/  BAR.SYNC.DEFER_BLOCKING 0x0 ;  /* 0x0000000000007b1d */ /* 0x000fec0000010000 */
[----:B--2---:R-:W-:Y:S02]  /*192f0*/  STSM.16.M88.4 [R0], R128 ;  /* 0x0000008000007844 */ /* 0x004fe40000000200 */
[----:B------:R-:W-:Y:S01]  /*19300*/  BAR.SYNC.DEFER_BLOCKING 0x0 ;  /* 0x0000000000007b1d */ /* 0x000fe20000010000 */
[----:B------:R-:W-:-:S02]  /*19310*/  IMAD.MOV.U32 R178, RZ, RZ, R132 ;  /* 0x000000ffffb27224 */ /* 0x000fc400078e0084 */
[----:B------:R-:W-:-:S03]  /*19320*/  IMAD.MOV.U32 R179, RZ, RZ, R134 ;  /* 0x000000ffffb37224 */ /* 0x000fc600078e0086 */
[----:B------:R-:W2:Y:S02]  /*19330*/  LDS.128 R128, [R251] ;  /* 0x00000000fb807984 */ /* 0x000ea40000000c00 */
[----:B------:R-:W-:Y:S06]  /*19340*/  BAR.SYNC.DEFER_BLOCKING 0x0 ;  /* 0x0000000000007b1d */ /* 0x000fec0000010000 */
[----:B---3--:R3:W-:Y:S02]  /*19350*/  STSM.16.M88.4 [R0], R176 ;  /* 0x000000b000007844 */ /* 0x0087e40000000200 */
[----:B------:R-:W-:Y:S06]  /*19360*/  BAR.SYNC.DEFER_BLOCKING 0x0 ;  /* 0x0000000000007b1d */ /* 0x000fec0000010000 */
[----:B---3--:R-:W3:Y:S04]  /*19370*/  LDL.LU R176, [R1+0x5b4] ;  /* 0x0005b40001b07983 */ /* 0x008ee80000300800 */
[----:B------:R-:W3:Y:S04]  /*19380*/  LDL.LU R177, [R1+0x5bc] ;  /* 0x0005bc0001b17983 */ /* 0x000ee80000300800 */
[----:B------:R-:W3:Y:S04]  /*19390*/  LDL.LU R178, [R1+0x3b4] ;  /* 0x0003b40001b27983 */ /* 0x000ee80000300800 */
[----:B------:R-:W3:Y:S04]  /*193a0*/  LDL.LU R179, [R1+0x3bc] ;  /* 0x0003bc0001b37983 */ /* 0x000ee80000300800 */
[----:B------:R-:W4:Y:S04]  /*193b0*/  LDL.LU R188, [R1+0x1b4] ;  /* 0x0001b40001bc7983 */ /* 0x000f280000300800 */
[----:B------:R-:W4:Y:S04]  /*193c0*/  LDL.LU R189, [R1+0x1bc] ;  /* 0x0001bc0001bd7983 */ /* 0x000f280000300800 */
[----:B------:R-:W2:Y:S01]  /*193d0*/  LDS.128 R184, [R251] ;  /* 0x00000000fbb87984 */ /* 0x000ea20000000c00 */
        /* <DEDUP_REMOVED lines=73> */
[----:B------:R-:W3:Y:S04]  /*19870*/  LDL.LU R216, [R1+0x5e4] ;  /* 0x0005e40001d87983 */ /* 0x000ee80000300800 */
[----:B------:R-:W3:Y:S04]  /*19880*/  LDL.LU R217, [R1+0x5ec] ;  /* 0x0005ec0001d97983 */ /* 0x000ee80000300800 */
[----:B------:R-:W3:Y:S04]  /*19890*/  LDL.LU R218, [R1+0x3e4] ;  /* 0x0003e40001da7983 */ /* 0x000ee80000300800 */
[----:B------:R-:W3:Y:S04]  /*198a0*/  LDL.LU R219, [R1+0x3ec] ;  /* 0x0003ec0001db7983 */ /* 0x000ee80000300800 */
[----:B------:R-:W3:Y:S04]  /*198b0*/  LDL.LU R220, [R1+0x1e4] ;  /* 0x0001e40001dc7983 */ /* 0x000ee80000300800 */
[----:B------:R-:W3:Y:S01]  /*198c0*/  LDL.LU R221, [R1+0x1ec] ;  /* 0x0001ec0001dd7983 */ /* 0x000ee20000300800 */
[----:B------:R-:W-:-:S02]  /*198d0*/  IMAD.MOV.U32 R214, RZ, RZ, R144 ;  /* 0x000000ffffd67224 */ /* 0x000fc400078e0090 */
[----:B------:R-:W-:Y:S01]  /*198e0*/  IMAD.MOV.U32 R215, RZ, RZ, R146 ;  /* 0x000000ffffd77224 */ /* 0x000fe200078e0092 */
[----:B------:R-:W3:Y:S04]  /*198f0*/  LDL.LU R144, [R1+0x5f0] ;  /* 0x0005f00001907983 */ /* 0x000ee80000300800 */
[----:B------:R-:W3:Y:S04]  /*19900*/  LDL.LU R145, [R1+0x5f8] ;  /* 0x0005f80001917983 */ /* 0x000ee80000300800 */
[----:B------:R-:W3:Y:S04]  /*19910*/  LDL.LU R146, [R1+0x3f0] ;  /* 0x0003f00001927983 */ /* 0x000ee80000300800 */
[----:B------:R-:W3:Y:S04]  /*19920*/  LDL.LU R147, [R1+0x3f8] ;  /* 0x0003f80001937983 */ /* 0x000ee80000300800 */
[----:B------:R-:W3:Y:S04]  /*19930*/  LDL.LU R224, [R1+0x1f0] ;  /* 0x0001f00001e07983 */ /* 0x000ee80000300800 */
[----:B------:R-:W3:Y:S04]  /*19940*/  LDL.LU R225, [R1+0x1f8] ;  /* 0x0001f80001e17983 */ /* 0x000ee80000300800 */
[----:B------:R-:W1:Y:S01]  /*19950*/  LDS.128 R200, [R251] ;  /* 0x00000000fbc87984 */ /* 0x000e620000000c00 */
[----:B------:R-:W-:Y:S06]  /*19960*/  BAR.SYNC.DEFER_BLOCKING 0x0 ;  /* 0x0000000000007b1d */ /* 0x000fec0000010000 */
[----:B--2---:R-:W-:Y:S02]  /*19970*/  STSM.16.M88.4 [R0], R140 ;  /* 0x0000008c00007844 */ /* 0x004fe40000000200 */
[----:B------:R-:W-:Y:S06]  /*19980*/  BAR.SYNC.DEFER_BLOCKING 0x0 ;  /* 0x0000000000007b1d */ /* 0x000fec0000010000 */
[----:B------:R-:W2:Y:S02]  /*19990*/  LDS.128 R140, [R251] ;  /* 0x00000000fb8c7984 */ /* 0x000ea40000000c00 */
[----:B------:R-:W-:Y:S06]  /*199a0*/  BAR.SYNC.DEFER_BLOCKING 0x0 ;  /* 0x0000000000007b1d */ /* 0x000fec0000010000 */
[----:B----4-:R-:W-:Y:S02]  /*199b0*/  STSM.16.M88.4 [R0], R212 ;  /* 0x000000d400007844 */ /* 0x010fe40000000200 */
[----:B------:R-:W-:Y:S06]  /*199c0*/  BAR.SYNC.DEFER_BLOCKING 0x0 ;  /* 0x0000000000007b1d */ /* 0x000fec0000010000 */
[----:B------:R-:W4:Y:S02]  /*199d0*/  LDS.128 R212, [R251] ;  /* 0x00000000fbd47984 */ /* 0x000f240000000c00 */
[----:B------:R-:W-:Y:S06]  /*199e0*/  BAR.SYNC.DEFER_BLOCKING 0x0 ;  /* 0x0000000000007b1d */ /* 0x000fec0000010000 */
[----:B---3--:R-:W-:Y:S02]  /*199f0*/  STSM.16.M88.4 [R0], R216 ;  /* 0x000000d800007844 */ /* 0x008fe40000000200 */
[----:B------:R-:W-:Y:S06]  /*19a00*/  BAR.SYNC.DEFER_BLOCKING 0x0 ;  /* 0x0000000000007b1d */ /* 0x000fec0000010000 */
[----:B------:R-:W3:Y:S02]  /*19a10*/  LDS.128 R216, [R251] ;  /* 0x00000000fbd87984 */ /* 0x000ee40000000c00 */
[----:B------:R-:W-:Y:S06]  /*19a20*/  BAR.SYNC.DEFER_BLOCKING 0x0 ;  /* 0x0000000000007b1d */ /* 0x000fec0000010000 */
[----:B------:R-:W-:Y:S02]  /*19a30*/  STSM.16.M88.4 [R0], R220 ;  /* 0x000000dc00007844 */ /* 0x000fe40000000200 */
[----:B------:R-:W-:Y:S06]  /*19a40*/  BAR.SYNC.DEFER_BLOCKING 0x0 ;  /* 0x0000000000007b1d */ /* 0x000fec0000010000 */
[----:B------:R-:W3:Y:S02]  /*19a50*/  LDS.128 R220, [R251] ;  /* 0x00000000fbdc7984 */ /* 0x000ee40000000c00 */
[----:B------:R-:W-:Y:S06]  /*19a60*/  BAR.SYNC.DEFER_BLOCKING 0x0 ;  /* 0x0000000000007b1d */ /* 0x000fec0000010000 */
[----:B------:R-:W-:Y:S02]  /*19a70*/  STSM.16.M88.4 [R0], R144 ;  /* 0x0000009000007844 */ /* 0x000fe40000000200 */
[----:B------:R-:W-:Y:S06]  /*19a80*/  BAR.SYNC.DEFER_BLOCKING 0x0 ;  /* 0x0000000000007b1d */ /* 0x000fec0000010000 */
[----:B------:R-:W3:Y:S02]  /*19a90*/  LDS.128 R144, [R251] ;  /* 0x00000000fb907984 */ /* 0x000ee40000000c00 */
[----:B------:R-:W-:Y:S06]  /*19aa0*/  BAR.SYNC.DEFER_BLOCKING 0x0 ;  /* 0x0000000000007b1d */ /* 0x000fec0000010000 */
[----:B------:R1:W-:Y:S02]  /*19ab0*/  STSM.16.M88.4 [R0], R224 ;  /* 0x000000e000007844 */ /* 0x0003e40000000200 */
[----:B------:R-:W-:Y:S06]  /*19ac0*/  BAR.SYNC.DEFER_BLOCKING 0x0 ;  /* 0x0000000000007b1d */ /* 0x000fec0000010000 */
[----:B-1----:R-:W2:Y:S04]  /*19ad0*/  LDL.LU R224, [R1+0x5f4] ;  /* 0x0005f40001e07983 */ /* 0x002ea80000300800 */
[----:B------:R-:W2:Y:S04]  /*19ae0*/  LDL.LU R225, [R1+0x5fc] ;  /* 0x0005fc0001e17983 */ /* 0x000ea80000300800 */
[----:B------:R-:W2:Y:S04]  /*19af0*/  LDL.LU R226, [R1+0x3f4] ;  /* 0x0003f40001e27983 */ /* 0x000ea80000300800 */
[----:B------:R-:W2:Y:S04]  /*19b00*/  LDL.LU R227, [R1+0x3fc] ;  /* 0x0003fc0001e37983 */ /* 0x000ea80000300800 */
[----:B------:R-:W1:Y:S01]  /*19b10*/  LDS.128 R228, [R251] ;  /* 0x00000000fbe47984 */ /* 0x000e620000000c00 */
[----:B------:R-:W-:Y:S06]  /*19b20*/  BAR.SYNC.DEFER_BLOCKING 0x0 ;  /* 0x0000000000007b1d */ /* 0x000fec0000010000 */
[----:B--2---:R2:W-:Y:S04]  /*19b30*/  STSM.16.M88.4 [R0], R224 ;  /* 0x000000e000007844 */ /* 0x0045e80000000200 */
[----:B--2---:R-:W2:Y:S04]  /*19b40*/  LDL.LU R224, [R1+0x1f4] ;  /* 0x0001f40001e07983 */ /* 0x004ea80000300800 */
[----:B------:R-:W2:Y:S01]  /*19b50*/  LDL.LU R225, [R1+0x1fc] ;  /* 0x0001fc0001e17983 */ /* 0x000ea20000300800 */
[----:B------:R-:W-:-:S02]  /*19b60*/  IMAD.MOV.U32 R226, RZ, RZ, R149 ;  /* 0x000000ffffe27224 */ /* 0x000fc400078e0095 */
[----:B------:R-:W-:Y:S01]  /*19b70*/  IMAD.MOV.U32 R227, RZ, RZ, R151 ;  /* 0x000000ffffe37224 */ /* 0x000fe200078e0097 */
[----:B------:R-:W-:Y:S06]  /*19b80*/  BAR.SYNC.DEFER_BLOCKING 0x0 ;  /* 0x0000000000007b1d */ /* 0x000fec0000010000 */
[----:B------:R-:W4:Y:S04]  /*19b90*/  LDL.LU R239, [R1+0x200] ;  /* 0x0002000001ef7983 */ /* 0x000f280000300800 */
[----:B------:R-:W3:Y:S04]  /*19ba0*/  LDL.LU R238, [R1+0x604] ;  /* 0x0006040001ee7983 */ /* 0x000ee80000300800 */
[----:B------:R-:W3:Y:S04]  /*19bb0*/  LDL.LU R237, [R1+0x4] ;  /* 0x0000040001ed7983 */ /* 0x000ee80000300800 */
[----:B------:R-:W3:Y:S04]  /*19bc0*/  LDL.LU R236, [R1+0x404] ;  /* 0x0004040001ec7983 */ /* 0x000ee80000300800 */
[----:B------:R-:W1:Y:S01]  /*19bd0*/  LDS.128 R148, [R251] ;  /* 0x00000000fb947984 */ /* 0x000e620000000c00 */
[----:B------:R-:W-:Y:S06]  /*19be0*/  BAR.SYNC.DEFER_BLOCKING 0x0 ;  /* 0x0000000000007b1d */ /* 0x000fec0000010000 */
        /* <DEDUP_REMOVED lines=9> */
[----:B--2---:R2:W-:Y:S04]  /*19c80*/  STSM.16.M88.4 [R0], R224 ;  /* 0x000000e000007844 */ /* 0x0045e80000000200 */
[----:B--2---:R-:W2:Y:S01]  /*19c90*/  LDL.LU R0, [R1+0x600] ;  /* 0x0006000001007983 */ /* 0x004ea20000300800 */
[----:B------:R-:W-:Y:S01]  /*19ca0*/  BAR.SYNC.DEFER_BLOCKING 0x0 ;  /* 0x0000000000007b1d */ /* 0x000fe20000010000 */
[----:B------:R-:W-:Y:S01]  /*19cb0*/  ISETP.GE.AND P1, PT, R3, UR5, PT ;  /* 0x0000000503007c0c */ /* 0x000fe2000bf26270 */
[C---:B------:R-:W-:Y:S01]  /*19cc0*/  VIADD R3, R9.reuse, 0x4 ;  /* 0x0000000409037836 */ /* 0x040fe20000000000 */
[----:B------:R-:W-:Y:S01]  /*19cd0*/  ISETP.GE.AND P0, PT, R2, UR4, PT ;  /* 0x0000000402007c0c */ /* 0x000fe2000bf06270 */
[----:B------:R-:W-:-:S02]  /*19ce0*/  VIADD R2, R9, 0x3 ;  /* 0x0000000309027836 */ /* 0x000fc40000000000 */
[----:B------:R-:W-:Y:S01]  /*19cf0*/  ULDC UR5, c[0x0][0x22c] ;  /* 0x00008b0000057ab9 */ /* 0x000fe20000000800 */
[----:B------:R-:W-:Y:S01]  /*19d00*/  ULDC UR4, c[0x0][0x22c] ;  /* 0x00008b0000047ab9 */ /* 0x000fe20000000800 */
[----:B------:R-:W-:Y:S01]  /*19d10*/  ISETP.GE.AND P5, PT, R3, UR5, PT ;  /* 0x0000000503007c0c */ /* 0x000fe2000bfa6270 */
[----:B------:R-:W-:Y:S01]  /*19d20*/  IMAD R3, R10, R8, RZ ;  /* 0x000000080a037224 */ /* 0x000fe200078e02ff */
[----:B------:R-:W-:Y:S01]  /*19d30*/  ISETP.GE.AND P3, PT, R2, UR4, PT ;  /* 0x0000000402007c0c */ /* 0x000fe2000bf66270 */
[----:B------:R-:W-:Y:S02]  /*19d40*/  ULDC.64 UR4, c[0x0][0x220] ;  /* 0x0000880000047ab9 */ /* 0x000fe40000000a00 */
[----:B------:R-:W-:Y:S01]  /*19d50*/  IMAD R8, R8, 0x80, R3 ;  /* 0x0000008008087824 */ /* 0x000fe200078e0203 */
[----:B------:R-:W-:-:S04]  /*19d60*/  LEA R2, P6, R3, UR4, 0x2 ;  /* 0x0000000403027c11 */ /* 0x000fc8000f8c10ff */
[----:B------:R-:W-:Y:S02]  /*19d70*/  LEA.HI.X.SX32 R3, R3, UR5, 0x2, P6 ;  /* 0x0000000503037c11 */ /* 0x000fe4000b0f16ff */
[C---:B------:R-:W-:Y:S01]  /*19d80*/  LEA R232, P6, R8.reuse, UR4, 0x2 ;  /* 0x0000000408e87c11 */ /* 0x040fe2000f8c10ff */
[----:B------:R-:W-:Y:S01]  /*19d90*/  ULDC UR4, c[0x0][0x22c] ;  /* 0x00008b0000047ab9 */ /* 0x000fe20000000800 */
[----:B------:R-:W-:Y:S02]  /*19da0*/  ISETP.LT.AND P2, PT, R11, UR22, !P2 ;  /* 0x000000160b007c0c */ /* 0x000fe4000d741270 */
[----:B------:R-:W-:Y:S01]  /*19db0*/  LEA.HI.X.SX32 R233, R8, UR5, 0x2, P6 ;  /* 0x0000000508e97c11 */ /* 0x000fe2000b0f16ff */
[----:B------:R-:W-:-:S04]  /*19dc0*/  IMAD R8, R9, UR28, RZ ;  /* 0x0000001c09087c24 */ /* 0x000fc8000f8e02ff */
[----:B------:R-:W-:-:S04]  /*19dd0*/  IMAD.WIDE R248, R8, 0x4, R2 ;  /* 0x0000000408f87825 */ /* 0x000fc800078e0202 */
[----:B------:R-:W-:-:S04]  /*19de0*/  IMAD.WIDE R234, R8, 0x4, R232 ;  /* 0x0000000408ea7825 */ /* 0x000fc800078e02e8 */
[----:B------:R-:W-:-:S04]  /*19df0*/  VIADD R8, R8, UR28 ;  /* 0x0000001c08087c36 */ /* 0x000fc80008000000 */
[----:B------:R-:W-:-:S04]  /*19e00*/  IMAD.WIDE R224, R8, 0x4, R2 ;  /* 0x0000000408e07825 */ /* 0x000fc800078e0202 */
[----:B------:R-:W-:Y:S01]  /*19e10*/  IMAD.WIDE R226, R8, 0x4, R232 ;  /* 0x0000000408e27825 */ /* 0x000fe200078e02e8 */
[----:B--2---:R2:W-:Y:S04]  /*19e20*/  @P4 STG.E desc[UR16][R248.64], R0 ;  /* 0x00000000f8004986 */ /* 0x0045e8000c101910 */
[----:B------:R1:W-:Y:S01]  /*19e30*/  @P2 STG.E desc[UR16][R234.64], R250 ;  /* 0x000000faea002986 */ /* 0x0003e2000c101910 */
[----:B--2---:R-:W-:-:S05]  /*19e40*/  VIADD R0, R9, 0x5 ;  /* 0x0000000509007836 */ /* 0x004fca0000000000 */
[----:B------:R-:W-:Y:S01]  /*19e50*/  ISETP.GE.AND P2, PT, R0, UR4, PT ;  /* 0x0000000400007c0c */ /* 0x000fe2000bf46270 */
[----:B------:R-:W-:Y:S01]  /*19e60*/  VIADD R0, R8, UR28 ;  /* 0x0000001c08007c36 */ /* 0x000fe20008000000 */
[C---:B------:R-:W-:Y:S01]  /*19e70*/  ISETP.LT.AND P4, PT, R10.reuse, UR24, !P0 ;  /* 0x000000180a007c0c */ /* 0x040fe2000c781270 */
[----:B------:R-:W2:Y:S01]  /*19e80*/  LDL.LU R8, [R1+0x400] ;  /* 0x0004000001087983 */ /* 0x000ea20000300800 */
[C---:B------:R-:W-:Y:S02]  /*19e90*/  ISETP.LT.AND P0, PT, R11.reuse, UR18, !P0 ;  /* 0x000000120b007c0c */ /* 0x040fe4000c701270 */
[----:B------:R-:W-:Y:S01]  /*19ea0*/  ISETP.LT.AND P6, PT, R10, UR20, !P1 ;  /* 0x000000140a007c0c */ /* 0x000fe2000cfc1270 */
[C---:B-1----:R-:W-:Y:S01]  /*19eb0*/  IMAD.WIDE R234, R0.reuse, 0x4, R2 ;  /* 0x0000000400ea7825 */ /* 0x042fe200078e0202 */
[----:B------:R-:W-:Y:S01]  /*19ec0*/  ISETP.LT.AND P1, PT, R11, UR12, !P1 ;  /* 0x0000000c0b007c0c */ /* 0x000fe2000cf21270 */
[----:B------:R-:W-:Y:S01]  /*19ed0*/  ULDC UR4, c[0x0][0x22c] ;  /* 0x00008b0000047ab9 */ /* 0x000fe20000000800 */
[----:B------:R-:W-:Y:S01]  /*19ee0*/  ULDC UR12, c[0x0][0x228] ;  /* 0x00008a00000c7ab9 */ /* 0x000fe20000000800 */
[----:B------:R-:W-:Y:S01]  /*19ef0*/  VIADD R250, R9, 0x6 ;  /* 0x0000000609fa7836 */ /* 0x000fe20000000000 */
[----:B------:R-:W-:Y:S01]  /*19f00*/  ULDC UR18, c[0x0][0x228] ;  /* 0x00008a0000127ab9 */ /* 0x000fe20000000800 */
[----:B------:R-:W-:-:S02]  /*19f10*/  IMAD.WIDE R248, R0, 0x4, R232 ;  /* 0x0000000400f87825 */ /* 0x000fc400078e02e8 */
[----:B--2---:R1:W-:Y:S01]  /*19f20*/  @P4 STG.E desc[UR16][R224.64], R8 ;  /* 0x00000008e0004986 */ /* 0x0043e2000c101910 */
[----:B------:R-:W-:Y:S01]  /*19f30*/  ISETP.GE.AND P4, PT, R250, UR4, PT ;  /* 0x00000004fa007c0c */ /* 0x000fe2000bf86270 */
[----:B------:R-:W-:Y:S02]  /*19f40*/  ULDC.64 UR4, c[0x0][0x228] ;  /* 0x00008a0000047ab9 */ /* 0x000fe40000000a00 */
[----:B----4-:R2:W-:Y:S04]  /*19f50*/  @P0 STG.E desc[UR16][R226.64], R239 ;  /* 0x000000efe2000986 */ /* 0x0105e8000c101910 */
[----:B---3--:R3:W-:Y:S01]  /*19f60*/  @P6 STG.E desc[UR16][R234.64], R238 ;  /* 0x000000eeea006986 */ /* 0x0087e2000c101910 */
[----:B------:R-:W-:Y:S01]  /*19f70*/  ISETP.LT.AND P6, PT, R10, UR4, !P5 ;  /* 0x000000040a007c0c */ /* 0x000fe2000efc1270 */
[----:B-1----:R-:W-:-:S02]  /*19f80*/  VIADD R224, R9, 0x7 ;  /* 0x0000000709e07836 */ /* 0x002fc40000000000 */
[----:B------:R1:W-:Y:S01]  /*19f90*/  @P1 STG.E desc[UR16][R248.64], R237 ;  /* 0x000000edf8001986 */ /* 0x0003e2000c101910 */
[----:B------:R-:W-:Y:S01]  /*19fa0*/  ISETP.LT.AND P1, PT, R10, UR14, !P3 ;  /* 0x0000000e0a007c0c */ /* 0x000fe2000df21270 */
[----:B------:R-:W-:Y:S01]  /*19fb0*/  VIADD R8, R0, UR28 ;  /* 0x0000001c00087c36 */ /* 0x000fe20008000000 */
[----:B------:R-:W-:Y:S01]  /*19fc0*/  ISETP.LT.AND P3, PT, R11, UR10, !P3 ;  /* 0x0000000a0b007c0c */ /* 0x000fe2000df61270 */
[----:B------:R-:W-:Y:S01]  /*19fd0*/  VIADD R250, R9, 0x8 ;  /* 0x0000000809fa7836 */ /* 0x000fe20000000000 */
[----:B------:R-:W-:Y:S01]  /*19fe0*/  ISETP.LT.AND P5, PT, R11, UR8, !P5 ;  /* 0x000000080b007c0c */ /* 0x000fe2000efa1270 */
[----:B------:R-:W-:Y:S01]  /*19ff0*/  VIADD R0, R8, UR28 ;  /* 0x0000001c08007c36 */ /* 0x000fe20008000000 */
[----:B------:R-:W-:Y:S01]  /*1a000*/  ISETP.GE.AND P0, PT, R224, UR6, PT ;  /* 0x00000006e0007c0c */ /* 0x000fe2000bf06270 */
[C---:B------:R-:W-:Y:S01]  /*1a010*/  IMAD.WIDE R224, R8.reuse, 0x4, R2 ;  /* 0x0000000408e07825 */ /* 0x040fe200078e0202 */
[----:B------:R-:W-:Y:S01]  /*1a020*/  ULDC.64 UR6, c[0x0][0x228] ;  /* 0x00008a0000067ab9 */ /* 0x000fe20000000a00 */
[----:B------:R-:W-:Y:S01]  /*1a030*/  ULDC UR8, c[0x0][0x228] ;  /* 0x00008a0000087ab9 */ /* 0x000fe20000000800 */
[----:B------:R-:W-:Y:S01]  /*1a040*/  ULDC UR4, c[0x0][0x22c] ;  /* 0x00008b0000047ab9 */ /* 0x000fe20000000800 */
[----:B--2---:R-:W-:Y:S01]  /*1a050*/  IMAD.WIDE R226, R8, 0x4, R232 ;  /* 0x0000000408e27825 */ /* 0x004fe200078e02e8 */
[----:B------:R-:W-:Y:S01]  /*1a060*/  ULDC UR10, c[0x0][0x228] ;  /* 0x00008a00000a7ab9 */ /* 0x000fe20000000800 */
[----:B------:R-:W-:-:S02]  /*1a070*/  ULDC UR14, c[0x0][0x228] ;  /* 0x00008a00000e7ab9 */ /* 0x000fc40000000800 */
[C---:B---3--:R-:W-:Y:S01]  /*1a080*/  IMAD.WIDE R234, R0.reuse, 0x4, R2 ;  /* 0x0000000400ea7825 */ /* 0x048fe200078e0202 */
[----:B------:R2:W-:Y:S03]  /*1a090*/  @P1 STG.E desc[UR16][R224.64], R236 ;  /* 0x000000ece0001986 */ /* 0x0005e6000c101910 */
[----:B-1----:R-:W-:Y:S01]  /*1a0a0*/  IMAD.WIDE R248, R0, 0x4, R232 ;  /* 0x0000000400f87825 */ /* 0x002fe200078e02e8 */
[----:B------:R1:W-:Y:S04]  /*1a0b0*/  @P3 STG.E desc[UR16][R226.64], R243 ;  /* 0x000000f3e2003986 */ /* 0x0003e8000c101910 */
[----:B------:R3:W-:Y:S01]  /*1a0c0*/  @P6 STG.E desc[UR16][R234.64], R242 ;  /* 0x000000f2ea006986 */ /* 0x0007e2000c101910 */
[----:B------:R-:W-:Y:S01]  /*1a0d0*/  ISETP.LT.AND P6, PT, R10, UR26, !P4 ;  /* 0x0000001a0a007c0c */ /* 0x000fe2000e7c1270 */
[----:B------:R-:W-:-:S02]  /*1a0e0*/  ULDC.64 UR26, c[0x0][0x228] ;  /* 0x00008a00001a7ab9 */ /* 0x000fc40000000a00 */
[----:B------:R4:W-:Y:S01]  /*1a0f0*/  @P5 STG.E desc[UR16][R248.64], R241 ;  /* 0x000000f1f8005986 */ /* 0x0009e2000c101910 */
[----:B------:R-:W-:Y:S01]  /*1a100*/  ISETP.LT.AND P5, PT, R10, UR26, !P2 ;  /* 0x0000001a0a007c0c */ /* 0x000fe2000d7a1270 */
[----:B--2---:R-:W-:Y:S01]  /*1a110*/  VIADD R224, R9, 0x9 ;  /* 0x0000000909e07836 */ /* 0x004fe20000000000 */
[C---:B------:R-:W-:Y:S01]  /*1a120*/  ISETP.LT.AND P2, PT, R11.reuse, UR6, !P2 ;  /* 0x000000060b007c0c */ /* 0x040fe2000d741270 */
[----:B------:R-:W-:Y:S01]  /*1a130*/  VIADD R8, R0, UR28 ;  /* 0x0000001c00087c36 */ /* 0x000fe20008000000 */
[----:B------:R-:W-:Y:S01]  /*1a140*/  ISETP.LT.AND P4, PT, R11, UR8, !P4 ;  /* 0x000000080b007c0c */ /* 0x000fe2000e781270 */
[----:B------:R-:W-:Y:S01]  /*1a150*/  ULDC UR6, c[0x0][0x228] ;  /* 0x00008a0000067ab9 */ /* 0x000fe20000000800 */
[----:B------:R-:W-:Y:S01]  /*1a160*/  ISETP.GE.AND P1, PT, R250, UR4, PT ;  /* 0x00000004fa007c0c */ /* 0x000fe2000bf26270 */
[----:B------:R-:W-:Y:S01]  /*1a170*/  ULDC UR4, c[0x0][0x22c] ;  /* 0x00008b0000047ab9 */ /* 0x000fe20000000800 */
[----:B------:R-:W-:Y:S01]  /*1a180*/  VIADD R0, R8, UR28 ;  /* 0x0000001c08007c36 */ /* 0x000fe20008000000 */
[----:B------:R-:W-:Y:S01]  /*1a190*/  ISETP.GE.AND P3, PT, R224, UR4, PT ;  /* 0x00000004e0007c0c */ /* 0x000fe2000bf66270 */
[----:B------:R-:W-:Y:S01]  /*1a1a0*/  IMAD.WIDE R224, R8, 0x4, R2 ;  /* 0x0000000408e07825 */ /* 0x000fe200078e0202 */
[----:B------:R-:W-:Y:S01]  /*1a1b0*/  ULDC UR4, c[0x0][0x22c] ;  /* 0x00008b0000047ab9 */ /* 0x000fe20000000800 */
[----:B------:R-:W-:-:S02]  /*1a1c0*/  ULDC UR8, c[0x0][0x228] ;  /* 0x00008a0000087ab9 */ /* 0x000fc40000000800 */
[----:B-1----:R-:W-:Y:S01]  /*1a1d0*/  IMAD.WIDE R226, R8, 0x4, R232 ;  /* 0x0000000408e27825 */ /* 0x002fe200078e02e8 */
[----:B------:R1:W-:Y:S03]  /*1a1e0*/  @P5 STG.E desc[UR16][R224.64], R240 ;  /* 0x000000f0e0005986 */ /* 0x0003e6000c101910 */
[C---:B---3--:R-:W-:Y:S01]  /*1a1f0*/  IMAD.WIDE R234, R0.reuse, 0x4, R2 ;  /* 0x0000000400ea7825 */ /* 0x048fe200078e0202 */
[----:B------:R2:W-:Y:S03]  /*1a200*/  @P2 STG.E desc[UR16][R226.64], R247 ;  /* 0x000000f7e2002986 */ /* 0x0005e6000c101910 */
[----:B----4-:R-:W-:Y:S01]  /*1a210*/  IMAD.WIDE R248, R0, 0x4, R232 ;  /* 0x0000000400f87825 */ /* 0x010fe200078e02e8 */
[----:B------:R3:W-:Y:S03]  /*1a220*/  @P6 STG.E desc[UR16][R234.64], R246 ;  /* 0x000000f6ea006986 */ /* 0x0007e6000c101910 */
[C---:B------:R-:W-:Y:S01]  /*1a230*/  VIADD R250, R9.reuse, 0xa ;  /* 0x0000000a09fa7836 */ /* 0x040fe20000000000 */
[----:B------:R-:W-:Y:S01]  /*1a240*/  @P4 STG.E desc[UR16][R248.64], R245 ;  /* 0x000000f5f8004986 */ /* 0x000fe2000c101910 */
[----:B------:R-:W-:Y:S01]  /*1a250*/  ISETP.LT.AND P4, PT, R10, UR6, !P0 ;  /* 0x000000060a007c0c */ /* 0x000fe2000c781270 */
[----:B-1----:R-:W-:-:S02]  /*1a260*/  VIADD R224, R9, 0xb ;  /* 0x0000000b09e07836 */ /* 0x002fc40000000000 */
[----:B------:R-:W-:Y:S01]  /*1a270*/  ISETP.GE.AND P5, PT, R250, UR4, PT ;  /* 0x00000004fa007c0c */ /* 0x000fe2000bfa6270 */
[----:B------:R-:W-:Y:S01]  /*1a280*/  VIADD R8, R0, UR28 ;  /* 0x0000001c00087c36 */ /* 0x000fe20008000000 */
[----:B------:R-:W-:Y:S01]  /*1a290*/  ULDC UR4, c[0x0][0x22c] ;  /* 0x00008b0000047ab9 */ /* 0x000fe20000000800 */
[----:B------:R-:W-:Y:S01]  /*1a2a0*/  ISETP.LT.AND P6, PT, R10, UR10, !P1 ;  /* 0x0000000a0a007c0c */ /* 0x000fe2000cfc1270 */
[----:B------:R-:W-:Y:S01]  /*1a2b0*/  ULDC UR6, c[0x0][0x228] ;  /* 0x00008a0000067ab9 */ /* 0x000fe20000000800 */
[----:B------:R-:W-:Y:S01]  /*1a2c0*/  ISETP.GE.AND P2, PT, R224, UR4, PT ;  /* 0x00000004e0007c0c */ /* 0x000fe2000bf46270 */
[----:B------:R-:W-:-:S04]  /*1a2d0*/  IMAD.WIDE R224, R8, 0x4, R2 ;  /* 0x0000000408e07825 */ /* 0x000fc800078e0202 */
[C---:B------:R-:W-:Y:S01]  /*1a2e0*/  VIADD R0, R8.reuse, UR28 ;  /* 0x0000001c08007c36 */ /* 0x040fe20008000000 */
[----:B------:R1:W-:Y:S01]  /*1a2f0*/  @P4 STG.E desc[UR16][R224.64], R244 ;  /* 0x000000f4e0004986 */ /* 0x0003e2000c101910 */
[----:B--2---:R-:W-:Y:S01]  /*1a300*/  IMAD.WIDE R226, R8, 0x4, R232 ;  /* 0x0000000408e27825 */ /* 0x004fe200078e02e8 */
[C---:B------:R-:W-:Y:S01]  /*1a310*/  ISETP.LT.AND P0, PT, R11.reuse, UR8, !P0 ;  /* 0x000000080b007c0c */ /* 0x040fe2000c701270 */
[----:B------:R-:W-:Y:S01]  /*1a320*/  ULDC UR4, c[0x0][0x22c] ;  /* 0x00008b0000047ab9 */ /* 0x000fe20000000800 */
[----:B------:R-:W2:Y:S01]  /*1a330*/  LDL.LU R8, [R1+0x10] ;  /* 0x0000100001087983 */ /* 0x000ea20000300800 */
[----:B------:R-:W-:Y:S01]  /*1a340*/  ISETP.LT.AND P1, PT, R11, UR12, !P1 ;  /* 0x0000000c0b007c0c */ /* 0x000fe2000cf21270 */
[C---:B---3--:R-:W-:Y:S01]  /*1a350*/  IMAD.WIDE R234, R0.reuse, 0x4, R2 ;  /* 0x0000000400ea7825 */ /* 0x048fe200078e0202 */
[----:B------:R-:W-:Y:S01]  /*1a360*/  ULDC UR8, c[0x0][0x228] ;  /* 0x00008a0000087ab9 */ /* 0x000fe20000000800 */
[----:B------:R-:W-:Y:S01]  /*1a370*/  ULDC UR10, c[0x0][0x228] ;  /* 0x00008a00000a7ab9 */ /* 0x000fe20000000800 */
[----:B------:R-:W-:Y:S01]  /*1a380*/  ULDC UR12, c[0x0][0x228] ;  /* 0x00008a00000c7ab9 */ /* 0x000fe20000000800 */
[----:B-1----:R-:W3:Y:S01]  /*1a390*/  LDL.LU R225, [R1+0x610] ;  /* 0x0006100001e17983 */ /* 0x002ee20000300800 */
[----:B------:R-:W-:-:S03]  /*1a3a0*/  IMAD.WIDE R248, R0, 0x4, R232 ;  /* 0x0000000400f87825 */ /* 0x000fc600078e02e8 */
[----:B------:R-:W4:Y:S01]  /*1a3b0*/  LDL.LU R239, [R1+0x210] ;  /* 0x0002100001ef7983 */ /* 0x000f220000300800 */
[----:B------:R-:W-:-:S03]  /*1a3c0*/  VIADD R250, R9, 0xc ;  /* 0x0000000c09fa7836 */ /* 0x000fc60000000000 */
[----:B------:R-:W4:Y:S04]  /*1a3d0*/  LDL.LU R238, [R1+0x614] ;  /* 0x0006140001ee7983 */ /* 0x000f280000300800 */
[----:B------:R-:W4:Y:S01]  /*1a3e0*/  LDL.LU R237, [R1+0x14] ;  /* 0x0000140001ed7983 */ /* 0x000f220000300800 */
[----:B------:R-:W-:-:S03]  /*1a3f0*/  VIADD R224, R9, 0xd ;  /* 0x0000000d09e07836 */ /* 0x000fc60000000000 */
[----:B------:R-:W4:Y:S04]  /*1a400*/  LDL.LU R236, [R1+0x414] ;  /* 0x0004140001ec7983 */ /* 0x000f280000300800 */
[----:B------:R-:W-:Y:S04]  /*1a410*/  @P0 STG.E desc[UR16][R226.64], R252 ;  /* 0x000000fce2000986 */ /* 0x000fe8000c101910 */
[----:B------:R-:W4:Y:S01]  /*1a420*/  LDL.LU R243, [R1+0x214] ;  /* 0x0002140001f37983 */ /* 0x000f220000300800 */
[----:B------:R-:W-:Y:S01]  /*1a430*/  ISETP.GE.AND P4, PT, R250, UR4, PT ;  /* 0x00000004fa007c0c */ /* 0x000fe2000bf86270 */
[----:B------:R-:W-:-:S02]  /*1a440*/  ULDC UR4, c[0x0][0x22c] ;  /* 0x00008b0000047ab9 */ /* 0x000fc40000000800 */
[----:B------:R-:W4:Y:S04]  /*1a450*/  LDL.LU R242, [R1+0x618] ;  /* 0x0006180001f27983 */ /* 0x000f280000300800 */
[----:B------:R-:W4:Y:S04]  /*1a460*/  LDL.LU R241, [R1+0x18] ;  /* 0x0000180001f17983 */ /* 0x000f280000300800 */
[----:B------:R-:W4:Y:S01]  /*1a470*/  LDL.LU R240, [R1+0x418] ;  /* 0x0004180001f07983 */ /* 0x000f220000300800 */
[----:B------:R-:W-:-:S03]  /*1a480*/  ISETP.GE.AND P0, PT, R224, UR4, PT ;  /* 0x00000004e0007c0c */ /* 0x000fc6000bf06270 */
[----:B---3--:R-:W-:Y:S01]  /*1a490*/  @P6 STG.E desc[UR16][R234.64], R225 ;  /* 0x000000e1ea006986 */ /* 0x008fe2000c101910 */
[----:B------:R-:W-:Y:S01]  /*1a4a0*/  VIADD R250, R9, 0xe ;  /* 0x0000000e09fa7836 */ /* 0x000fe20000000000 */
[----:B------:R-:W-:Y:S02]  /*1a4b0*/  ULDC UR4, c[0x0][0x22c] ;  /* 0x00008b0000047ab9 */ /* 0x000fe40000000800 */
[----:B--2---:R1:W-:Y:S04]  /*1a4c0*/  @P1 STG.E desc[UR16][R248.64], R8 ;  /* 0x00000008f8001986 */ /* 0x0043e8000c101910 */
[----:B------:R-:W2:Y:S04]  /*1a4d0*/  LDL.LU R247, [R1+0x218] ;  /* 0x0002180001f77983 */ /* 0x000ea80000300800 */
[----:B------:R-:W3:Y:S01]  /*1a4e0*/  LDL.LU R246, [R1+0x61c] ;  /* 0x00061c0001f67983 */ /* 0x000ee20000300800 */
[----:B-1----:R-:W-:-:S03]  /*1a4f0*/  VIADD R8, R0, UR28 ;  /* 0x0000001c00087c36 */ /* 0x002fc60008000000 */
[----:B------:R-:W3:Y:S01]  /*1a500*/  LDL.LU R245, [R1+0x1c] ;  /* 0x00001c0001f57983 */ /* 0x000ee20000300800 */
[----:B------:R-:W-:-:S03]  /*1a510*/  VIADD R0, R8, UR28 ;  /* 0x0000001c08007c36 */ /* 0x000fc60008000000 */
[----:B------:R-:W3:Y:S01]  /*1a520*/  LDL.LU R244, [R1+0x41c] ;  /* 0x00041c0001f47983 */ /* 0x000ee20000300800 */
[----:B------:R-:W-:-:S03]  /*1a530*/  IMAD.WIDE R224, R8, 0x4, R2 ;  /* 0x0000000408e07825 */ /* 0x000fc600078e0202 */
[----:B------:R-:W3:Y:S01]  /*1a540*/  LDL.LU R252, [R1+0x21c] ;  /* 0x00021c0001fc7983 */ /* 0x000ee20000300800 */
[----:B------:R-:W-:-:S03]  /*1a550*/  IMAD.WIDE R226, R8, 0x4, R232 ;  /* 0x0000000408e27825 */ /* 0x000fc600078e02e8 */
[----:B------:R-:W4:Y:S01]  /*1a560*/  LDL.LU R8, [R1+0x410] ;  /* 0x0004100001087983 */ /* 0x000f220000300800 */
[C---:B------:R-:W-:Y:S02]  /*1a570*/  ISETP.LT.AND P1, PT, R10.reuse, UR6, !P3 ;  /* 0x000000060a007c0c */ /* 0x040fe4000df21270 */
[----:B------:R-:W-:Y:S01]  /*1a580*/  ISETP.LT.AND P6, PT, R10, UR10, !P5 ;  /* 0x0000000a0a007c0c */ /* 0x000fe2000efc1270 */
[C---:B------:R-:W-:Y:S01]  /*1a590*/  IMAD.WIDE R234, R0.reuse, 0x4, R2 ;  /* 0x0000000400ea7825 */ /* 0x040fe200078e0202 */
[C---:B------:R-:W-:Y:S01]  /*1a5a0*/  ISETP.LT.AND P3, PT, R11.reuse, UR8, !P3 ;  /* 0x000000080b007c0c */ /* 0x040fe2000df61270 */
[----:B------:R-:W-:Y:S01]  /*1a5b0*/  ULDC UR6, c[0x0][0x228] ;  /* 0x00008a0000067ab9 */ /* 0x000fe20000000800 */
[----:B------:R-:W-:Y:S01]  /*1a5c0*/  ISETP.LT.AND P5, PT, R11, UR12, !P5 ;  /* 0x0000000c0b007c0c */ /* 0x000fe2000efa1270 */
[----:B------:R-:W-:Y:S01]  /*1a5d0*/  IMAD.WIDE R248, R0, 0x4, R232 ;  /* 0x0000000400f87825 */ /* 0x000fe200078e02e8 */
[----:B------:R-:W-:Y:S01]  /*1a5e0*/  ULDC UR8, c[0x0][0x228] ;  /* 0x00008a0000087ab9 */ /* 0x000fe20000000800 */
[----:B------:R-:W-:Y:S01]  /*1a5f0*/  ULDC UR10, c[0x0][0x228] ;  /* 0x00008a00000a7ab9 */ /* 0x000fe20000000800 */
[----:B------:R-:W-:-:S03]  /*1a600*/  ULDC UR12, c[0x0][0x228] ;  /* 0x00008a00000c7ab9 */ /* 0x000fc60000000800 */
[----:B----4-:R1:W-:Y:S04]  /*1a610*/  @P1 STG.E desc[UR16][R224.64], R8 ;  /* 0x00000008e0001986 */ /* 0x0103e8000c101910 */
[----:B------:R4:W-:Y:S04]  /*1a620*/  @P3 STG.E desc[UR16][R226.64], R239 ;  /* 0x000000efe2003986 */ /* 0x0009e8000c101910 */
[----:B------:R2:W-:Y:S01]  /*1a630*/  @P6 STG.E desc[UR16][R234.64], R238 ;  /* 0x000000eeea006986 */ /* 0x0005e2000c101910 */
[----:B------:R-:W-:Y:S01]  /*1a640*/  ISETP.LT.AND P6, PT, R10, UR10, !P4 ;  /* 0x0000000a0a007c0c */ /* 0x000fe2000e7c1270 */
[----:B------:R-:W-:-:S02]  /*1a650*/  ULDC UR10, c[0x0][0x228] ;  /* 0x00008a00000a7ab9 */ /* 0x000fc40000000800 */
[----:B------:R3:W-:Y:S01]  /*1a660*/  @P5 STG.E desc[UR16][R248.64], R237 ;  /* 0x000000edf8005986 */ /* 0x0007e2000c101910 */
[----:B------:R-:W-:Y:S01]  /*1a670*/  ISETP.LT.AND P5, PT, R10, UR6, !P2 ;  /* 0x000000060a007c0c */ /* 0x000fe2000d7a1270 */
[----:B-1----:R-:W-:Y:S01]  /*1a680*/  VIADD R224, R9, 0xf ;  /* 0x0000000f09e07836 */ /* 0x002fe20000000000 */
        /* <DEDUP_REMOVED lines=8> */
[C---:B------:R-:W-:Y:S01]  /*1a710*/  IMAD.WIDE R224, R8.reuse, 0x4, R2 ;  /* 0x0000000408e07825 */ /* 0x040fe200078e0202 */
[----:B------:R-:W-:Y:S01]  /*1a720*/  ULDC UR8, c[0x0][0x228] ;  /* 0x00008a0000087ab9 */ /* 0x000fe20000000800 */
[----:B------:R-:W-:Y:S01]  /*1a730*/  ULDC UR12, c[0x0][0x228] ;  /* 0x00008a00000c7ab9 */ /* 0x000fe20000000800 */
[----:B------:R-:W-:Y:S01]  /*1a740*/  ULDC UR4, c[0x0][0x22c] ;  /* 0x00008b0000047ab9 */ /* 0x000fe20000000800 */
[----:B----4-:R-:W-:Y:S01]  /*1a750*/  IMAD.WIDE R226, R8, 0x4, R232 ;  /* 0x0000000408e27825 */ /* 0x010fe200078e02e8 */
[----:B------:R1:W-:Y:S03]  /*1a760*/  @P5 STG.E desc[UR16][R224.64], R236 ;  /* 0x000000ece0005986 */ /* 0x0003e6000c101910 */
[C---:B--2---:R-:W-:Y:S01]  /*1a770*/  IMAD.WIDE R234, R0.reuse, 0x4, R2 ;  /* 0x0000000400ea7825 */ /* 0x044fe200078e0202 */
[----:B------:R2:W-:Y:S03]  /*1a780*/  @P2 STG.E desc[UR16][R226.64], R243 ;  /* 0x000000f3e2002986 */ /* 0x0005e6000c101910 */
[----:B---3--:R-:W-:Y:S01]  /*1a790*/  IMAD.WIDE R248, R0, 0x4, R232 ;  /* 0x0000000400f87825 */ /* 0x008fe200078e02e8 */
[----:B------:R3:W-:Y:S03]  /*1a7a0*/  @P6 STG.E desc[UR16][R234.64], R242 ;  /* 0x000000f2ea006986 */ /* 0x0007e6000c101910 */
[C---:B------:R-:W-:Y:S01]  /*1a7b0*/  VIADD R250, R9.reuse, 0x10 ;  /* 0x0000001009fa7836 */ /* 0x040fe20000000000 */
[----:B------:R4:W-:Y:S01]  /*1a7c0*/  @P4 STG.E desc[UR16][R248.64], R241 ;  /* 0x000000f1f8004986 */ /* 0x0009e2000c101910 */
[----:B------:R-:W-:Y:S01]  /*1a7d0*/  ISETP.LT.AND P4, PT, R10, UR6, !P0 ;  /* 0x000000060a007c0c */ /* 0x000fe2000c781270 */
[----:B-1----:R-:W-:Y:S01]  /*1a7e0*/  VIADD R224, R9, 0x11 ;  /* 0x0000001109e07836 */ /* 0x002fe20000000000 */
[C---:B------:R-:W-:Y:S01]  /*1a7f0*/  ISETP.LT.AND P0, PT, R11.reuse, UR8, !P0 ;  /* 0x000000080b007c0c */ /* 0x040fe2000c701270 */
[----:B------:R-:W-:Y:S01]  /*1a800*/  VIADD R8, R0, UR28 ;  /* 0x0000001c00087c36 */ /* 0x000fe20008000000 */
[----:B------:R-:W-:Y:S01]  /*1a810*/  ISETP.LT.AND P6, PT, R10, UR10, !P1 ;  /* 0x0000000a0a007c0c */ /* 0x000fe2000cfc1270 */
[----:B------:R-:W-:Y:S01]  /*1a820*/  ULDC UR6, c[0x0][0x228] ;  /* 0x00008a0000067ab9 */ /* 0x000fe20000000800 */
[----:B------:R-:W-:-:S02]  /*1a830*/  ISETP.LT.AND P1, PT, R11, UR12, !P1 ;  /* 0x0000000c0b007c0c */ /* 0x000fc4000cf21270 */
        /* <DEDUP_REMOVED lines=8> */
[----:B--2---:R-:W-:Y:S01]  /*1a8c0*/  IMAD.WIDE R226, R8, 0x4, R232 ;  /* 0x0000000408e27825 */ /* 0x004fe200078e02e8 */
[----:B------:R1:W-:Y:S01]  /*1a8d0*/  @P4 STG.E desc[UR16][R224.64], R240 ;  /* 0x000000f0e0004986 */ /* 0x0003e2000c101910 */
[----:B------:R-:W-:-:S02]  /*1a8e0*/  ULDC UR12, c[0x0][0x228] ;  /* 0x00008a00000c7ab9 */ /* 0x000fc40000000800 */
        /* <DEDUP_REMOVED lines=22> */
[----:B------:R-:W-:Y:S01]  /*1aa50*/  VIADD R250, R9, 0x14 ;  /* 0x0000001409fa7836 */ /* 0x000fe20000000000 */
[----:B------:R-:W-:Y:S01]  /*1aa60*/  ULDC UR8, c[0x0][0x22c] ;  /* 0x00008b0000087ab9 */ /* 0x000fe20000000800 */
[C---:B---3--:R-:W-:Y:S01]  /*1aa70*/  IMAD.WIDE R234, R0.reuse, 0x4, R2 ;  /* 0x0000000400ea7825 */ /* 0x048fe200078e0202 */
[----:B------:R-:W-:Y:S01]  /*1aa80*/  ULDC UR10, c[0x0][0x228] ;  /* 0x00008a00000a7ab9 */ /* 0x000fe20000000800 */
[----:B------:R-:W-:Y:S01]  /*1aa90*/  ULDC UR12, c[0x0][0x228] ;  /* 0x00008a00000c7ab9 */ /* 0x000fe20000000800 */
[----:B-1----:R-:W3:Y:S01]  /*1aaa0*/  LDL.LU R225, [R1+0x620] ;  /* 0x0006200001e17983 */ /* 0x002ee20000300800 */
[----:B------:R-:W-:-:S03]  /*1aab0*/  IMAD.WIDE R248, R0, 0x4, R232 ;  /* 0x0000000400f87825 */ /* 0x000fc600078e02e8 */
[----:B------:R-:W4:Y:S01]  /*1aac0*/  LDL.LU R239, [R1+0x220] ;  /* 0x0002200001ef7983 */ /* 0x000f220000300800 */
[----:B------:R-:W-:Y:S01]  /*1aad0*/  ISETP.GE.AND P1, PT, R250, UR4, PT ;  /* 0x00000004fa007c0c */ /* 0x000fe2000bf26270 */
[----:B------:R-:W-:Y:S02]  /*1aae0*/  ULDC UR4, c[0x0][0x248] ;  /* 0x0000920000047ab9 */ /* 0x000fe40000000800 */
[----:B------:R-:W4:Y:S04]  /*1aaf0*/  LDL.LU R238, [R1+0x624] ;  /* 0x0006240001ee7983 */ /* 0x000f280000300800 */
[----:B------:R-:W4:Y:S01]  /*1ab00*/  LDL.LU R237, [R1+0x24] ;  /* 0x0000240001ed7983 */ /* 0x000f220000300800 */
[----:B------:R-:W-:-:S03]  /*1ab10*/  VIADD R224, R9, 0x15 ;  /* 0x0000001509e07836 */ /* 0x000fc60000000000 */
[----:B------:R-:W4:Y:S04]  /*1ab20*/  LDL.LU R236, [R1+0x424] ;  /* 0x0004240001ec7983 */ /* 0x000f280000300800 */
[----:B------:R1:W-:Y:S04]  /*1ab30*/  @P3 STG.E desc[UR16][R226.64], R252 ;  /* 0x000000fce2003986 */ /* 0x0003e8000c101910 */
[----:B------:R-:W4:Y:S04]  /*1ab40*/  LDL.LU R243, [R1+0x224] ;  /* 0x0002240001f37983 */ /* 0x000f280000300800 */
[----:B------:R-:W4:Y:S04]  /*1ab50*/  LDL.LU R242, [R1+0x628] ;  /* 0x0006280001f27983 */ /* 0x000f280000300800 */
[----:B------:R-:W4:Y:S04]  /*1ab60*/  LDL.LU R241, [R1+0x28] ;  /* 0x0000280001f17983 */ /* 0x000f280000300800 */
[----:B------:R-:W4:Y:S01]  /*1ab70*/  LDL.LU R240, [R1+0x428] ;  /* 0x0004280001f07983 */ /* 0x000f220000300800 */
[----:B------:R-:W-:Y:S01]  /*1ab80*/  ISETP.GE.AND P3, PT, R224, UR8, PT ;  /* 0x00000008e0007c0c */ /* 0x000fe2000bf66270 */
[----:B------:R-:W-:Y:S01]  /*1ab90*/  VIADD R250, R9, 0x16 ;  /* 0x0000001609fa7836 */ /* 0x000fe20000000000 */
[----:B------:R-:W-:Y:S01]  /*1aba0*/  ULDC UR8, c[0x0][0x22c] ;  /* 0x00008b0000087ab9 */ /* 0x000fe20000000800 */
[----:B------:R-:W4:Y:S04]  /*1abb0*/  LDL.LU R247, [R1+0x228] ;  /* 0x0002280001f77983 */ /* 0x000f280000300800 */
[----:B------:R-:W4:Y:S04]  /*1abc0*/  LDL.LU R246, [R1+0x62c] ;  /* 0x00062c0001f67983 */ /* 0x000f280000300800 */
[----:B------:R-:W4:Y:S04]  /*1abd0*/  LDL.LU R245, [R1+0x2c] ;  /* 0x00002c0001f57983 */ /* 0x000f280000300800 */
[----:B------:R-:W4:Y:S04]  /*1abe0*/  LDL.LU R244, [R1+0x42c] ;  /* 0x00042c0001f47983 */ /* 0x000f280000300800 */
[----:B-1----:R-:W4:Y:S04]  /*1abf0*/  LDL.LU R252, [R1+0x22c] ;  /* 0x00022c0001fc7983 */ /* 0x002f280000300800 */
[----:B---3--:R-:W-:Y:S04]  /*1ac00*/  @P6 STG.E desc[UR16][R234.64], R225 ;  /* 0x000000e1ea006986 */ /* 0x008fe8000c101910 */
[----:B--2---:R1:W-:Y:S02]  /*1ac10*/  @P5 STG.E desc[UR16][R248.64], R8 ;  /* 0x00000008f8005986 */ /* 0x0043e4000c101910 */
[----:B-1----:R-:W-:Y:S01]  /*1ac20*/  VIADD R8, R0, UR4 ;  /* 0x0000000400087c36 */ /* 0x002fe20008000000 */
[----:B------:R-:W-:Y:S01]  /*1ac30*/  ISETP.LT.AND P5, PT, R10, UR10, !P2 ;  /* 0x0000000a0a007c0c */ /* 0x000fe2000d7a1270 */
[----:B------:R-:W-:-:S02]  /*1ac40*/  ULDC UR4, c[0x0][0x22c] ;  /* 0x00008b0000047ab9 */ /* 0x000fc40000000800 */
[C---:B------:R-:W-:Y:S02]  /*1ac50*/  VIADD R0, R8.reuse, UR6 ;  /* 0x0000000608007c36 */ /* 0x040fe40008000000 */
[----:B------:R-:W-:-:S04]  /*1ac60*/  IMAD.WIDE R224, R8, 0x4, R2 ;  /* 0x0000000408e07825 */ /* 0x000fc800078e0202 */
[----:B------:R-:W-:Y:S01]  /*1ac70*/  IMAD.WIDE R226, R8, 0x4, R232 ;  /* 0x0000000408e27825 */ /* 0x000fe200078e02e8 */
[C---:B------:R-:W-:Y:S01]  /*1ac80*/  ISETP.LT.AND P2, PT, R11.reuse, UR12, !P2 ;  /* 0x0000000c0b007c0c */ /* 0x040fe2000d741270 */
[----:B------:R-:W2:Y:S01]  /*1ac90*/  LDL.LU R8, [R1+0x420] ;  /* 0x0004200001087983 */ /* 0x000ea20000300800 */
[----:B------:R-:W-:Y:S01]  /*1aca0*/  ISETP.LT.AND P6, PT, R10, UR14, !P4 ;  /* 0x0000000e0a007c0c */ /* 0x000fe2000e7c1270 */
[C---:B------:R-:W-:Y:S01]  /*1acb0*/  IMAD.WIDE R234, R0.reuse, 0x4, R2 ;  /* 0x0000000400ea7825 */ /* 0x040fe200078e0202 */
[----:B------:R-:W-:Y:S01]  /*1acc0*/  ISETP.LT.AND P4, PT, R11, UR18, !P4 ;  /* 0x000000120b007c0c */ /* 0x000fe2000e781270 */
[----:B------:R-:W-:Y:S01]  /*1acd0*/  ULDC UR10, c[0x0][0x228] ;  /* 0x00008a00000a7ab9 */ /* 0x000fe20000000800 */
[----:B------:R-:W-:Y:S01]  /*1ace0*/  ULDC UR12, c[0x0][0x228] ;  /* 0x00008a00000c7ab9 */ /* 0x000fe20000000800 */
[----:B------:R-:W-:Y:S01]  /*1acf0*/  IMAD.WIDE R248, R0, 0x4, R232 ;  /* 0x0000000400f87825 */ /* 0x000fe200078e02e8 */
[----:B------:R-:W-:Y:S01]  /*1ad00*/  ULDC UR14, c[0x0][0x228] ;  /* 0x00008a00000e7ab9 */ /* 0x000fe20000000800 */
[----:B------:R-:W-:Y:S01]  /*1ad10*/  ULDC UR18, c[0x0][0x228] ;  /* 0x00008a0000127ab9 */ /* 0x000fe20000000800 */
[----:B------:R-:W-:Y:S01]  /*1ad20*/  ULDC UR6, c[0x0][0x248] ;  /* 0x0000920000067ab9 */ /* 0x000fe20000000800 */
[----:B--2---:R1:W-:Y:S01]  /*1ad30*/  @P5 STG.E desc[UR16][R224.64], R8 ;  /* 0x00000008e0005986 */ /* 0x0043e2000c101910 */
[----:B------:R-:W-:Y:S01]  /*1ad40*/  ISETP.GE.AND P5, PT, R250, UR4, PT ;  /* 0x00000004fa007c0c */ /* 0x000fe2000bfa6270 */
[----:B------:R-:W-:-:S02]  /*1ad50*/  ULDC UR4, c[0x0][0x248] ;  /* 0x0000920000047ab9 */ /* 0x000fc40000000800 */
[----:B----4-:R2:W-:Y:S04]  /*1ad60*/  @P2 STG.E desc[UR16][R226.64], R239 ;  /* 0x000000efe2002986 */ /* 0x0105e8000c101910 */
[----:B------:R3:W-:Y:S01]  /*1ad70*/  @P6 STG.E desc[UR16][R234.64], R238 ;  /* 0x000000eeea006986 */ /* 0x0007e2000c101910 */
[C---:B------:R-:W-:Y:S01]  /*1ad80*/  ISETP.LT.AND P6, PT, R10.reuse, UR14, !P1 ;  /* 0x0000000e0a007c0c */ /* 0x040fe2000cfc1270 */
[----:B-1----:R-:W-:Y:S02]  /*1ad90*/  VIADD R224, R9, 0x17 ;  /* 0x0000001709e07836 */ /* 0x002fe40000000000 */
        /* <DEDUP_REMOVED lines=9> */
[----:B------:R-:W-:Y:S01]  /*1ae30*/  ULDC UR4, c[0x0][0x22c] ;  /* 0x00008b0000047ab9 */ /* 0x000fe20000000800 */
[----:B------:R-:W-:Y:S01]  /*1ae40*/  ULDC UR10, c[0x0][0x228] ;  /* 0x00008a00000a7ab9 */ /* 0x000fe20000000800 */
[----:B------:R-:W-:Y:S01]  /*1ae50*/  ULDC UR12, c[0x0][0x228] ;  /* 0x00008a00000c7ab9 */ /* 0x000fe20000000800 */
[----:B--2---:R-:W-:Y:S01]  /*1ae60*/  IMAD.WIDE R226, R8, 0x4, R232 ;  /* 0x0000000408e27825 */ /* 0x004fe200078e02e8 */
[----:B------:R-:W-:Y:S01]  /*1ae70*/  ULDC UR14, c[0x0][0x228] ;  /* 0x00008a00000e7ab9 */ /* 0x000fe20000000800 */
[----:B------:R-:W-:Y:S01]  /*1ae80*/  ULDC UR18, c[0x0][0x228] ;  /* 0x00008a0000127ab9 */ /* 0x000fe20000000800 */
[----:B------:R-:W-:Y:S01]  /*1ae90*/  ULDC UR6, c[0x0][0x248] ;  /* 0x0000920000067ab9 */ /* 0x000fe20000000800 */
[C---:B---3--:R-:W-:Y:S01]  /*1aea0*/  IMAD.WIDE R234, R0.reuse, 0x4, R2 ;  /* 0x0000000400ea7825 */ /* 0x048fe200078e0202 */
[----:B------:R2:W-:Y:S03]  /*1aeb0*/  @P4 STG.E desc[UR16][R224.64], R236 ;  /* 0x000000ece0004986 */ /* 0x0005e6000c101910 */
[--C-:B-1----:R-:W-:Y:S01]  /*1aec0*/  IMAD.WIDE R248, R0, 0x4, R232.reuse ;  /* 0x0000000400f87825 */ /* 0x102fe200078e02e8 */
[----:B------:R1:W-:Y:S01]  /*1aed0*/  @P0 STG.E desc[UR16][R226.64], R243 ;  /* 0x000000f3e2000986 */ /* 0x0003e2000c101910 */
[----:B------:R-:W-:Y:S01]  /*1aee0*/  ISETP.GE.AND P4, PT, R250, UR4, PT ;  /* 0x00000004fa007c0c */ /* 0x000fe2000bf86270 */
[----:B------:R-:W-:Y:S01]  /*1aef0*/  ULDC UR4, c[0x0][0x248] ;  /* 0x0000920000047ab9 */ /* 0x000fe20000000800 */
[----:B------:R-:W-:Y:S01]  /*1af00*/  ULDC UR8, c[0x0][0x22c] ;  /* 0x00008b0000087ab9 */ /* 0x000fe20000000800 */
[----:B------:R3:W-:Y:S01]  /*1af10*/  @P6 STG.E desc[UR16][R234.64], R242 ;  /* 0x000000f2ea006986 */ /* 0x0007e2000c101910 */
[----:B------:R-:W-:Y:S01]  /*1af20*/  VIADD R8, R0, UR4 ;  /* 0x0000000400087c36 */ /* 0x000fe20008000000 */
[C---:B------:R-:W-:Y:S01]  /*1af30*/  ISETP.LT.AND P6, PT, R10.reuse, UR14, !P5 ;  /* 0x0000000e0a007c0c */ /* 0x040fe2000efc1270 */
[----:B--2---:R-:W-:Y:S01]  /*1af40*/  VIADD R224, R9, 0x19 ;  /* 0x0000001909e07836 */ /* 0x004fe20000000000 */
[----:B------:R2:W-:Y:S01]  /*1af50*/  @P1 STG.E desc[UR16][R248.64], R241 ;  /* 0x000000f1f8001986 */ /* 0x0005e2000c101910 */
[----:B------:R-:W-:Y:S01]  /*1af60*/  ISETP.LT.AND P1, PT, R10, UR10, !P3 ;  /* 0x0000000a0a007c0c */ /* 0x000fe2000df21270 */
[C---:B------:R-:W-:Y:S01]  /*1af70*/  VIADD R0, R8.reuse, UR6 ;  /* 0x0000000608007c36 */ /* 0x040fe20008000000 */
[C---:B------:R-:W-:Y:S01]  /*1af80*/  ISETP.LT.AND P3, PT, R11.reuse, UR12, !P3 ;  /* 0x0000000c0b007c0c */ /* 0x040fe2000df61270 */
[----:B-1----:R-:W-:Y:S01]  /*1af90*/  IMAD.WIDE R226, R8, 0x4, R232 ;  /* 0x0000000408e27825 */ /* 0x002fe200078e02e8 */
[----:B------:R-:W-:Y:S01]  /*1afa0*/  ISETP.LT.AND P5, PT, R11, UR18, !P5 ;  /* 0x000000120b007c0c */ /* 0x000fe2000efa1270 */
[----:B------:R-:W-:Y:S01]  /*1afb0*/  ULDC UR10, c[0x0][0x228] ;  /* 0x00008a00000a7ab9 */ /* 0x000fe20000000800 */
[----:B------:R-:W-:Y:S01]  /*1afc0*/  ISETP.GE.AND P0, PT, R224, UR8, PT ;  /* 0x00000008e0007c0c */ /* 0x000fe2000bf06270 */
[--C-:B------:R-:W-:Y:S01]  /*1afd0*/  IMAD.WIDE R224, R8, 0x4, R2.reuse ;  /* 0x0000000408e07825 */ /* 0x100fe200078e0202 */
[----:B------:R-:W-:Y:S01]  /*1afe0*/  ULDC UR4, c[0x0][0x22c] ;  /* 0x00008b0000047ab9 */ /* 0x000fe20000000800 */
[----:B------:R-:W-:Y:S01]  /*1aff0*/  ULDC UR8, c[0x0][0x22c] ;  /* 0x00008b0000087ab9 */ /* 0x000fe20000000800 */
[----:B------:R-:W-:Y:S01]  /*1b000*/  ULDC UR6, c[0x0][0x248] ;  /* 0x0000920000067ab9 */ /* 0x000fe20000000800 */
[C---:B---3--:R-:W-:Y:S01]  /*1b010*/  IMAD.WIDE R234, R0.reuse, 0x4, R2 ;  /* 0x0000000400ea7825 */ /* 0x048fe200078e0202 */
[----:B------:R-:W-:Y:S01]  /*1b020*/  ULDC UR12, c[0x0][0x228] ;  /* 0x00008a00000c7ab9 */ /* 0x000fe20000000800 */
[----:B------:R1:W-:Y:S01]  /*1b030*/  @P1 STG.E desc[UR16][R224.64], R240 ;  /* 0x000000f0e0001986 */ /* 0x0003e2000c101910 */
[----:B------:R-:W-:Y:S01]  /*1b040*/  ULDC UR14, c[0x0][0x228] ;  /* 0x00008a00000e7ab9 */ /* 0x000fe20000000800 */
[----:B--2---:R-:W-:Y:S01]  /*1b050*/  IMAD.WIDE R248, R0, 0x4, R232 ;  /* 0x0000000400f87825 */ /* 0x004fe200078e02e8 */
[----:B------:R-:W-:Y:S01]  /*1b060*/  ULDC UR18, c[0x0][0x228] ;  /* 0x00008a0000127ab9 */ /* 0x000fe20000000800 */
[----:B------:R2:W-:Y:S02]  /*1b070*/  @P3 STG.E desc[UR16][R226.64], R247 ;  /* 0x000000f7e2003986 */ /* 0x0005e4000c101910 */
[----:B------:R-:W-:-:S02]  /*1b080*/  VIADD R250, R9, 0x1a ;  /* 0x0000001a09fa7836 */ /* 0x000fc40000000000 */
[----:B------:R-:W-:Y:S04]  /*1b090*/  @P6 STG.E desc[UR16][R234.64], R246 ;  /* 0x000000f6ea006986 */ /* 0x000fe8000c101910 */
[----:B------:R-:W-:Y:S01]  /*1b0a0*/  @P5 STG.E desc[UR16][R248.64], R245 ;  /* 0x000000f5f8005986 */ /* 0x000fe2000c101910 */
[----:B------:R-:W-:Y:S01]  /*1b0b0*/  ISETP.LT.AND P5, PT, R10, UR10, !P2 ;  /* 0x0000000a0a007c0c */ /* 0x000fe2000d7a1270 */
[----:B-1----:R-:W-:Y:S01]  /*1b0c0*/  VIADD R224, R9, 0x1b ;  /* 0x0000001b09e07836 */ /* 0x002fe20000000000 */
[----:B------:R-:W-:Y:S01]  /*1b0d0*/  ISETP.GE.AND P1, PT, R250, UR4, PT ;  /* 0x00000004fa007c0c */ /* 0x000fe2000bf26270 */
[----:B------:R-:W-:Y:S01]  /*1b0e0*/  ULDC UR4, c[0x0][0x248] ;  /* 0x0000920000047ab9 */ /* 0x000fe20000000800 */
[----:B------:R-:W-:Y:S01]  /*1b0f0*/  ISETP.LT.AND P6, PT, R10, UR14, !P4 ;  /* 0x0000000e0a007c0c */ /* 0x000fe2000e7c1270 */
[----:B------:R-:W-:Y:S01]  /*1b100*/  VIADD R8, R0, UR4 ;  /* 0x0000000400087c36 */ /* 0x000fe20008000000 */
[----:B------:R-:W-:Y:S01]  /*1b110*/  ISETP.GE.AND P3, PT, R224, UR8, PT ;  /* 0x00000008e0007c0c */ /* 0x000fe2000bf66270 */
[----:B------:R-:W-:Y:S01]  /*1b120*/  ULDC UR10, c[0x0][0x228] ;  /* 0x00008a00000a7ab9 */ /* 0x000fe20000000800 */
[C---:B------:R-:W-:Y:S01]  /*1b130*/  ISETP.LT.AND P2, PT, R11.reuse, UR12, !P2 ;  /* 0x0000000c0b007c0c */ /* 0x040fe2000d741270 */
[C---:B------:R-:W-:Y:S01]  /*1b140*/  IMAD.WIDE R224, R8.reuse, 0x4, R2 ;  /* 0x0000000408e07825 */ /* 0x040fe200078e0202 */
[----:B------:R-:W-:Y:S01]  /*1b150*/  ISETP.LT.AND P4, PT, R11, UR18, !P4 ;  /* 0x000000120b007c0c */ /* 0x000fe2000e781270 */
[----:B------:R-:W-:Y:S01]  /*1b160*/  ULDC UR4, c[0x0][0x22c] ;  /* 0x00008b0000047ab9 */ /* 0x000fe20000000800 */
[----:B------:R-:W-:Y:S01]  /*1b170*/  ULDC UR8, c[0x0][0x22c] ;  /* 0x00008b0000087ab9 */ /* 0x000fe20000000800 */
[C---:B------:R-:W-:Y:S01]  /*1b180*/  VIADD R0, R8.reuse, UR6 ;  /* 0x0000000608007c36 */ /* 0x040fe20008000000 */
[----:B------:R1:W-:Y:S01]  /*1b190*/  @P5 STG.E desc[UR16][R224.64], R244 ;  /* 0x000000f4e0005986 */ /* 0x0003e2000c101910 */
[----:B--2---:R-:W-:Y:S01]  /*1b1a0*/  IMAD.WIDE R226, R8, 0x4, R232 ;  /* 0x0000000408e27825 */ /* 0x004fe200078e02e8 */
[----:B------:R-:W-:Y:S01]  /*1b1b0*/  ULDC UR6, c[0x0][0x248] ;  /* 0x0000920000067ab9 */ /* 0x000fe20000000800 */
[----:B------:R-:W-:Y:S01]  /*1b1c0*/  ULDC UR12, c[0x0][0x228] ;  /* 0x00008a00000c7ab9 */ /* 0x000fe20000000800 */
[----:B------:R-:W2:Y:S01]  /*1b1d0*/  LDL.LU R8, [R1+0x30] ;  /* 0x0000300001087983 */ /* 0x000ea20000300800 */
[----:B------:R-:W-:Y:S01]  /*1b1e0*/  VIADD R250, R9, 0x1c ;  /* 0x0000001c09fa7836 */ /* 0x000fe20000000000 */
[----:B------:R-:W-:Y:S01]  /*1b1f0*/  ULDC UR14, c[0x0][0x228] ;  /* 0x00008a00000e7ab9 */ /* 0x000fe20000000800 */
[----:B------:R-:W-:Y:S01]  /*1b200*/  ULDC UR18, c[0x0][0x228] ;  /* 0x00008a0000127ab9 */ /* 0x000fe20000000800 */
[----:B-1----:R-:W3:Y:S01]  /*1b210*/  LDL.LU R225, [R1+0x630] ;  /* 0x0006300001e17983 */ /* 0x002ee20000300800 */
[----:B------:R-:W-:-:S03]  /*1b220*/  IMAD.WIDE R234, R0, 0x4, R2 ;  /* 0x0000000400ea7825 */ /* 0x000fc600078e0202 */
[----:B------:R-:W4:Y:S01]  /*1b230*/  LDL.LU R239, [R1+0x230] ;  /* 0x0002300001ef7983 */ /* 0x000f220000300800 */
[----:B------:R-:W-:-:S03]  /*1b240*/  IMAD.WIDE R248, R0, 0x4, R232 ;  /* 0x0000000400f87825 */ /* 0x000fc600078e02e8 */
[----:B------:R-:W4:Y:S01]  /*1b250*/  LDL.LU R238, [R1+0x634] ;  /* 0x0006340001ee7983 */ /* 0x000f220000300800 */
[----:B------:R-:W-:Y:S01]  /*1b260*/  ISETP.GE.AND P5, PT, R250, UR4, PT ;  /* 0x00000004fa007c0c */ /* 0x000fe2000bfa6270 */
[----:B------:R-:W-:Y:S02]  /*1b270*/  ULDC UR4, c[0x0][0x248] ;  /* 0x0000920000047ab9 */ /* 0x000fe40000000800 */
        /* <DEDUP_REMOVED lines=869> */
[----:B----4-:R1:W-:Y:S01]  /*1e8d0*/  @P1 STG.E desc[UR16][R224.64], R236 ;  /* 0x000000ece0001986 */ /* 0x0103e2000c101910 */
[----:B------:R-:W-:Y:S01]  /*1e8e0*/  ULDC UR10, c[0x0][0x228] ;  /* 0x00008a00000a7ab9 */ /* 0x000fe20000000800 */
[----:B------:R-:W-:Y:S01]  /*1e8f0*/  IMAD.WIDE R248, R0, 0x4, R232 ;  /* 0x0000000400f87825 */ /* 0x000fe200078e02e8 */
[----:B------:R-:W-:Y:S01]  /*1e900*/  ISETP.GE.AND P1, PT, R250, UR4, PT ;  /* 0x00000004fa007c0c */ /* 0x000fe2000bf26270 */
[----:B------:R-:W-:Y:S01]  /*1e910*/  ULDC UR12, c[0x0][0x228] ;  /* 0x00008a00000c7ab9 */ /* 0x000fe20000000800 */
[----:B------:R-:W-:Y:S01]  /*1e920*/  ULDC UR4, c[0x0][0x248] ;  /* 0x0000920000047ab9 */ /* 0x000fe20000000800 */
[----:B------:R-:W-:Y:S01]  /*1e930*/  ULDC UR14, c[0x0][0x228] ;  /* 0x00008a00000e7ab9 */ /* 0x000fe20000000800 */
[----:B------:R-:W-:Y:S01]  /*1e940*/  ULDC UR18, c[0x0][0x228] ;  /* 0x00008a0000127ab9 */ /* 0x000fe20000000800 */
[----:B------:R-:W-:Y:S01]  /*1e950*/  ULDC UR6, c[0x0][0x248] ;  /* 0x0000920000067ab9 */ /* 0x000fe20000000800 */
[C---:B-1----:R-:W-:Y:S01]  /*1e960*/  VIADD R224, R9.reuse, 0x57 ;  /* 0x0000005709e07836 */ /* 0x042fe20000000000 */
[----:B------:R-:W3:Y:S01]  /*1e970*/  LDL.LU R236, [R1+0x8c0] ;  /* 0x0008c00001ec7983 */ /* 0x000ee20000300800 */
[----:B------:R-:W-:-:S03]  /*1e980*/  VIADD R250, R9, 0x58 ;  /* 0x0000005809fa7836 */ /* 0x000fc60000000000 */
[----:B--2---:R1:W-:Y:S04]  /*1e990*/  @P3 STG.E desc[UR16][R226.64], R8 ;  /* 0x00000008e2003986 */ /* 0x0043e8000c101910 */
[----:B------:R2:W-:Y:S01]  /*1e9a0*/  @P6 STG.E desc[UR16][R234.64], R239 ;  /* 0x000000efea006986 */ /* 0x0005e2000c101910 */
[C---:B------:R-:W-:Y:S01]  /*1e9b0*/  ISETP.LT.AND P6, PT, R10.reuse, UR14, !P4 ;  /* 0x0000000e0a007c0c */ /* 0x040fe2000e7c1270 */
[----:B------:R-:W-:Y:S02]  /*1e9c0*/  ULDC UR14, c[0x0][0x228] ;  /* 0x00008a00000e7ab9 */ /* 0x000fe40000000800 */
[----:B------:R4:W-:Y:S01]  /*1e9d0*/  @P5 STG.E desc[UR16][R248.64], R238 ;  /* 0x000000eef8005986 */ /* 0x0009e2000c101910 */
[----:B------:R-:W-:Y:S01]  /*1e9e0*/  ISETP.LT.AND P5, PT, R10, UR10, !P2 ;  /* 0x0000000a0a007c0c */ /* 0x000fe2000d7a1270 */
[----:B------:R-:W-:Y:S01]  /*1e9f0*/  ULDC UR10, c[0x0][0x228] ;  /* 0x00008a00000a7ab9 */ /* 0x000fe20000000800 */
[C---:B------:R-:W-:Y:S01]  /*1ea00*/  ISETP.LT.AND P2, PT, R11.reuse, UR12, !P2 ;  /* 0x0000000c0b007c0c */ /* 0x040fe2000d741270 */
[----:B-1----:R-:W-:Y:S01]  /*1ea10*/  VIADD R8, R0, UR4 ;  /* 0x0000000400087c36 */ /* 0x002fe20008000000 */
[----:B------:R-:W-:Y:S01]  /*1ea20*/  ISETP.LT.AND P4, PT, R11, UR18, !P4 ;  /* 0x000000120b007c0c */ /* 0x000fe2000e781270 */
[----:B------:R-:W-:Y:S01]  /*1ea30*/  ULDC UR4, c[0x0][0x22c] ;  /* 0x00008b0000047ab9 */ /* 0x000fe20000000800 */
[----:B------:R-:W-:Y:S01]  /*1ea40*/  ISETP.GE.AND P3, PT, R224, UR8, PT ;  /* 0x00000008e0007c0c */ /* 0x000fe2000bf66270 */
[C---:B------:R-:W-:Y:S01]  /*1ea50*/  VIADD R0, R8.reuse, UR6 ;  /* 0x0000000608007c36 */ /* 0x040fe20008000000 */
[----:B------:R-:W-:Y:S01]  /*1ea60*/  ULDC UR12, c[0x0][0x228] ;  /* 0x00008a00000c7ab9 */ /* 0x000fe20000000800 */
[C---:B------:R-:W-:Y:S01]  /*1ea70*/  IMAD.WIDE R224, R8.reuse, 0x4, R2 ;  /* 0x0000000408e07825 */ /* 0x040fe200078e0202 */
[----:B------:R-:W-:Y:S01]  /*1ea80*/  ULDC UR18, c[0x0][0x228] ;  /* 0x00008a0000127ab9 */ /* 0x000fe20000000800 */
[----:B------:R-:W-:Y:S01]  /*1ea90*/  ULDC UR6, c[0x0][0x248] ;  /* 0x0000920000067ab9 */ /* 0x000fe20000000800 */
[----:B------:R-:W-:Y:S01]  /*1eaa0*/  ULDC UR8, c[0x0][0x22c] ;  /* 0x00008b0000087ab9 */ /* 0x000fe20000000800 */
[----:B------:R-:W-:Y:S01]  /*1eab0*/  IMAD.WIDE R226, R8, 0x4, R232 ;  /* 0x0000000408e27825 */ /* 0x000fe200078e02e8 */
[----:B------:R-:W-:Y:S03]  /*1eac0*/  @P5 STG.E desc[UR16][R224.64], R237 ;  /* 0x000000ede0005986 */ /* 0x000fe6000c101910 */
[C---:B--2---:R-:W-:Y:S01]  /*1ead0*/  IMAD.WIDE R234, R0.reuse, 0x4, R2 ;  /* 0x0000000400ea7825 */ /* 0x044fe200078e0202 */
[----:B------:R1:W-:Y:S03]  /*1eae0*/  @P2 STG.E desc[UR16][R226.64], R243 ;  /* 0x000000f3e2002986 */ /* 0x0003e6000c101910 */
[----:B----4-:R-:W-:Y:S01]  /*1eaf0*/  IMAD.WIDE R248, R0, 0x4, R232 ;  /* 0x0000000400f87825 */ /* 0x010fe200078e02e8 */
[----:B------:R2:W-:Y:S01]  /*1eb00*/  @P6 STG.E desc[UR16][R234.64], R242 ;  /* 0x000000f2ea006986 */ /* 0x0005e2000c101910 */
[----:B------:R-:W-:Y:S01]  /*1eb10*/  ISETP.GE.AND P5, PT, R250, UR4, PT ;  /* 0x00000004fa007c0c */ /* 0x000fe2000bfa6270 */
[----:B------:R-:W-:-:S02]  /*1eb20*/  ULDC UR4, c[0x0][0x248] ;  /* 0x0000920000047ab9 */ /* 0x000fc40000000800 */
[----:B------:R4:W-:Y:S01]  /*1eb30*/  @P4 STG.E desc[UR16][R248.64], R241 ;  /* 0x000000f1f8004986 */ /* 0x0009e2000c101910 */
[----:B------:R-:W-:Y:S01]  /*1eb40*/  ISETP.LT.AND P4, PT, R10, UR10, !P0 ;  /* 0x0000000a0a007c0c */ /* 0x000fe2000c781270 */
[----:B------:R-:W-:Y:S01]  /*1eb50*/  VIADD R8, R9, 0x59 ;  /* 0x0000005909087836 */ /* 0x000fe20000000000 */
[C---:B------:R-:W-:Y:S01]  /*1eb60*/  ISETP.LT.AND P0, PT, R11.reuse, UR12, !P0 ;  /* 0x0000000c0b007c0c */ /* 0x040fe2000c701270 */
[----:B-1----:R-:W-:Y:S01]  /*1eb70*/  VIADD R226, R0, UR4 ;  /* 0x0000000400e27c36 */ /* 0x002fe20008000000 */
[----:B------:R-:W-:Y:S01]  /*1eb80*/  ISETP.LT.AND P6, PT, R10, UR14, !P1 ;  /* 0x0000000e0a007c0c */ /* 0x000fe2000cfc1270 */
[----:B------:R-:W-:Y:S01]  /*1eb90*/  ULDC UR10, c[0x0][0x228] ;  /* 0x00008a00000a7ab9 */ /* 0x000fe20000000800 */
[----:B------:R-:W-:Y:S01]  /*1eba0*/  ISETP.LT.AND P1, PT, R11, UR18, !P1 ;  /* 0x000000120b007c0c */ /* 0x000fe2000cf21270 */
[----:B------:R-:W-:Y:S01]  /*1ebb0*/  VIADD R0, R226, UR6 ;  /* 0x00000006e2007c36 */ /* 0x000fe20008000000 */
[----:B------:R-:W-:Y:S01]  /*1ebc0*/  ISETP.GE.AND P2, PT, R8, UR8, PT ;  /* 0x0000000808007c0c */ /* 0x000fe2000bf46270 */
[C---:B------:R-:W-:Y:S01]  /*1ebd0*/  IMAD.WIDE R224, R226.reuse, 0x4, R2 ;  /* 0x00000004e2e07825 */ /* 0x040fe200078e0202 */
[----:B------:R-:W-:Y:S01]  /*1ebe0*/  ULDC UR4, c[0x0][0x22c] ;  /* 0x00008b0000047ab9 */ /* 0x000fe20000000800 */
[----:B------:R-:W-:Y:S01]  /*1ebf0*/  ULDC UR12, c[0x0][0x228] ;  /* 0x00008a00000c7ab9 */ /* 0x000fe20000000800 */
[----:B------:R-:W-:Y:S01]  /*1ec00*/  ULDC UR14, c[0x0][0x228] ;  /* 0x00008a00000e7ab9 */ /* 0x000fe20000000800 */
[----:B------:R-:W-:Y:S01]  /*1ec10*/  IMAD.WIDE R226, R226, 0x4, R232 ;  /* 0x00000004e2e27825 */ /* 0x000fe200078e02e8 */
[----:B------:R-:W-:Y:S01]  /*1ec20*/  @P4 STG.E desc[UR16][R224.64], R240 ;  /* 0x000000f0e0004986 */ /* 0x000fe2000c101910 */
[----:B------:R-:W-:Y:S01]  /*1ec30*/  ULDC UR18, c[0x0][0x228] ;  /* 0x00008a0000127ab9 */ /* 0x000fe20000000800 */
[----:B------:R-:W-:Y:S01]  /*1ec40*/  ULDC UR6, c[0x0][0x248] ;  /* 0x0000920000067ab9 */ /* 0x000fe20000000800 */
[----:B--2---:R-:W-:Y:S01]  /*1ec50*/  IMAD.WIDE R234, R0, 0x4, R2 ;  /* 0x0000000400ea7825 */ /* 0x004fe200078e0202 */
[----:B------:R1:W-:Y:S01]  /*1ec60*/  @P0 STG.E desc[UR16][R226.64], R247 ;  /* 0x000000f7e2000986 */ /* 0x0003e2000c101910 */
[----:B------:R-:W-:-:S02]  /*1ec70*/  ULDC UR8, c[0x0][0x22c] ;  /* 0x00008b0000087ab9 */ /* 0x000fc40000000800 */
[----:B----4-:R-:W-:Y:S01]  /*1ec80*/  IMAD.WIDE R248, R0, 0x4, R232 ;  /* 0x0000000400f87825 */ /* 0x010fe200078e02e8 */
[----:B------:R-:W-:Y:S03]  /*1ec90*/  @P6 STG.E desc[UR16][R234.64], R246 ;  /* 0x000000f6ea006986 */ /* 0x000fe6000c101910 */
[----:B------:R-:W-:Y:S01]  /*1eca0*/  VIADD R8, R9, 0x5a ;  /* 0x0000005a09087836 */ /* 0x000fe20000000000 */
[----:B------:R-:W-:Y:S01]  /*1ecb0*/  @P1 STG.E desc[UR16][R248.64], R245 ;  /* 0x000000f5f8001986 */ /* 0x000fe2000c101910 */
[----:B------:R-:W-:Y:S01]  /*1ecc0*/  ISETP.LT.AND P1, PT, R10, UR10, !P3 ;  /* 0x0000000a0a007c0c */ /* 0x000fe2000df21270 */
[----:B------:R-:W-:Y:S02]  /*1ecd0*/  ULDC UR10, c[0x0][0x228] ;  /* 0x00008a00000a7ab9 */ /* 0x000fe40000000800 */
[----:B------:R-:W-:Y:S01]  /*1ece0*/  ISETP.GE.AND P4, PT, R8, UR4, PT ;  /* 0x0000000408007c0c */ /* 0x000fe2000bf86270 */
[----:B------:R-:W-:-:S02]  /*1ecf0*/  ULDC UR4, c[0x0][0x248] ;  /* 0x0000920000047ab9 */ /* 0x000fc40000000800 */
[----:B-1----:R-:W-:Y:S01]  /*1ed00*/  VIADD R226, R0, UR4 ;  /* 0x0000000400e27c36 */ /* 0x002fe20008000000 */
[C---:B------:R-:W-:Y:S02]  /*1ed10*/  ISETP.LT.AND P3, PT, R11.reuse, UR12, !P3 ;  /* 0x0000000c0b007c0c */ /* 0x040fe4000df61270 */
[----:B------:R-:W-:Y:S01]  /*1ed20*/  ISETP.LT.AND P6, PT, R10, UR14, !P5 ;  /* 0x0000000e0a007c0c */ /* 0x000fe2000efc1270 */
[C---:B------:R-:W-:Y:S01]  /*1ed30*/  IMAD.WIDE R224, R226.reuse, 0x4, R2 ;  /* 0x00000004e2e07825 */ /* 0x040fe200078e0202 */
[----:B------:R-:W-:Y:S01]  /*1ed40*/  ULDC UR4, c[0x0][0x22c] ;  /* 0x00008b0000047ab9 */ /* 0x000fe20000000800 */
[----:B------:R-:W-:Y:S01]  /*1ed50*/  ULDC UR12, c[0x0][0x228] ;  /* 0x00008a00000c7ab9 */ /* 0x000fe20000000800 */
[----:B------:R-:W-:Y:S02]  /*1ed60*/  ULDC UR14, c[0x0][0x228] ;  /* 0x00008a00000e7ab9 */ /* 0x000fe40000000800 */
[----:B------:R1:W-:Y:S04]  /*1ed70*/  @P1 STG.E desc[UR16][R224.64], R244 ;  /* 0x000000f4e0001986 */ /* 0x0003e8000c101910 */
[----:B-1----:R-:W2:Y:S04]  /*1ed80*/  LDL.LU R224, [R1+0x6b0] ;  /* 0x0006b00001e07983 */ /* 0x002ea80000300800 */
[----:B------:R-:W4:Y:S04]  /*1ed90*/  LDL.LU R225, [R1+0xb0] ;  /* 0x0000b00001e17983 */ /* 0x000f280000300800 */
[----:B------:R-:W3:Y:S01]  /*1eda0*/  LDL.LU R237, [R1+0x4b0] ;  /* 0x0004b00001ed7983 */ /* 0x000ee20000300800 */
[----:B------:R-:W-:Y:S01]  /*1edb0*/  ISETP.LT.AND P5, PT, R11, UR18, !P5 ;  /* 0x000000120b007c0c */ /* 0x000fe2000efa1270 */
[C---:B------:R-:W-:Y:S01]  /*1edc0*/  VIADD R0, R226.reuse, UR6 ;  /* 0x00000006e2007c36 */ /* 0x040fe20008000000 */
[----:B------:R-:W-:Y:S01]  /*1edd0*/  ULDC UR18, c[0x0][0x228] ;  /* 0x00008a0000127ab9 */ /* 0x000fe20000000800 */
[----:B------:R-:W-:Y:S01]  /*1ede0*/  VIADD R8, R9, 0x5b ;  /* 0x0000005b09087836 */ /* 0x000fe20000000000 */
[----:B------:R-:W3:Y:S01]  /*1edf0*/  LDL.LU R250, [R1+0x6b4] ;  /* 0x0006b40001fa7983 */ /* 0x000ee20000300800 */
[----:B------:R-:W-:Y:S01]  /*1ee00*/  IMAD.WIDE R226, R226, 0x4, R232 ;  /* 0x00000004e2e27825 */ /* 0x000fe200078e02e8 */
[----:B------:R-:W-:-:S03]  /*1ee10*/  ULDC UR6, c[0x0][0x248] ;  /* 0x0000920000067ab9 */ /* 0x000fc60000000800 */
[----:B------:R-:W-:Y:S01]  /*1ee20*/  IMAD.WIDE R234, R0, 0x4, R2 ;  /* 0x0000000400ea7825 */ /* 0x000fe200078e0202 */
[----:B------:R-:W-:-:S03]  /*1ee30*/  ISETP.GE.AND P0, PT, R8, UR8, PT ;  /* 0x0000000808007c0c */ /* 0x000fc6000bf06270 */
[----:B------:R-:W-:Y:S01]  /*1ee40*/  IMAD.WIDE R248, R0, 0x4, R232 ;  /* 0x0000000400f87825 */ /* 0x000fe200078e02e8 */
[----:B------:R1:W-:Y:S01]  /*1ee50*/  @P3 STG.E desc[UR16][R226.64], R252 ;  /* 0x000000fce2003986 */ /* 0x0003e2000c101910 */
[----:B------:R-:W-:Y:S02]  /*1ee60*/  ULDC UR8, c[0x0][0x22c] ;  /* 0x00008b0000087ab9 */ /* 0x000fe40000000800 */
[----:B------:R-:W-:Y:S01]  /*1ee70*/  VIADD R8, R9, 0x5c ;  /* 0x0000005c09087836 */ /* 0x000fe20000000000 */
[----:B------:R-:W3:Y:S04]  /*1ee80*/  LDL.LU R239, [R1+0xb4] ;  /* 0x0000b40001ef7983 */ /* 0x000ee80000300800 */
[----:B------:R-:W-:Y:S01]  /*1ee90*/  ISETP.GE.AND P1, PT, R8, UR4, PT ;  /* 0x0000000408007c0c */ /* 0x000fe2000bf26270 */
[----:B------:R-:W-:Y:S01]  /*1eea0*/  ULDC UR4, c[0x0][0x248] ;  /* 0x0000920000047ab9 */ /* 0x000fe20000000800 */
[----:B------:R-:W3:Y:S01]  /*1eeb0*/  LDL.LU R238, [R1+0x4b4] ;  /* 0x0004b40001ee7983 */ /* 0x000ee20000300800 */
[----:B-1----:R-:W-:Y:S01]  /*1eec0*/  VIADD R226, R0, UR4 ;  /* 0x0000000400e27c36 */ /* 0x002fe20008000000 */
[----:B------:R-:W-:-:S02]  /*1eed0*/  ULDC UR4, c[0x0][0x22c] ;  /* 0x00008b0000047ab9 */ /* 0x000fc40000000800 */
        /* <DEDUP_REMOVED lines=9> */
[----:B--2---:R-:W-:Y:S04]  /*1ef70*/  @P6 STG.E desc[UR16][R234.64], R224 ;  /* 0x000000e0ea006986 */ /* 0x004fe8000c101910 */
[----:B----4-:R1:W-:Y:S01]  /*1ef80*/  @P5 STG.E desc[UR16][R248.64], R225 ;  /* 0x000000e1f8005986 */ /* 0x0103e2000c101910 */
[----:B------:R-:W-:Y:S01]  /*1ef90*/  ISETP.LT.AND P5, PT, R10, UR10, !P2 ;  /* 0x0000000a0a007c0c */ /* 0x000fe2000d7a1270 */
[----:B------:R-:W-:-:S02]  /*1efa0*/  VIADD R8, R9, 0x5d ;  /* 0x0000005d09087836 */ /* 0x000fc40000000000 */
[----:B-1----:R-:W-:Y:S01]  /*1efb0*/  IMAD.WIDE R224, R226, 0x4, R2 ;  /* 0x00000004e2e07825 */ /* 0x002fe200078e0202 */
[----:B------:R-:W-:Y:S01]  /*1efc0*/  ISETP.LT.AND P6, PT, R10, UR14, !P4 ;  /* 0x0000000e0a007c0c */ /* 0x000fe2000e7c1270 */
[----:B------:R-:W-:-:S08]  /*1efd0*/  ULDC UR10, c[0x0][0x228] ;  /* 0x00008a00000a7ab9 */ /* 0x000fd00000000800 */
[----:B---3--:R1:W-:Y:S01]  /*1efe0*/  @P5 STG.E desc[UR16][R224.64], R237 ;  /* 0x000000ede0005986 */ /* 0x0083e2000c101910 */
[C---:B------:R-:W-:Y:S01]  /*1eff0*/  ISETP.LT.AND P2, PT, R11.reuse, UR12, !P2 ;  /* 0x0000000c0b007c0c */ /* 0x040fe2000d741270 */
[C---:B------:R-:W-:Y:S01]  /*1f000*/  VIADD R0, R226.reuse, UR6 ;  /* 0x00000006e2007c36 */ /* 0x040fe20008000000 */
[----:B------:R-:W-:Y:S01]  /*1f010*/  ISETP.LT.AND P4, PT, R11, UR18, !P4 ;  /* 0x000000120b007c0c */ /* 0x000fe2000e781270 */
[----:B------:R-:W-:Y:S01]  /*1f020*/  ULDC UR14, c[0x0][0x228] ;  /* 0x00008a00000e7ab9 */ /* 0x000fe20000000800 */
[----:B-1----:R-:W2:Y:S01]  /*1f030*/  LDL.LU R237, [R1+0x8bc] ;  /* 0x0008bc0001ed7983 */ /* 0x002ea20000300800 */
[----:B------:R-:W-:Y:S01]  /*1f040*/  IMAD.WIDE R226, R226, 0x4, R232 ;  /* 0x00000004e2e27825 */ /* 0x000fe200078e02e8 */
[----:B------:R-:W-:Y:S01]  /*1f050*/  ISETP.GE.AND P3, PT, R8, UR8, PT ;  /* 0x0000000808007c0c */ /* 0x000fe2000bf66270 */
[----:B------:R-:W-:Y:S01]  /*1f060*/  ULDC UR12, c[0x0][0x228] ;  /* 0x00008a00000c7ab9 */ /* 0x000fe20000000800 */
[----:B------:R-:W3:Y:S01]  /*1f070*/  LDL.LU R225, [R1+0x2b0] ;  /* 0x0002b00001e17983 */ /* 0x000ee20000300800 */
[----:B------:R-:W-:Y:S01]  /*1f080*/  IMAD.WIDE R234, R0, 0x4, R2 ;  /* 0x0000000400ea7825 */ /* 0x000fe200078e0202 */
[----:B------:R-:W-:Y:S01]  /*1f090*/  ULDC UR18, c[0x0][0x228] ;  /* 0x00008a0000127ab9 */ /* 0x000fe20000000800 */
[----:B------:R-:W-:Y:S01]  /*1f0a0*/  ULDC UR6, c[0x0][0x248] ;  /* 0x0000920000067ab9 */ /* 0x000fe20000000800 */
[----:B------:R-:W-:Y:S01]  /*1f0b0*/  ULDC UR8, c[0x0][0x22c] ;  /* 0x00008b0000087ab9 */ /* 0x000fe20000000800 */
[----:B------:R-:W-:-:S02]  /*1f0c0*/  VIADD R8, R9, 0x5e ;  /* 0x0000005e09087836 */ /* 0x000fc40000000000 */
[----:B------:R-:W-:-:S03]  /*1f0d0*/  IMAD.WIDE R248, R0, 0x4, R232 ;  /* 0x0000000400f87825 */ /* 0x000fc600078e02e8 */
[----:B------:R-:W-:Y:S01]  /*1f0e0*/  ISETP.GE.AND P5, PT, R8, UR4, PT ;  /* 0x0000000408007c0c */ /* 0x000fe2000bfa6270 */
[----:B------:R-:W-:Y:S01]  /*1f0f0*/  ULDC UR4, c[0x0][0x248] ;  /* 0x0000920000047ab9 */ /* 0x000fe20000000800 */
[----:B------:R-:W-:Y:S01]  /*1f100*/  VIADD R8, R9, 0x5f ;  /* 0x0000005f09087836 */ /* 0x000fe20000000000 */
[----:B---3--:R1:W-:Y:S04]  /*1f110*/  @P2 STG.E desc[UR16][R226.64], R225 ;  /* 0x000000e1e2002986 */ /* 0x0083e8000c101910 */
        /* <DEDUP_REMOVED lines=19> */
[----:B---3--:R-:W-:Y:S01]  /*1f250*/  IMAD.WIDE R234, R0, 0x4, R2 ;  /* 0x0000000400ea7825 */ /* 0x008fe200078e0202 */
[----:B------:R1:W-:Y:S03]  /*1f260*/  @P0 STG.E desc[UR16][R226.64], R243 ;  /* 0x000000f3e2000986 */ /* 0x0003e6000c101910 */
[----:B------:R-:W-:-:S02]  /*1f270*/  VIADD R8, R9, 0x60 ;  /* 0x0000006009087836 */ /* 0x000fc40000000000 */
[----:B----4-:R-:W-:Y:S01]  /*1f280*/  IMAD.WIDE R248, R0, 0x4, R232 ;  /* 0x0000000400f87825 */ /* 0x010fe200078e02e8 */
[----:B------:R3:W-:Y:S02]  /*1f290*/  @P6 STG.E desc[UR16][R234.64], R242 ;  /* 0x000000f2ea006986 */ /* 0x0007e4000c101910 */
[----:B------:R-:W-:Y:S01]  /*1f2a0*/  ISETP.GE.AND P4, PT, R8, UR4, PT ;  /* 0x0000000408007c0c */ /* 0x000fe2000bf86270 */
[----:B------:R-:W-:Y:S01]  /*1f2b0*/  ULDC UR4, c[0x0][0x248] ;  /* 0x0000920000047ab9 */ /* 0x000fe20000000800 */
[----:B------:R4:W-:Y:S01]  /*1f2c0*/  @P1 STG.E desc[UR16][R248.64], R241 ;  /* 0x000000f1f8001986 */ /* 0x0009e2000c101910 */
[----:B------:R-:W-:Y:S01]  /*1f2d0*/  ISETP.LT.AND P1, PT, R10, UR10, !P3 ;  /* 0x0000000a0a007c0c */ /* 0x000fe2000df21270 */
[----:B-1----:R-:W-:Y:S01]  /*1f2e0*/  VIADD R226, R0, UR4 ;  /* 0x0000000400e27c36 */ /* 0x002fe20008000000 */
[C---:B------:R-:W-:Y:S02]  /*1f2f0*/  ISETP.LT.AND P3, PT, R11.reuse, UR12, !P3 ;  /* 0x0000000c0b007c0c */ /* 0x040fe4000df61270 */
[----:B------:R-:W-:Y:S01]  /*1f300*/  ISETP.LT.AND P6, PT, R10, UR14, !P5 ;  /* 0x0000000e0a007c0c */ /* 0x000fe2000efc1270 */
[C---:B------:R-:W-:Y:S01]  /*1f310*/  VIADD R0, R226.reuse, UR6 ;  /* 0x00000006e2007c36 */ /* 0x040fe20008000000 */
[----:B------:R-:W-:Y:S01]  /*1f320*/  ISETP.LT.AND P5, PT, R11, UR18, !P5 ;  /* 0x000000120b007c0c */ /* 0x000fe2000efa1270 */
[----:B------:R-:W-:Y:S01]  /*1f330*/  VIADD R8, R9, 0x61 ;  /* 0x0000006109087836 */ /* 0x000fe20000000000 */
[----:B------:R-:W-:Y:S01]  /*1f340*/  ULDC UR10, c[0x0][0x228] ;  /* 0x00008a00000a7ab9 */ /* 0x000fe20000000800 */
[C---:B------:R-:W-:Y:S01]  /*1f350*/  IMAD.WIDE R224, R226.reuse, 0x4, R2 ;  /* 0x00000004e2e07825 */ /* 0x040fe200078e0202 */
[----:B------:R-:W-:Y:S01]  /*1f360*/  ULDC UR4, c[0x0][0x22c] ;  /* 0x00008b0000047ab9 */ /* 0x000fe20000000800 */
[----:B------:R-:W-:Y:S01]  /*1f370*/  ULDC UR12, c[0x0][0x228] ;  /* 0x00008a00000c7ab9 */ /* 0x000fe20000000800 */
[----:B------:R-:W-:Y:S01]  /*1f380*/  ULDC UR14, c[0x0][0x228] ;  /* 0x00008a00000e7ab9 */ /* 0x000fe20000000800 */
[----:B------:R-:W-:Y:S01]  /*1f390*/  IMAD.WIDE R226, R226, 0x4, R232 ;  /* 0x00000004e2e27825 */ /* 0x000fe200078e02e8 */
[----:B------:R-:W-:Y:S01]  /*1f3a0*/  ISETP.GE.AND P0, PT, R8, UR8, PT ;  /* 0x0000000808007c0c */ /* 0x000fe2000bf06270 */
[----:B------:R-:W-:-:S02]  /*1f3b0*/  ULDC UR6, c[0x0][0x248] ;  /* 0x0000920000067ab9 */ /* 0x000fc40000000800 */
[C---:B---3--:R-:W-:Y:S01]  /*1f3c0*/  IMAD.WIDE R234, R0.reuse, 0x4, R2 ;  /* 0x0000000400ea7825 */ /* 0x048fe200078e0202 */
[----:B------:R-:W-:Y:S01]  /*1f3d0*/  @P1 STG.E desc[UR16][R224.64], R240 ;  /* 0x000000f0e0001986 */ /* 0x000fe2000c101910 */
[----:B------:R-:W-:Y:S01]  /*1f3e0*/  ULDC UR18, c[0x0][0x228] ;  /* 0x00008a0000127ab9 */ /* 0x000fe20000000800 */
[----:B------:R-:W-:Y:S01]  /*1f3f0*/  ULDC UR8, c[0x0][0x22c] ;  /* 0x00008b0000087ab9 */ /* 0x000fe20000000800 */
[----:B----4-:R-:W-:Y:S01]  /*1f400*/  IMAD.WIDE R248, R0, 0x4, R232 ;  /* 0x0000000400f87825 */ /* 0x010fe200078e02e8 */
[----:B------:R1:W-:Y:S03]  /*1f410*/  @P3 STG.E desc[UR16][R226.64], R247 ;  /* 0x000000f7e2003986 */ /* 0x0003e6000c101910 */
[----:B------:R-:W-:Y:S01]  /*1f420*/  VIADD R8, R9, 0x62 ;  /* 0x0000006209087836 */ /* 0x000fe20000000000 */
[----:B------:R-:W-:Y:S04]  /*1f430*/  @P6 STG.E desc[UR16][R234.64], R246 ;  /* 0x000000f6ea006986 */ /* 0x000fe8000c101910 */
[----:B------:R-:W-:Y:S01]  /*1f440*/  @P5 STG.E desc[UR16][R248.64], R245 ;  /* 0x000000f5f8005986 */ /* 0x000fe2000c101910 */
[----:B------:R-:W-:Y:S01]  /*1f450*/  ISETP.LT.AND P5, PT, R10, UR10, !P2 ;  /* 0x0000000a0a007c0c */ /* 0x000fe2000d7a1270 */
[----:B------:R-:W-:Y:S01]  /*1f460*/  ULDC UR10, c[0x0][0x228] ;  /* 0x00008a00000a7ab9 */ /* 0x000fe20000000800 */
        /* <DEDUP_REMOVED lines=10> */
[----:B-1----:R-:W3:Y:S04]  /*1f510*/  LDL.LU R224, [R1+0x6c0] ;  /* 0x0006c00001e07983 */ /* 0x002ee80000300800 */
[----:B------:R-:W4:Y:S04]  /*1f520*/  LDL.LU R225, [R1+0xc0] ;  /* 0x0000c00001e17983 */ /* 0x000f280000300800 */
[----:B------:R-:W2:Y:S01]  /*1f530*/  LDL.LU R238, [R1+0x4c0] ;  /* 0x0004c00001ee7983 */ /* 0x000ea20000300800 */
[----:B------:R-:W-:Y:S01]  /*1f540*/  ISETP.LT.AND P4, PT, R11, UR18, !P4 ;  /* 0x000000120b007c0c */ /* 0x000fe2000e781270 */
[C---:B------:R-:W-:Y:S01]  /*1f550*/  VIADD R0, R226.reuse, UR6 ;  /* 0x00000006e2007c36 */ /* 0x040fe20008000000 */
[----:B------:R-:W-:Y:S01]  /*1f560*/  ULDC UR18, c[0x0][0x228] ;  /* 0x00008a0000127ab9 */ /* 0x000fe20000000800 */
[----:B------:R-:W-:Y:S01]  /*1f570*/  VIADD R8, R9, 0x63 ;  /* 0x0000006309087836 */ /* 0x000fe20000000000 */
[----:B------:R-:W2:Y:S01]  /*1f580*/  LDL.LU R250, [R1+0xc4] ;  /* 0x0000c40001fa7983 */ /* 0x000ea20000300800 */
        /* <DEDUP_REMOVED lines=8> */
[----:B------:R-:W2:Y:S04]  /*1f610*/  LDL.LU R239, [R1+0x4c4] ;  /* 0x0004c40001ef7983 */ /* 0x000ea80000300800 */
[----:B------:R-:W-:Y:S01]  /*1f620*/  ISETP.GE.AND P5, PT, R8, UR4, PT ;  /* 0x0000000408007c0c */ /* 0x000fe2000bfa6270 */
[----:B------:R-:W-:Y:S01]  /*1f630*/  ULDC UR4, c[0x0][0x248] ;  /* 0x0000920000047ab9 */ /* 0x000fe20000000800 */
[----:B------:R-:W2:Y:S01]  /*1f640*/  LDL.LU R243, [R1+0x2c4] ;  /* 0x0002c40001f37983 */ /* 0x000ea20000300800 */
[----:B-1----:R-:W-:Y:S01]  /*1f650*/  VIADD R226, R0, UR4 ;  /* 0x0000000400e27c36 */ /* 0x002fe20008000000 */
[----:B------:R-:W-:-:S02]  /*1f660*/  ULDC UR4, c[0x0][0x22c] ;  /* 0x00008b0000047ab9 */ /* 0x000fc40000000800 */
[----:B------:R-:W2:Y:S04]  /*1f670*/  LDL.LU R242, [R1+0x6c8] ;  /* 0x0006c80001f27983 */ /* 0x000ea80000300800 */
[----:B------:R-:W2:Y:S04]  /*1f680*/  LDL.LU R241, [R1+0xc8] ;  /* 0x0000c80001f17983 */ /* 0x000ea80000300800 */
[----:B------:R-:W2:Y:S04]  /*1f690*/  LDL.LU R240, [R1+0x4c8] ;  /* 0x0004c80001f07983 */ /* 0x000ea80000300800 */
[----:B------:R-:W2:Y:S04]  /*1f6a0*/  LDL.LU R247, [R1+0x2c8] ;  /* 0x0002c80001f77983 */ /* 0x000ea80000300800 */
[----:B------:R-:W2:Y:S04]  /*1f6b0*/  LDL.LU R246, [R1+0x6cc] ;  /* 0x0006cc0001f67983 */ /* 0x000ea80000300800 */
[----:B------:R-:W2:Y:S04]  /*1f6c0*/  LDL.LU R245, [R1+0xcc] ;  /* 0x0000cc0001f57983 */ /* 0x000ea80000300800 */
[----:B------:R-:W2:Y:S04]  /*1f6d0*/  LDL.LU R244, [R1+0x4cc] ;  /* 0x0004cc0001f47983 */ /* 0x000ea80000300800 */
[----:B------:R-:W2:Y:S04]  /*1f6e0*/  LDL.LU R252, [R1+0x2cc] ;  /* 0x0002cc0001fc7983 */ /* 0x000ea80000300800 */
[----:B---3--:R-:W-:Y:S04]  /*1f6f0*/  @P6 STG.E desc[UR16][R234.64], R224 ;  /* 0x000000e0ea006986 */ /* 0x008fe8000c101910 */
[----:B----4-:R1:W-:Y:S01]  /*1f700*/  @P4 STG.E desc[UR16][R248.64], R225 ;  /* 0x000000e1f8004986 */ /* 0x0103e2000c101910 */
[----:B------:R-:W-:Y:S01]  /*1f710*/  ISETP.LT.AND P4, PT, R10, UR10, !P0 ;  /* 0x0000000a0a007c0c */ /* 0x000fe2000c781270 */
[----:B------:R-:W-:-:S02]  /*1f720*/  VIADD R8, R9, 0x65 ;  /* 0x0000006509087836 */ /* 0x000fc40000000000 */
[----:B-1----:R-:W-:Y:S01]  /*1f730*/  IMAD.WIDE R224, R226, 0x4, R2 ;  /* 0x00000004e2e07825 */ /* 0x002fe200078e0202 */
[----:B------:R-:W-:Y:S01]  /*1f740*/  ISETP.LT.AND P6, PT, R10, UR14, !P1 ;  /* 0x0000000e0a007c0c */ /* 0x000fe2000cfc1270 */
[----:B------:R-:W-:-:S08]  /*1f750*/  ULDC UR10, c[0x0][0x228] ;  /* 0x00008a00000a7ab9 */ /* 0x000fd00000000800 */
[----:B--2---:R1:W-:Y:S01]  /*1f760*/  @P4 STG.E desc[UR16][R224.64], R238 ;  /* 0x000000eee0004986 */ /* 0x0043e2000c101910 */
        /* <DEDUP_REMOVED lines=9> */
[C---:B------:R-:W-:Y:S01]  /*1f800*/  IMAD.WIDE R234, R0.reuse, 0x4, R2 ;  /* 0x0000000400ea7825 */ /* 0x040fe200078e0202 */
[----:B------:R-:W-:Y:S01]  /*1f810*/  ULDC UR18, c[0x0][0x228] ;  /* 0x00008a0000127ab9 */ /* 0x000fe20000000800 */
[----:B------:R-:W-:Y:S01]  /*1f820*/  ULDC UR6, c[0x0][0x248] ;  /* 0x0000920000067ab9 */ /* 0x000fe20000000800 */
[----:B------:R-:W4:Y:S01]  /*1f830*/  LDL.LU R225, [R1+0x6c4] ;  /* 0x0006c40001e17983 */ /* 0x000f220000300800 */
[----:B------:R-:W-:Y:S01]  /*1f840*/  VIADD R8, R9, 0x66 ;  /* 0x0000006609087836 */ /* 0x000fe20000000000 */
[----:B------:R-:W-:Y:S01]  /*1f850*/  ULDC UR8, c[0x0][0x22c] ;  /* 0x00008b0000087ab9 */ /* 0x000fe20000000800 */
[----:B------:R-:W-:-:S03]  /*1f860*/  IMAD.WIDE R248, R0, 0x4, R232 ;  /* 0x0000000400f87825 */ /* 0x000fc600078e02e8 */
[----:B------:R-:W-:Y:S01]  /*1f870*/  ISETP.GE.AND P4, PT, R8, UR4, PT ;  /* 0x0000000408007c0c */ /* 0x000fe2000bf86270 */
[----:B------:R-:W-:Y:S01]  /*1f880*/  ULDC UR4, c[0x0][0x248] ;  /* 0x0000920000047ab9 */ /* 0x000fe20000000800 */
[----:B------:R-:W-:Y:S01]  /*1f890*/  VIADD R8, R9, 0x67 ;  /* 0x0000006709087836 */ /* 0x000fe20000000000 */
[----:B---3--:R1:W-:Y:S04]  /*1f8a0*/  @P0 STG.E desc[UR16][R226.64], R224 ;  /* 0x000000e0e2000986 */ /* 0x0083e8000c101910 */
[----:B----4-:R3:W-:Y:S01]  /*1f8b0*/  @P6 STG.E desc[UR16][R234.64], R225 ;  /* 0x000000e1ea006986 */ /* 0x0107e2000c101910 */
        /* <DEDUP_REMOVED lines=12> */
[C---:B---3--:R-:W-:Y:S01]  /*1f980*/  IMAD.WIDE R224, R226.reuse, 0x4, R2 ;  /* 0x00000004e2e07825 */ /* 0x048fe200078e0202 */
[----:B------:R-:W-:Y:S01]  /*1f990*/  ULDC UR18, c[0x0][0x228] ;  /* 0x00008a0000127ab9 */ /* 0x000fe20000000800 */
[----:B------:R-:W-:Y:S01]  /*1f9a0*/  ULDC UR6, c[0x0][0x248] ;  /* 0x0000920000067ab9 */ /* 0x000fe20000000800 */
[----:B------:R-:W-:Y:S01]  /*1f9b0*/  ULDC UR8, c[0x0][0x22c] ;  /* 0x00008b0000087ab9 */ /* 0x000fe20000000800 */
[----:B------:R-:W-:Y:S01]  /*1f9c0*/  IMAD.WIDE R226, R226, 0x4, R232 ;  /* 0x00000004e2e27825 */ /* 0x000fe200078e02e8 */
[----:B------:R-:W-:Y:S03]  /*1f9d0*/  @P1 STG.E desc[UR16][R224.64], R239 ;  /* 0x000000efe0001986 */ /* 0x000fe6000c101910 */
[----:B------:R-:W-:Y:S01]  /*1f9e0*/  IMAD.WIDE R234, R0, 0x4, R2 ;  /* 0x0000000400ea7825 */ /* 0x000fe200078e0202 */
        /* <DEDUP_REMOVED lines=58> */
[C---:B------:R-:W-:Y:S01]  /*1fd90*/  VIADD R8, R9.reuse, 0x6c ;  /* 0x0000006c09087836 */ /* 0x040fe20000000000 */
[----:B------:R-:W2:Y:S04]  /*1fda0*/  LDL.LU R243, [R1+0x2d4] ;  /* 0x0002d40001f37983 */ /* 0x000ea80000300800 */
[----:B------:R-:W-:Y:S01]  /*1fdb0*/  ISETP.GE.AND P4, PT, R8, UR4, PT ;  /* 0x0000000408007c0c */ /* 0x000fe2000bf86270 */
[----:B------:R-:W-:Y:S01]  /*1fdc0*/  ULDC UR4, c[0x0][0x248] ;  /* 0x0000920000047ab9 */ /* 0x000fe20000000800 */
[----:B------:R-:W-:Y:S01]  /*1fdd0*/  VIADD R8, R9, 0x6d ;  /* 0x0000006d09087836 */ /* 0x000fe20000000000 */
[----:B------:R-:W2:Y:S01]  /*1fde0*/  LDL.LU R242, [R1+0x6d8] ;  /* 0x0006d80001f27983 */ /* 0x000ea20000300800 */
[----:B-1----:R-:W-:Y:S01]  /*1fdf0*/  VIADD R226, R0, UR4 ;  /* 0x0000000400e27c36 */ /* 0x002fe20008000000 */
[----:B------:R-:W-:-:S02]  /*1fe00*/  ULDC UR4, c[0x0][0x22c] ;  /* 0x00008b0000047ab9 */ /* 0x000fc40000000800 */
[----:B------:R-:W2:Y:S01]  /*1fe10*/  LDL.LU R241, [R1+0xd8] ;  /* 0x0000d80001f17983 */ /* 0x000ea20000300800 */
[----:B------:R-:W-:-:S03]  /*1fe20*/  ISETP.GE.AND P0, PT, R8, UR8, PT ;  /* 0x0000000808007c0c */ /* 0x000fc6000bf06270 */
[----:B------:R-:W2:Y:S01]  /*1fe30*/  LDL.LU R240, [R1+0x4d8] ;  /* 0x0004d80001f07983 */ /* 0x000ea20000300800 */
[----:B------:R-:W-:Y:S01]  /*1fe40*/  VIADD R8, R9, 0x6e ;  /* 0x0000006e09087836 */ /* 0x000fe20000000000 */
[----:B------:R-:W-:Y:S02]  /*1fe50*/  ULDC UR8, c[0x0][0x22c] ;  /* 0x00008b0000087ab9 */ /* 0x000fe40000000800 */
        /* <DEDUP_REMOVED lines=8> */
[----:B------:R-:W-:-:S02]  /*1fee0*/  VIADD R0, R226, UR6 ;  /* 0x00000006e2007c36 */ /* 0x000fc40008000000 */
[----:B-1----:R-:W-:Y:S01]  /*1fef0*/  IMAD.WIDE R224, R226, 0x4, R2 ;  /* 0x00000004e2e07825 */ /* 0x002fe200078e0202 */
[----:B------:R-:W-:Y:S01]  /*1ff00*/  ISETP.LT.AND P3, PT, R11, UR12, !P3 ;  /* 0x0000000c0b007c0c */ /* 0x000fe2000df61270 */
[----:B------:R-:W-:Y:S01]  /*1ff10*/  ULDC UR10, c[0x0][0x228] ;  /* 0x00008a00000a7ab9 */ /* 0x000fe20000000800 */
[----:B------:R-:W-:Y:S01]  /*1ff20*/  ISETP.LT.AND P6, PT, R10, UR14, !P5 ;  /* 0x0000000e0a007c0c */ /* 0x000fe2000efc1270 */
[----:B------:R-:W-:-:S06]  /*1ff30*/  IMAD.WIDE R226, R226, 0x4, R232 ;  /* 0x00000004e2e27825 */ /* 0x000fcc00078e02e8 */
[----:B--2---:R1:W-:Y:S01]  /*1ff40*/  @P1 STG.E desc[UR16][R224.64], R239 ;  /* 0x000000efe0001986 */ /* 0x0043e2000c101910 */
[----:B------:R-:W-:Y:S01]  /*1ff50*/  ISETP.GE.AND P1, PT, R8, UR4, PT ;  /* 0x0000000408007c0c */ /* 0x000fe2000bf26270 */
[----:B------:R-:W-:Y:S01]  /*1ff60*/  ULDC UR12, c[0x0][0x228] ;  /* 0x00008a00000c7ab9 */ /* 0x000fe20000000800 */
[----:B------:R-:W-:Y:S01]  /*1ff70*/  ISETP.LT.AND P5, PT, R11, UR18, !P5 ;  /* 0x000000120b007c0c */ /* 0x000fe2000efa1270 */
[C---:B------:R-:W-:Y:S01]  /*1ff80*/  IMAD.WIDE R234, R0.reuse, 0x4, R2 ;  /* 0x0000000400ea7825 */ /* 0x040fe200078e0202 */
[----:B------:R-:W-:Y:S01]  /*1ff90*/  ULDC UR4, c[0x0][0x248] ;  /* 0x0000920000047ab9 */ /* 0x000fe20000000800 */
[----:B------:R-:W-:Y:S01]  /*1ffa0*/  ULDC UR14, c[0x0][0x228] ;  /* 0x00008a00000e7ab9 */ /* 0x000fe20000000800 */
[----:B------:R-:W-:Y:S01]  /*1ffb0*/  ULDC UR18, c[0x0][0x228] ;  /* 0x00008a0000127ab9 */ /* 0x000fe20000000800 */
[----:B------:R-:W-:Y:S01]  /*1ffc0*/  ULDC UR6, c[0x0][0x248] ;  /* 0x0000920000067ab9 */ /* 0x000fe20000000800 */
[----:B-1----:R-:W2:Y:S04]  /*1ffd0*/  LDL.LU R239, [R1+0x8b4] ;  /* 0x0008b40001ef7983 */ /* 0x002ea80000300800 */
[----:B------:R-:W3:Y:S04]  /*1ffe0*/  LDL.LU R224, [R1+0x6d4] ;  /* 0x0006d40001e07983 */ /* 0x000ee80000300800 */
[----:B------:R-:W4:Y:S04]  /*1fff0*/  LDL.LU R225, [R1+0xd4] ;  /* 0x0000d40001e17983 */ /* 0x000f280000300800 */
[----:B------:R-:W2:Y:S01]  /*20000*/  LDL.LU R8, [R1+0x2d0] ;  /* 0x0002d00001087983 */ /* 0x000ea20000300800 */
[----:B------:R-:W-:-:S03]  /*20010*/  IMAD.WIDE R248, R0, 0x4, R232 ;  /* 0x0000000400f87825 */ /* 0x000fc600078e02e8 */
[----:B--2---:R1:W-:Y:S04]  /*20020*/  @P3 STG.E desc[UR16][R226.64], R8 ;  /* 0x00000008e2003986 */ /* 0x0043e8000c101910 */
[----:B---3--:R-:W-:Y:S01]  /*20030*/  @P6 STG.E desc[UR16][R234.64], R224 ;  /* 0x000000e0ea006986 */ /* 0x008fe2000c101910 */
[C---:B------:R-:W-:Y:S01]  /*20040*/  ISETP.LT.AND P6, PT, R10.reuse, UR14, !P4 ;  /* 0x0000000e0a007c0c */ /* 0x040fe2000e7c1270 */
[----:B------:R-:W-:Y:S02]  /*20050*/  ULDC UR14, c[0x0][0x228] ;  /* 0x00008a00000e7ab9 */ /* 0x000fe40000000800 */
[----:B----4-:R2:W-:Y:S01]  /*20060*/  @P5 STG.E desc[UR16][R248.64], R225 ;  /* 0x000000e1f8005986 */ /* 0x0105e2000c101910 */
[----:B------:R-:W-:Y:S01]  /*20070*/  ISETP.LT.AND P5, PT, R10, UR10, !P2 ;  /* 0x0000000a0a007c0c */ /* 0x000fe2000d7a1270 */
[----:B------:R-:W-:Y:S01]  /*20080*/  ULDC UR10, c[0x0][0x228] ;  /* 0x00008a00000a7ab9 */ /* 0x000fe20000000800 */
[C---:B------:R-:W-:Y:S01]  /*20090*/  ISETP.LT.AND P2, PT, R11.reuse, UR12, !P2 ;  /* 0x0000000c0b007c0c */ /* 0x040fe2000d741270 */
[----:B-1----:R-:W-:Y:S01]  /*200a0*/  VIADD R226, R0, UR4 ;  /* 0x0000000400e27c36 */ /* 0x002fe20008000000 */
[----:B------:R-:W-:Y:S01]  /*200b0*/  ISETP.LT.AND P4, PT, R11, UR18, !P4 ;  /* 0x000000120b007c0c */ /* 0x000fe2000e781270 */
[C---:B------:R-:W-:Y:S01]  /*200c0*/  VIADD R8, R9.reuse, 0x6f ;  /* 0x0000006f09087836 */ /* 0x040fe20000000000 */
[----:B------:R-:W-:Y:S01]  /*200d0*/  ULDC UR4, c[0x0][0x22c] ;  /* 0x00008b0000047ab9 */ /* 0x000fe20000000800 */
[C---:B------:R-:W-:Y:S01]  /*200e0*/  VIADD R0, R226.reuse, UR6 ;  /* 0x00000006e2007c36 */ /* 0x040fe20008000000 */
[----:B------:R-:W-:Y:S01]  /*200f0*/  ULDC UR12, c[0x0][0x228] ;  /* 0x00008a00000c7ab9 */ /* 0x000fe20000000800 */
[----:B------:R-:W-:Y:S01]  /*20100*/  ULDC UR18, c[0x0][0x228] ;  /* 0x00008a0000127ab9 */ /* 0x000fe20000000800 */
[----:B--2---:R-:W-:Y:S01]  /*20110*/  IMAD.WIDE R224, R226, 0x4, R2 ;  /* 0x00000004e2e07825 */ /* 0x004fe200078e0202 */
[----:B------:R-:W-:Y:S01]  /*20120*/  ISETP.GE.AND P3, PT, R8, UR8, PT ;  /* 0x0000000808007c0c */ /* 0x000fe2000bf66270 */
[----:B------:R-:W-:Y:S01]  /*20130*/  ULDC UR6, c[0x0][0x248] ;  /* 0x0000920000067ab9 */ /* 0x000fe20000000800 */
[----:B------:R-:W-:Y:S01]  /*20140*/  ULDC UR8, c[0x0][0x22c] ;  /* 0x00008b0000087ab9 */ /* 0x000fe20000000800 */
[----:B------:R-:W-:Y:S01]  /*20150*/  IMAD.WIDE R226, R226, 0x4, R232 ;  /* 0x00000004e2e27825 */ /* 0x000fe200078e02e8 */
[----:B------:R-:W-:Y:S03]  /*20160*/  @P5 STG.E desc[UR16][R224.64], R250 ;  /* 0x000000fae0005986 */ /* 0x000fe6000c101910 */
[----:B------:R-:W-:Y:S01]  /*20170*/  IMAD.WIDE R234, R0, 0x4, R2 ;  /* 0x0000000400ea7825 */ /* 0x000fe200078e0202 */
[----:B------:R1:W-:Y:S03]  /*20180*/  @P2 STG.E desc[UR16][R226.64], R243 ;  /* 0x000000f3e2002986 */ /* 0x0003e6000c101910 */
[----:B------:R-:W-:-:S02]  /*20190*/  VIADD R8, R9, 0x70 ;  /* 0x0000007009087836 */ /* 0x000fc40000000000 */
[----:B------:R-:W-:Y:S01]  /*201a0*/  IMAD.WIDE R248, R0, 0x4, R232 ;  /* 0x0000000400f87825 */ /* 0x000fe200078e02e8 */
        /* <DEDUP_REMOVED lines=19> */
[C---:B--2---:R-:W-:Y:S01]  /*202e0*/  IMAD.WIDE R234, R0.reuse, 0x4, R2 ;  /* 0x0000000400ea7825 */ /* 0x044fe200078e0202 */
[----:B------:R-:W-:Y:S01]  /*202f0*/  @P4 STG.E desc[UR16][R224.64], R240 ;  /* 0x000000f0e0004986 */ /* 0x000fe2000c101910 */
[----:B------:R-:W-:Y:S01]  /*20300*/  ULDC UR18, c[0x0][0x228] ;  /* 0x00008a0000127ab9 */ /* 0x000fe20000000800 */
[----:B------:R-:W-:Y:S01]  /*20310*/  ULDC UR8, c[0x0][0x22c] ;  /* 0x00008b0000087ab9 */ /* 0x000fe20000000800 */
[----:B---3--:R-:W-:Y:S01]  /*20320*/  IMAD.WIDE R248, R0, 0x4, R232 ;  /* 0x0000000400f87825 */ /* 0x008fe200078e02e8 */
        /* <DEDUP_REMOVED lines=17> */
[----:B------:R-:W3:Y:S04]  /*20440*/  LDL.LU R225, [R1+0xe0] ;  /* 0x0000e00001e17983 */ /* 0x000ee80000300800 */
[----:B------:R-:W4:Y:S01]  /*20450*/  LDL.LU R240, [R1+0x4e0] ;  /* 0x0004e00001f07983 */ /* 0x000f220000300800 */
[----:B------:R-:W-:Y:S01]  /*20460*/  ISETP.LT.AND P5, PT, R11, UR18, !P5 ;  /* 0x000000120b007c0c */ /* 0x000fe2000efa1270 */
[C---:B------:R-:W-:Y:S01]  /*20470*/  VIADD R0, R226.reuse, UR6 ;  /* 0x00000006e2007c36 */ /* 0x040fe20008000000 */
[----:B------:R-:W-:Y:S01]  /*20480*/  ULDC UR18, c[0x0][0x228] ;  /* 0x00008a0000127ab9 */ /* 0x000fe20000000800 */
[----:B------:R-:W-:Y:S01]  /*20490*/  VIADD R8, R9, 0x73 ;  /* 0x0000007309087836 */ /* 0x000fe20000000000 */
[----:B------:R-:W4:Y:S01]  /*204a0*/  LDL.LU R241, [R1+0x4e4] ;  /* 0x0004e40001f17983 */ /* 0x000f220000300800 */
        /* <DEDUP_REMOVED lines=8> */
[----:B------:R-:W4:Y:S04]  /*20530*/  LDL.LU R250, [R1+0x6e8] ;  /* 0x0006e80001fa7983 */ /* 0x000f280000300800 */
[----:B------:R-:W-:Y:S01]  /*20540*/  ISETP.GE.AND P1, PT, R8, UR4, PT ;  /* 0x0000000408007c0c */ /* 0x000fe2000bf26270 */
[----:B------:R-:W-:Y:S01]  /*20550*/  ULDC UR4, c[0x0][0x248] ;  /* 0x0000920000047ab9 */ /* 0x000fe20000000800 */
[----:B------:R-:W-:Y:S01]  /*20560*/  VIADD R8, R9, 0x75 ;  /* 0x0000007509087836 */ /* 0x000fe20000000000 */
[----:B------:R-:W4:Y:S01]  /*20570*/  LDL.LU R243, [R1+0xe8] ;  /* 0x0000e80001f37983 */ /* 0x000f220000300800 */
[----:B-1----:R-:W-:Y:S01]  /*20580*/  VIADD R226, R0, UR4 ;  /* 0x0000000400e27c36 */ /* 0x002fe20008000000 */
[----:B------:R-:W-:-:S02]  /*20590*/  ULDC UR4, c[0x0][0x22c] ;  /* 0x00008b0000047ab9 */ /* 0x000fc40000000800 */
        /* <DEDUP_REMOVED lines=8> */
[----:B------:R-:W4:Y:S04]  /*20620*/  LDL.LU R252, [R1+0x2ec] ;  /* 0x0002ec0001fc7983 */ /* 0x000f280000300800 */
[----:B--2---:R-:W-:Y:S04]  /*20630*/  @P6 STG.E desc[UR16][R234.64], R224 ;  /* 0x000000e0ea006986 */ /* 0x004fe8000c101910 */
[----:B---3--:R1:W-:Y:S01]  /*20640*/  @P5 STG.E desc[UR16][R248.64], R225 ;  /* 0x000000e1f8005986 */ /* 0x0083e2000c101910 */
[----:B------:R-:W-:Y:S01]  /*20650*/  ISETP.LT.AND P5, PT, R10, UR10, !P2 ;  /* 0x0000000a0a007c0c */ /* 0x000fe2000d7a1270 */
[----:B------:R-:W-:-:S02]  /*20660*/  VIADD R0, R226, UR6 ;  /* 0x00000006e2007c36 */ /* 0x000fc40008000000 */
[----:B-1----:R-:W-:Y:S01]  /*20670*/  IMAD.WIDE R224, R226, 0x4, R2 ;  /* 0x00000004e2e07825 */ /* 0x002fe200078e0202 */
[----:B------:R-:W-:Y:S01]  /*20680*/  ISETP.LT.AND P2, PT, R11, UR12, !P2 ;  /* 0x0000000c0b007c0c */ /* 0x000fe2000d741270 */
[----:B------:R-:W-:Y:S01]  /*20690*/  ULDC UR10, c[0x0][0x228] ;  /* 0x00008a00000a7ab9 */ /* 0x000fe20000000800 */
[----:B------:R-:W-:Y:S01]  /*206a0*/  ISETP.LT.AND P6, PT, R10, UR14, !P4 ;  /* 0x0000000e0a007c0c */ /* 0x000fe2000e7c1270 */
[----:B------:R-:W-:-:S06]  /*206b0*/  IMAD.WIDE R226, R226, 0x4, R232 ;  /* 0x00000004e2e27825 */ /* 0x000fcc00078e02e8 */
[----:B----4-:R1:W-:Y:S01]  /*206c0*/  @P5 STG.E desc[UR16][R224.64], R240 ;  /* 0x000000f0e0005986 */ /* 0x0103e2000c101910 */
[----:B------:R-:W-:Y:S01]  /*206d0*/  ISETP.GE.AND P5, PT, R8, UR4, PT ;  /* 0x0000000408007c0c */ /* 0x000fe2000bfa6270 */
[----:B------:R-:W-:Y:S01]  /*206e0*/  ULDC UR4, c[0x0][0x248] ;  /* 0x0000920000047ab9 */ /* 0x000fe20000000800 */
[C---:B------:R-:W-:Y:S01]  /*206f0*/  IMAD.WIDE R234, R0.reuse, 0x4, R2 ;  /* 0x0000000400ea7825 */ /* 0x040fe200078e0202 */
[----:B------:R-:W-:Y:S01]  /*20700*/  ULDC UR12, c[0x0][0x228] ;  /* 0x00008a00000c7ab9 */ /* 0x000fe20000000800 */
[----:B------:R-:W-:Y:S01]  /*20710*/  ULDC UR14, c[0x0][0x228] ;  /* 0x00008a00000e7ab9 */ /* 0x000fe20000000800 */
[----:B------:R-:W-:Y:S01]  /*20720*/  ULDC UR6, c[0x0][0x248] ;  /* 0x0000920000067ab9 */ /* 0x000fe20000000800 */
[----:B-1----:R-:W2:Y:S04]  /*20730*/  LDL.LU R240, [R1+0x8b0] ;  /* 0x0008b00001f07983 */ /* 0x002ea80000300800 */
[----:B------:R-:W3:Y:S04]  /*20740*/  LDL.LU R224, [R1+0x6e4] ;  /* 0x0006e40001e07983 */ /* 0x000ee80000300800 */
[----:B------:R-:W4:Y:S04]  /*20750*/  LDL.LU R225, [R1+0xe4] ;  /* 0x0000e40001e17983 */ /* 0x000f280000300800 */
[----:B------:R-:W2:Y:S01]  /*20760*/  LDL.LU R8, [R1+0x2e0] ;  /* 0x0002e00001087983 */ /* 0x000ea20000300800 */
[C---:B------:R-:W-:Y:S01]  /*20770*/  ISETP.LT.AND P4, PT, R11.reuse, UR18, !P4 ;  /* 0x000000120b007c0c */ /* 0x040fe2000e781270 */
[----:B------:R-:W-:Y:S01]  /*20780*/  IMAD.WIDE R248, R0, 0x4, R232 ;  /* 0x0000000400f87825 */ /* 0x000fe200078e02e8 */
[----:B------:R-:W-:Y:S01]  /*20790*/  ULDC UR18, c[0x0][0x228] ;  /* 0x00008a0000127ab9 */ /* 0x000fe20000000800 */
[----:B--2---:R1:W-:Y:S04]  /*207a0*/  @P2 STG.E desc[UR16][R226.64], R8 ;  /* 0x00000008e2002986 */ /* 0x0043e8000c101910 */
[----:B---3--:R-:W-:Y:S06]  /*207b0*/  @P6 STG.E desc[UR16][R234.64], R224 ;  /* 0x000000e0ea006986 */ /* 0x008fec000c101910 */
[----:B----4-:R2:W-:Y:S01]  /*207c0*/  @P4 STG.E desc[UR16][R248.64], R225 ;  /* 0x000000e1f8004986 */ /* 0x0105e2000c101910 */
[----:B------:R-:W-:Y:S01]  /*207d0*/  ISETP.LT.AND P4, PT, R10, UR10, !P0 ;  /* 0x0000000a0a007c0c */ /* 0x000fe2000c781270 */
[----:B------:R-:W-:Y:S01]  /*207e0*/  ULDC UR10, c[0x0][0x228] ;  /* 0x00008a00000a7ab9 */ /* 0x000fe20000000800 */
[----:B-1----:R-:W-:Y:S01]  /*207f0*/  VIADD R226, R0, UR4 ;  /* 0x0000000400e27c36 */ /* 0x002fe20008000000 */
[----:B------:R-:W-:Y:S01]  /*20800*/  ISETP.LT.AND P0, PT, R11, UR12, !P0 ;  /* 0x0000000c0b007c0c */ /* 0x000fe2000c701270 */
[----:B------:R-:W-:Y:S01]  /*20810*/  VIADD R8, R9, 0x77 ;  /* 0x0000007709087836 */ /* 0x000fe20000000000 */
[----:B------:R-:W-:Y:S01]  /*20820*/  ISETP.LT.AND P6, PT, R10, UR14, !P1 ;  /* 0x0000000e0a007c0c */ /* 0x000fe2000cfc1270 */
[----:B------:R-:W-:Y:S01]  /*20830*/  ULDC UR4, c[0x0][0x22c] ;  /* 0x00008b0000047ab9 */ /* 0x000fe20000000800 */
[----:B--2---:R-:W-:-:S04]  /*20840*/  IMAD.WIDE R224, R226, 0x4, R2 ;  /* 0x00000004e2e07825 */ /* 0x004fc800078e0202 */
[C---:B------:R-:W-:Y:S02]  /*20850*/  VIADD R0, R226.reuse, UR6 ;  /* 0x00000006e2007c36 */ /* 0x040fe40008000000 */
[----:B------:R1:W-:Y:S01]  /*20860*/  @P4 STG.E desc[UR16][R224.64], R241 ;  /* 0x000000f1e0004986 */ /* 0x0003e2000c101910 */
[----:B------:R-:W-:Y:S01]  /*20870*/  ISETP.LT.AND P1, PT, R11, UR18, !P1 ;  /* 0x000000120b007c0c */ /* 0x000fe2000cf21270 */
[----:B------:R-:W-:Y:S01]  /*20880*/  IMAD.WIDE R226, R226, 0x4, R232 ;  /* 0x00000004e2e27825 */ /* 0x000fe200078e02e8 */
[----:B------:R-:W-:Y:S01]  /*20890*/  ISETP.GE.AND P2, PT, R8, UR8, PT ;  /* 0x0000000808007c0c */ /* 0x000fe2000bf46270 */
[----:B------:R-:W-:Y:S01]  /*208a0*/  ULDC UR12, c[0x0][0x228] ;  /* 0x00008a00000c7ab9 */ /* 0x000fe20000000800 */
[----:B------:R-:W-:Y:S01]  /*208b0*/  ULDC UR14, c[0x0][0x228] ;  /* 0x00008a00000e7ab9 */ /* 0x000fe20000000800 */
[----:B------:R-:W-:Y:S01]  /*208c0*/  ULDC UR6, c[0x0][0x248] ;  /* 0x0000920000067ab9 */ /* 0x000fe20000000800 */
[----:B-1----:R-:W2:Y:S01]  /*208d0*/  LDL.LU R241, [R1+0x8ac] ;  /* 0x0008ac0001f17983 */ /* 0x002ea20000300800 */
[----:B------:R-:W-:Y:S01]  /*208e0*/  IMAD.WIDE R234, R0, 0x4, R2 ;  /* 0x0000000400ea7825 */ /* 0x000fe200078e0202 */
[----:B------:R-:W-:Y:S01]  /*208f0*/  ULDC UR18, c[0x0][0x228] ;  /* 0x00008a0000127ab9 */ /* 0x000fe20000000800 */
[----:B------:R-:W-:Y:S01]  /*20900*/  ULDC UR8, c[0x0][0x22c] ;  /* 0x00008b0000087ab9 */ /* 0x000fe20000000800 */
[----:B------:R-:W3:Y:S01]  /*20910*/  LDL.LU R225, [R1+0x2e4] ;  /* 0x0002e40001e17983 */ /* 0x000ee20000300800 */
        /* <DEDUP_REMOVED lines=25> */
[C---:B---3--:R-:W-:Y:S01]  /*20ab0*/  IMAD.WIDE R234, R0.reuse, 0x4, R2 ;  /* 0x0000000400ea7825 */ /* 0x048fe200078e0202 */
[----:B------:R1:W-:Y:S03]  /*20ac0*/  @P3 STG.E desc[UR16][R226.64], R247 ;  /* 0x000000f7e2003986 */ /* 0x0003e6000c101910 */
[----:B----4-:R-:W-:Y:S01]  /*20ad0*/  IMAD.WIDE R248, R0, 0x4, R232 ;  /* 0x0000000400f87825 */ /* 0x010fe200078e02e8 */
[----:B------:R-:W-:Y:S03]  /*20ae0*/  @P6 STG.E desc[UR16][R234.64], R246 ;  /* 0x000000f6ea006986 */ /* 0x000fe6000c101910 */
[----:B------:R-:W-:Y:S01]  /*20af0*/  VIADD R8, R9, 0x7a ;  /* 0x0000007a09087836 */ /* 0x000fe20000000000 */
[----:B------:R-:W-:Y:S01]  /*20b00*/  @P5 STG.E desc[UR16][R248.64], R245 ;  /* 0x000000f5f8005986 */ /* 0x000fe2000c101910 */
[----:B------:R-:W-:Y:S01]  /*20b10*/  ISETP.LT.AND P5, PT, R10, UR10, !P2 ;  /* 0x0000000a0a007c0c */ /* 0x000fe2000d7a1270 */
[----:B------:R-:W-:-:S02]  /*20b20*/  ULDC UR10, c[0x0][0x228] ;  /* 0x00008a00000a7ab9 */ /* 0x000fc40000000800 */
[----:B------:R-:W-:Y:S01]  /*20b30*/  ISETP.GE.AND P1, PT, R8, UR4, PT ;  /* 0x0000000408007c0c */ /* 0x000fe2000bf26270 */
[----:B------:R-:W-:Y:S02]  /*20b40*/  ULDC UR4, c[0x0][0x248] ;  /* 0x0000920000047ab9 */ /* 0x000fe40000000800 */
[----:B-1----:R-:W-:Y:S01]  /*20b50*/  VIADD R226, R0, UR4 ;  /* 0x0000000400e27c36 */ /* 0x002fe20008000000 */
[----:B------:R-:W-:Y:S02]  /*20b60*/  ISETP.LT.AND P2, PT, R11, UR12, !P2 ;  /* 0x0000000c0b007c0c */ /* 0x000fe4000d741270 */
[----:B------:R-:W-:Y:S01]  /*20b70*/  ISETP.LT.AND P6, PT, R10, UR14, !P4 ;  /* 0x0000000e0a007c0c */ /* 0x000fe2000e7c1270 */
[----:B------:R-:W-:Y:S01]  /*20b80*/  IMAD.WIDE R224, R226, 0x4, R2 ;  /* 0x00000004e2e07825 */ /* 0x000fe200078e0202 */
[----:B------:R-:W-:Y:S01]  /*20b90*/  ULDC UR4, c[0x0][0x22c] ;  /* 0x00008b0000047ab9 */ /* 0x000fe20000000800 */
[----:B------:R-:W-:Y:S01]  /*20ba0*/  ULDC UR12, c[0x0][0x228] ;  /* 0x00008a00000c7ab9 */ /* 0x000fe20000000800 */
[----:B------:R-:W-:-:S02]  /*20bb0*/  ULDC UR14, c[0x0][0x228] ;  /* 0x00008a00000e7ab9 */ /* 0x000fc40000000800 */
        /* <DEDUP_REMOVED lines=25> */
[----:B------:R-:W-:Y:S01]  /*20d50*/  ISETP.GE.AND P2, PT, R8, UR8, PT ;  /* 0x0000000808007c0c */ /* 0x000fe2000bf46270 */
[----:B------:R-:W-:Y:S01]  /*20d60*/  VIADD R8, R9, 0x7e ;  /* 0x0000007e09087836 */ /* 0x000fe20000000000 */
[----:B------:R-:W-:Y:S01]  /*20d70*/  ULDC UR8, c[0x0][0x22c] ;  /* 0x00008b0000087ab9 */ /* 0x000fe20000000800 */
        /* <DEDUP_REMOVED lines=23> */
[----:B------:R-:W-:Y:S01]  /*20ef0*/  ISETP.LT.AND P1, PT, R11, UR18, !P1 ;  /* 0x000000120b007c0c */ /* 0x000fe2000cf21270 */
        /* <DEDUP_REMOVED lines=8> */
[----:B------:R-:W-:Y:S01]  /*20f80*/  ULDC UR4, c[0x0][0x22c] ;  /* 0x00008b0000047ab9 */ /* 0x000fe20000000800 */
[----:B------:R-:W-:-:S02]  /*20f90*/  VIADD R8, R9, 0x7f ;  /* 0x0000007f09087836 */ /* 0x000fc40000000000 */
[----:B--2---:R-:W-:-:S03]  /*20fa0*/  IMAD.WIDE R224, R226, 0x4, R2 ;  /* 0x00000004e2e07825 */ /* 0x004fc600078e0202 */
[----:B------:R-:W-:Y:S01]  /*20fb0*/  ISETP.GE.AND P0, PT, R8, UR8, PT ;  /* 0x0000000808007c0c */ /* 0x000fe2000bf06270 */
[----:B------:R-:W-:Y:S01]  /*20fc0*/  ULDC UR8, c[0x0][0x22c] ;  /* 0x00008b0000087ab9 */ /* 0x000fe20000000800 */
[----:B------:R-:W-:Y:S02]  /*20fd0*/  VIADD R8, R9, 0x80 ;  /* 0x0000008009087836 */ /* 0x000fe40000000000 */
[----:B------:R1:W-:Y:S03]  /*20fe0*/  @P1 STG.E desc[UR16][R224.64], R243 ;  /* 0x000000f3e0001986 */ /* 0x0003e6000c101910 */
[----:B------:R-:W-:Y:S02]  /*20ff0*/  ISETP.GE.AND P1, PT, R8, UR4, PT ;  /* 0x0000000408007c0c */ /* 0x000fe4000bf26270 */
[C---:B------:R-:W-:Y:S02]  /*21000*/  ISETP.LT.AND P3, PT, R11.reuse, UR12, !P3 ;  /* 0x0000000c0b007c0c */ /* 0x040fe4000df61270 */
[----:B------:R-:W-:Y:S01]  /*21010*/  ISETP.LT.AND P6, PT, R10, UR14, !P5 ;  /* 0x0000000e0a007c0c */ /* 0x000fe2000efc1270 */
[C---:B------:R-:W-:Y:S01]  /*21020*/  VIADD R0, R226.reuse, UR6 ;  /* 0x00000006e2007c36 */ /* 0x040fe20008000000 */
[----:B-1----:R-:W2:Y:S01]  /*21030*/  LDL.LU R243, [R1+0x8a4] ;  /* 0x0008a40001f37983 */ /* 0x002ea20000300800 */
[----:B------:R-:W-:Y:S01]  /*21040*/  ISETP.LT.AND P5, PT, R11, UR18, !P5 ;  /* 0x000000120b007c0c */ /* 0x000fe2000efa1270 */
[----:B------:R-:W-:Y:S01]  /*21050*/  IMAD.WIDE R226, R226, 0x4, R232 ;  /* 0x00000004e2e27825 */ /* 0x000fe200078e02e8 */
[----:B------:R-:W-:Y:S01]  /*21060*/  ULDC UR12, c[0x0][0x228] ;  /* 0x00008a00000c7ab9 */ /* 0x000fe20000000800 */
[----:B------:R-:W3:Y:S01]  /*21070*/  LDL.LU R224, [R1+0x6f8] ;  /* 0x0006f80001e07983 */ /* 0x000ee20000300800 */
[----:B------:R-:W-:Y:S01]  /*21080*/  ULDC UR4, c[0x0][0x248] ;  /* 0x0000920000047ab9 */ /* 0x000fe20000000800 */
[----:B------:R-:W-:Y:S01]  /*21090*/  IMAD.WIDE R234, R0, 0x4, R2 ;  /* 0x0000000400ea7825 */ /* 0x000fe200078e0202 */
[----:B------:R-:W-:Y:S01]  /*210a0*/  ULDC UR14, c[0x0][0x228] ;  /* 0x00008a00000e7ab9 */ /* 0x000fe20000000800 */
[----:B------:R-:W4:Y:S01]  /*210b0*/  LDL.LU R225, [R1+0xf8] ;  /* 0x0000f80001e17983 */ /* 0x000f220000300800 */
[----:B------:R-:W-:Y:S01]  /*210c0*/  ULDC UR18, c[0x0][0x228] ;  /* 0x00008a0000127ab9 */ /* 0x000fe20000000800 */
[----:B------:R-:W-:-:S02]  /*210d0*/  ULDC UR6, c[0x0][0x248] ;  /* 0x0000920000067ab9 */ /* 0x000fc40000000800 */
        /* <DEDUP_REMOVED lines=22> */
[----:B------:R1:W-:Y:S03]  /*21240*/  @P5 STG.E desc[UR16][R224.64], R244 ;  /* 0x000000f4e0005986 */ /* 0x0003e6000c101910 */
[C---:B------:R-:W-:Y:S01]  /*21250*/  IMAD.WIDE R234, R0.reuse, 0x4, R2 ;  /* 0x0000000400ea7825 */ /* 0x040fe200078e0202 */
[----:B------:R2:W-:Y:S03]  /*21260*/  @P2 STG.E desc[UR16][R226.64], R250 ;  /* 0x000000fae2002986 */ /* 0x0005e6000c101910 */
[----:B------:R-:W-:Y:S01]  /*21270*/  IMAD.WIDE R248, R0, 0x4, R232 ;  /* 0x0000000400f87825 */ /* 0x000fe200078e02e8 */
[----:B------:R-:W-:Y:S03]  /*21280*/  @P6 STG.E desc[UR16][R234.64], R247 ;  /* 0x000000f7ea006986 */ /* 0x000fe6000c101910 */
[----:B------:R-:W-:Y:S01]  /*21290*/  VIADD R8, R9, 0x82 ;  /* 0x0000008209087836 */ /* 0x000fe20000000000 */
[----:B------:R3:W-:Y:S01]  /*212a0*/  @P4 STG.E desc[UR16][R248.64], R245 ;  /* 0x000000f5f8004986 */ /* 0x0007e2000c101910 */
[----:B------:R-:W-:Y:S01]  /*212b0*/  ISETP.LT.AND P4, PT, R10, UR10, !P0 ;  /* 0x0000000a0a007c0c */ /* 0x000fe2000c781270 */
[----:B------:R-:W-:-:S02]  /*212c0*/  ULDC UR10, c[0x0][0x228] ;  /* 0x00008a00000a7ab9 */ /* 0x000fc40000000800 */
[----:B------:R-:W-:Y:S01]  /*212d0*/  ISETP.GE.AND P5, PT, R8, UR4, PT ;  /* 0x0000000408007c0c */ /* 0x000fe2000bfa6270 */
[----:B------:R-:W-:Y:S01]  /*212e0*/  ULDC UR4, c[0x0][0x248] ;  /* 0x0000920000047ab9 */ /* 0x000fe20000000800 */
[----:B-1----:R-:W4:Y:S01]  /*212f0*/  LDL.LU R244, [R1+0x8a0] ;  /* 0x0008a00001f47983 */ /* 0x002f220000300800 */
[----:B--2---:R-:W-:Y:S01]  /*21300*/  VIADD R226, R0, UR4 ;  /* 0x0000000400e27c36 */ /* 0x004fe20008000000 */
[C---:B------:R-:W-:Y:S02]  /*21310*/  ISETP.LT.AND P0, PT, R11.reuse, UR12, !P0 ;  /* 0x0000000c0b007c0c */ /* 0x040fe4000c701270 */
[----:B------:R-:W-:Y:S01]  /*21320*/  ISETP.LT.AND P6, PT, R10, UR14, !P1 ;  /* 0x0000000e0a007c0c */ /* 0x000fe2000cfc1270 */
[C---:B------:R-:W-:Y:S01]  /*21330*/  IMAD.WIDE R224, R226.reuse, 0x4, R2 ;  /* 0x00000004e2e07825 */ /* 0x040fe200078e0202 */
[----:B---3--:R-:W2:Y:S01]  /*21340*/  LDL.LU R245, [R1+0x500] ;  /* 0x0005000001f57983 */ /* 0x008ea20000300800 */
[----:B------:R-:W-:Y:S01]  /*21350*/  ULDC UR4, c[0x0][0x22c] ;  /* 0x00008b0000047ab9 */ /* 0x000fe20000000800 */
[----:B------:R-:W-:Y:S01]  /*21360*/  ULDC UR12, c[0x0][0x228] ;  /* 0x00008a00000c7ab9 */ /* 0x000fe20000000800 */
[C---:B------:R-:W-:Y:S01]  /*21370*/  VIADD R0, R226.reuse, UR6 ;  /* 0x00000006e2007c36 */ /* 0x040fe20008000000 */
[----:B------:R1:W-:Y:S01]  /*21380*/  @P4 STG.E desc[UR16][R224.64], R246 ;  /* 0x000000f6e0004986 */ /* 0x0003e2000c101910 */
[----:B------:R-:W-:Y:S01]  /*21390*/  ISETP.LT.AND P1, PT, R11, UR18, !P1 ;  /* 0x000000120b007c0c */ /* 0x000fe2000cf21270 */
[----:B------:R-:W-:Y:S01]  /*213a0*/  VIADD R8, R9, 0x83 ;  /* 0x0000008309087836 */ /* 0x000fe20000000000 */
[----:B------:R-:W-:Y:S01]  /*213b0*/  ULDC UR14, c[0x0][0x228] ;  /* 0x00008a00000e7ab9 */ /* 0x000fe20000000800 */
[----:B------:R-:W-:Y:S01]  /*213c0*/  IMAD.WIDE R226, R226, 0x4, R232 ;  /* 0x00000004e2e27825 */ /* 0x000fe200078e02e8 */
[----:B------:R-:W-:Y:S01]  /*213d0*/  ULDC UR18, c[0x0][0x228] ;  /* 0x00008a0000127ab9 */ /* 0x000fe20000000800 */
[----:B------:R-:W-:Y:S01]  /*213e0*/  ULDC UR6, c[0x0][0x248] ;  /* 0x0000920000067ab9 */ /* 0x000fe20000000800 */
[----:B-1----:R-:W3:Y:S04]  /*213f0*/  LDL.LU R224, [R1+0x700] ;  /* 0x0007000001e07983 */ /* 0x002ee80000300800 */
[----:B------:R-:W4:Y:S01]  /*21400*/  LDL.LU R225, [R1+0x100] ;  /* 0x0001000001e17983 */ /* 0x000f220000300800 */
[----:B------:R-:W-:Y:S01]  /*21410*/  IMAD.WIDE R234, R0, 0x4, R2 ;  /* 0x0000000400ea7825 */ /* 0x000fe200078e0202 */
[----:B------:R-:W-:Y:S01]  /*21420*/  ISETP.GE.AND P2, PT, R8, UR8, PT ;  /* 0x0000000808007c0c */ /* 0x000fe2000bf46270 */
[----:B------:R-:W-:-:S02]  /*21430*/  ULDC UR8, c[0x0][0x22c] ;  /* 0x00008b0000087ab9 */ /* 0x000fc40000000800 */
[----:B------:R-:W-:Y:S01]  /*21440*/  IMAD.WIDE R248, R0, 0x4, R232 ;  /* 0x0000000400f87825 */ /* 0x000fe200078e02e8 */
[----:B------:R1:W-:Y:S03]  /*21450*/  @P0 STG.E desc[UR16][R226.64], R252 ;  /* 0x000000fce2000986 */ /* 0x0003e6000c101910 */
        /* <DEDUP_REMOVED lines=8> */
[----:B------:R-:W-:Y:S01]  /*214e0*/  ISETP.GE.AND P0, PT, R8, UR8, PT ;  /* 0x0000000808007c0c */ /* 0x000fe2000bf06270 */
[----:B------:R-:W-:Y:S01]  /*214f0*/  VIADD R8, R9, 0x86 ;  /* 0x0000008609087836 */ /* 0x000fe20000000000 */
[----:B------:R-:W2:Y:S04]  /*21500*/  LDL.LU R252, [R1+0x50c] ;  /* 0x00050c0001fc7983 */ /* 0x000ea80000300800 */
[----:B---3--:R-:W-:Y:S01]  /*21510*/  @P6 STG.E desc[UR16][R234.64], R224 ;  /* 0x000000e0ea006986 */ /* 0x008fe2000c101910 */
[----:B------:R-:W-:Y:S01]  /*21520*/  VIADD R0, R226, UR6 ;  /* 0x00000006e2007c36 */ /* 0x000fe20008000000 */
[----:B------:R-:W-:Y:S02]  /*21530*/  ULDC UR8, c[0x0][0x22c] ;  /* 0x00008b0000087ab9 */ /* 0x000fe40000000800 */
[----:B------:R-:W3:Y:S01]  /*21540*/  LDL.LU R250, [R1+0x30c] ;  /* 0x00030c0001fa7983 */ /* 0x000ee20000300800 */
[----:B------:R-:W-:Y:S01]  /*21550*/  ISETP.LT.AND P6, PT, R10, UR14, !P5 ;  /* 0x0000000e0a007c0c */ /* 0x000fe2000efc1270 */
[----:B------:R-:W-:-:S02]  /*21560*/  ULDC UR14, c[0x0][0x228] ;  /* 0x00008a00000e7ab9 */ /* 0x000fc40000000800 */
[----:B----4-:R1:W-:Y:S01]  /*21570*/  @P1 STG.E desc[UR16][R248.64], R225 ;  /* 0x000000e1f8001986 */ /* 0x0103e2000c101910 */
[----:B------:R-:W-:Y:S01]  /*21580*/  ISETP.LT.AND P1, PT, R10, UR10, !P3 ;  /* 0x0000000a0a007c0c */ /* 0x000fe2000df21270 */
[----:B------:R-:W-:Y:S01]  /*21590*/  ULDC UR10, c[0x0][0x228] ;  /* 0x00008a00000a7ab9 */ /* 0x000fe20000000800 */
[----:B------:R-:W-:Y:S01]  /*215a0*/  ULDC UR6, c[0x0][0x248] ;  /* 0x0000920000067ab9 */ /* 0x000fe20000000800 */
[----:B-1----:R-:W-:-:S10]  /*215b0*/  IMAD.WIDE R224, R226, 0x4, R2 ;  /* 0x00000004e2e07825 */ /* 0x002fd400078e0202 */
[----:B--2---:R1:W-:Y:S01]  /*215c0*/  @P1 STG.E desc[UR16][R224.64], R245 ;  /* 0x000000f5e0001986 */ /* 0x0043e2000c101910 */
[----:B------:R-:W-:Y:S02]  /*215d0*/  ISETP.GE.AND P1, PT, R8, UR4, PT ;  /* 0x0000000408007c0c */ /* 0x000fe4000bf26270 */
[C---:B------:R-:W-:Y:S02]  /*215e0*/  ISETP.LT.AND P3, PT, R11.reuse, UR12, !P3 ;  /* 0x0000000c0b007c0c */ /* 0x040fe4000df61270 */
[----:B------:R-:W-:Y:S01]  /*215f0*/  ISETP.LT.AND P5, PT, R11, UR18, !P5 ;  /* 0x000000120b007c0c */ /* 0x000fe2000efa1270 */
[----:B------:R-:W-:Y:S01]  /*21600*/  IMAD.WIDE R226, R226, 0x4, R232 ;  /* 0x00000004e2e27825 */ /* 0x000fe200078e02e8 */
[----:B------:R-:W-:Y:S01]  /*21610*/  ULDC UR4, c[0x0][0x248] ;  /* 0x0000920000047ab9 */ /* 0x000fe20000000800 */
[----:B------:R-:W-:Y:S01]  /*21620*/  ULDC UR12, c[0x0][0x228] ;  /* 0x00008a00000c7ab9 */ /* 0x000fe20000000800 */
[----:B------:R-:W-:Y:S01]  /*21630*/  ULDC UR18, c[0x0][0x228] ;  /* 0x00008a0000127ab9 */ /* 0x000fe20000000800 */
[----:B-1----:R-:W2:Y:S04]  /*21640*/  LDL.LU R245, [R1+0x89c] ;  /* 0x00089c0001f57983 */ /* 0x002ea80000300800 */
[----:B------:R-:W4:Y:S04]  /*21650*/  LDL.LU R224, [R1+0x704] ;  /* 0x0007040001e07983 */ /* 0x000f280000300800 */
[----:B------:R-:W3:Y:S04]  /*21660*/  LDL.LU R225, [R1+0x104] ;  /* 0x0001040001e17983 */ /* 0x000ee80000300800 */
[----:B------:R-:W2:Y:S01]  /*21670*/  LDL.LU R8, [R1+0x300] ;  /* 0x0003000001087983 */ /* 0x000ea20000300800 */
[----:B------:R-:W-:-:S04]  /*21680*/  IMAD.WIDE R234, R0, 0x4, R2 ;  /* 0x0000000400ea7825 */ /* 0x000fc800078e0202 */
[----:B------:R-:W-:Y:S01]  /*21690*/  IMAD.WIDE R248, R0, 0x4, R232 ;  /* 0x0000000400f87825 */ /* 0x000fe200078e02e8 */
[----:B--2---:R1:W-:Y:S04]  /*216a0*/  @P3 STG.E desc[UR16][R226.64], R8 ;  /* 0x00000008e2003986 */ /* 0x0043e8000c101910 */
[----:B----4-:R-:W-:Y:S04]  /*216b0*/  @P6 STG.E desc[UR16][R234.64], R224 ;  /* 0x000000e0ea006986 */ /* 0x010fe8000c101910 */
[----:B---3--:R2:W-:Y:S01]  /*216c0*/  @P5 STG.E desc[UR16][R248.64], R225 ;  /* 0x000000e1f8005986 */ /* 0x0085e2000c101910 */
        /* <DEDUP_REMOVED lines=28> */
[----:B---3--:R-:W-:Y:S04]  /*21890*/  @P6 STG.E desc[UR16][R234.64], R224 ;  /* 0x000000e0ea006986 */ /* 0x008fe8000c101910 */
        /* <DEDUP_REMOVED lines=16> */
[C---:B------:R-:W-:Y:S01]  /*219a0*/  ISETP.LT.AND P1, PT, R11.reuse, UR18, !P1 ;  /* 0x000000120b007c0c */ /* 0x040fe2000cf21270 */
[----:B------:R-:W-:Y:S01]  /*219b0*/  IMAD.WIDE R226, R226, 0x4, R232 ;  /* 0x00000004e2e27825 */ /* 0x000fe200078e02e8 */
[----:B------:R-:W-:Y:S01]  /*219c0*/  ULDC UR4, c[0x0][0x248] ;  /* 0x0000920000047ab9 */ /* 0x000fe20000000800 */
[----:B------:R-:W3:Y:S01]  /*219d0*/  LDL.LU R224, [R1+0x70c] ;  /* 0x00070c0001e07983 */ /* 0x000ee20000300800 */
[----:B------:R-:W-:Y:S01]  /*219e0*/  ULDC UR12, c[0x0][0x228] ;  /* 0x00008a00000c7ab9 */ /* 0x000fe20000000800 */
[C---:B------:R-:W-:Y:S01]  /*219f0*/  IMAD.WIDE R234, R0.reuse, 0x4, R2 ;  /* 0x0000000400ea7825 */ /* 0x040fe200078e0202 */
[----:B------:R-:W-:Y:S01]  /*21a00*/  ULDC UR14, c[0x0][0x228] ;  /* 0x00008a00000e7ab9 */ /* 0x000fe20000000800 */
[----:B------:R-:W4:Y:S01]  /*21a10*/  LDL.LU R225, [R1+0x10c] ;  /* 0x00010c0001e17983 */ /* 0x000f220000300800 */
[----:B------:R-:W-:Y:S01]  /*21a20*/  ULDC UR6, c[0x0][0x248] ;  /* 0x0000920000067ab9 */ /* 0x000fe20000000800 */
[----:B------:R-:W-:Y:S01]  /*21a30*/  IMAD.WIDE R248, R0, 0x4, R232 ;  /* 0x0000000400f87825 */ /* 0x000fe200078e02e8 */
[----:B------:R-:W-:Y:S01]  /*21a40*/  ULDC UR18, c[0x0][0x228] ;  /* 0x00008a0000127ab9 */ /* 0x000fe20000000800 */
[----:B------:R-:W2:Y:S04]  /*21a50*/  LDL.LU R8, [R1+0x308] ;  /* 0x0003080001087983 */ /* 0x000ea80000300800 */
[----:B--2---:R1:W-:Y:S04]  /*21a60*/  @P0 STG.E desc[UR16][R226.64], R8 ;  /* 0x00000008e2000986 */ /* 0x0043e8000c101910 */
[----:B---3--:R-:W-:Y:S04]  /*21a70*/  @P6 STG.E desc[UR16][R234.64], R224 ;  /* 0x000000e0ea006986 */ /* 0x008fe8000c101910 */
        /* <DEDUP_REMOVED lines=8> */
[----:B--2---:R-:W-:Y:S01]  /*21b00*/  IMAD.WIDE R224, R227, 0x4, R2 ;  /* 0x00000004e3e07825 */ /* 0x004fe200078e0202 */
[----:B------:R-:W-:Y:S01]  /*21b10*/  ULDC UR10, c[0x0][0x228] ;  /* 0x00008a00000a7ab9 */ /* 0x000fe20000000800 */
[----:B------:R-:W-:-:S04]  /*21b20*/  ULDC UR12, c[0x0][0x228] ;  /* 0x00008a00000c7ab9 */ /* 0x000fc80000000800 */
[----:B------:R1:W-:Y:S04]  /*21b30*/  @P1 STG.E desc[UR16][R224.64], R252 ;  /* 0x000000fce0001986 */ /* 0x0003e8000c101910 */
[----:B-1----:R-:W2:Y:S04]  /*21b40*/  LDL.LU R252, [R1+0x890] ;  /* 0x0008900001fc7983 */ /* 0x002ea80000300800 */
[----:B------:R-:W3:Y:S01]  /*21b50*/  LDL.LU R225, [R1+0x710] ;  /* 0x0007100001e17983 */ /* 0x000ee20000300800 */
[----:B------:R-:W-:Y:S01]  /*21b60*/  ISETP.LT.AND P5, PT, R11, UR14, !P5 ;  /* 0x0000000e0b007c0c */ /* 0x000fe2000efa1270 */
[C---:B------:R-:W-:Y:S01]  /*21b70*/  VIADD R0, R227.reuse, UR6 ;  /* 0x00000006e3007c36 */ /* 0x040fe20008000000 */
[----:B------:R-:W-:Y:S01]  /*21b80*/  ISETP.GE.AND P0, PT, R8, UR4, PT ;  /* 0x0000000408007c0c */ /* 0x000fe2000bf06270 */
[----:B------:R-:W-:Y:S01]  /*21b90*/  IMAD.WIDE R226, R227, 0x4, R232 ;  /* 0x00000004e3e27825 */ /* 0x000fe200078e02e8 */
[----:B------:R-:W-:Y:S01]  /*21ba0*/  ULDC UR4, c[0x0][0x248] ;  /* 0x0000920000047ab9 */ /* 0x000fe20000000800 */
[----:B------:R-:W-:Y:S01]  /*21bb0*/  ULDC UR14, c[0x0][0x228] ;  /* 0x00008a00000e7ab9 */ /* 0x000fe20000000800 */
[----:B------:R-:W-:Y:S01]  /*21bc0*/  ULDC UR6, c[0x0][0x248] ;  /* 0x0000920000067ab9 */ /* 0x000fe20000000800 */
[C---:B------:R-:W-:Y:S01]  /*21bd0*/  IMAD.WIDE R234, R0.reuse, 0x4, R2 ;  /* 0x0000000400ea7825 */ /* 0x040fe200078e0202 */
[----:B------:R1:W-:Y:S03]  /*21be0*/  @P3 STG.E desc[UR16][R226.64], R250 ;  /* 0x000000fae2003986 */ /* 0x0003e6000c101910 */
[----:B------:R-:W-:Y:S01]  /*21bf0*/  IMAD.WIDE R248, R0, 0x4, R232 ;  /* 0x0000000400f87825 */ /* 0x000fe200078e02e8 */
[----:B-1----:R-:W4:Y:S04]  /*21c00*/  LDL.LU R250, [R1+0x718] ;  /* 0x0007180001fa7983 */ /* 0x002f280000300800 */
[----:B---3--:R-:W-:Y:S04]  /*21c10*/  @P6 STG.E desc[UR16][R234.64], R225 ;  /* 0x000000e1ea006986 */ /* 0x008fe8000c101910 */
[----:B------:R1:W-:Y:S04]  /*21c20*/  @P5 STG.E desc[UR16][R248.64], R244 ;  /* 0x000000f4f8005986 */ /* 0x0003e8000c101910 */
[----:B-1----:R-:W3:Y:S01]  /*21c30*/  LDL.LU R244, [R1+0x714] ;  /* 0x0007140001f47983 */ /* 0x002ee20000300800 */
[----:B------:R-:W-:Y:S01]  /*21c40*/  VIADD R8, R9, 0xfe ;  /* 0x000000fe09087836 */ /* 0x000fe20000000000 */
[----:B------:R-:W-:Y:S01]  /*21c50*/  ISETP.LT.AND P3, PT, R10, UR10, !P2 ;  /* 0x0000000a0a007c0c */ /* 0x000fe2000d761270 */
[----:B------:R-:W-:Y:S01]  /*21c60*/  VIADD R227, R0, UR4 ;  /* 0x0000000400e37c36 */ /* 0x000fe20008000000 */
[----:B------:R-:W-:Y:S01]  /*21c70*/  ISETP.LT.AND P2, PT, R11, UR12, !P2 ;  /* 0x0000000c0b007c0c */ /* 0x000fe2000d741270 */
[----:B------:R-:W-:Y:S01]  /*21c80*/  ULDC UR4, c[0x0][0x22c] ;  /* 0x00008b0000047ab9 */ /* 0x000fe20000000800 */
[----:B------:R-:W-:Y:S01]  /*21c90*/  ISETP.GE.AND P1, PT, R8, UR27, PT ;  /* 0x0000001b08007c0c */ /* 0x000fe2000bf26270 */
[----:B------:R-:W-:Y:S01]  /*21ca0*/  VIADD R8, R9, 0x8c ;  /* 0x0000008c09087836 */ /* 0x000fe20000000000 */
[----:B------:R-:W-:Y:S01]  /*21cb0*/  ISETP.LT.AND P6, PT, R10, UR14, !P4 ;  /* 0x0000000e0a007c0c */ /* 0x000fe2000e7c1270 */
[----:B------:R-:W-:Y:S01]  /*21cc0*/  VIADD R0, R227, UR6 ;  /* 0x00000006e3007c36 */ /* 0x000fe20008000000 */
[----:B------:R-:W-:Y:S01]  /*21cd0*/  ISETP.LT.AND P4, PT, R11, UR18, !P4 ;  /* 0x000000120b007c0c */ /* 0x000fe2000e781270 */
[C---:B------:R-:W-:Y:S01]  /*21ce0*/  IMAD.WIDE R224, R227.reuse, 0x4, R2 ;  /* 0x00000004e3e07825 */ /* 0x040fe200078e0202 */
[----:B------:R-:W-:Y:S01]  /*21cf0*/  ISETP.GE.AND P5, PT, R8, UR8, PT ;  /* 0x0000000808007c0c */ /* 0x000fe2000bfa6270 */
[----:B------:R-:W-:Y:S01]  /*21d00*/  ULDC UR10, c[0x0][0x228] ;  /* 0x00008a00000a7ab9 */ /* 0x000fe20000000800 */
[----:B------:R-:W-:Y:S01]  /*21d10*/  ULDC UR12, c[0x0][0x228] ;  /* 0x00008a00000c7ab9 */ /* 0x000fe20000000800 */
[----:B------:R-:W-:Y:S01]  /*21d20*/  IMAD.WIDE R226, R227, 0x4, R232 ;  /* 0x00000004e3e27825 */ /* 0x000fe200078e02e8 */
[----:B------:R-:W-:Y:S01]  /*21d30*/  @P3 STG.E desc[UR16][R224.64], R240 ;  /* 0x000000f0e0003986 */ /* 0x000fe2000c101910 */
[----:B------:R-:W-:Y:S01]  /*21d40*/  ULDC UR14, c[0x0][0x228] ;  /* 0x00008a00000e7ab9 */ /* 0x000fe20000000800 */
[----:B------:R-:W-:Y:S01]  /*21d50*/  ULDC UR6, c[0x0][0x248] ;  /* 0x0000920000067ab9 */ /* 0x000fe20000000800 */
[----:B------:R-:W-:-:S02]  /*21d60*/  VIADD R8, R9, 0x8d ;  /* 0x0000008d09087836 */ /* 0x000fc40000000000 */
[----:B------:R-:W-:Y:S01]  /*21d70*/  IMAD.WIDE R234, R0, 0x4, R2 ;  /* 0x0000000400ea7825 */ /* 0x000fe200078e0202 */
[----:B------:R1:W-:Y:S01]  /*21d80*/  @P2 STG.E desc[UR16][R226.64], R236 ;  /* 0x000000ece2002986 */ /* 0x0003e2000c101910 */
[----:B------:R-:W-:Y:S01]  /*21d90*/  ISETP.LT.AND P2, PT, R10, UR10, !P0 ;  /* 0x0000000a0a007c0c */ /* 0x000fe2000c741270 */
[----:B------:R-:W-:Y:S01]  /*21da0*/  ULDC UR18, c[0x0][0x228] ;  /* 0x00008a0000127ab9 */ /* 0x000fe20000000800 */
[----:B------:R-:W-:Y:S01]  /*21db0*/  ISETP.GE.AND P3, PT, R8, UR4, PT ;  /* 0x0000000408007c0c */ /* 0x000fe2000bf66270 */
[C---:B------:R-:W-:Y:S01]  /*21dc0*/  IMAD.WIDE R248, R0.reuse, 0x4, R232 ;  /* 0x0000000400f87825 */ /* 0x040fe200078e02e8 */
[----:B------:R-:W-:Y:S01]  /*21dd0*/  ULDC UR4, c[0x0][0x248] ;  /* 0x0000920000047ab9 */ /* 0x000fe20000000800 */
[----:B------:R-:W-:Y:S01]  /*21de0*/  ISETP.LT.AND P0, PT, R11, UR12, !P0 ;  /* 0x0000000c0b007c0c */ /* 0x000fe2000c701270 */
[----:B------:R-:W-:Y:S01]  /*21df0*/  ULDC UR8, c[0x0][0x22c] ;  /* 0x00008b0000087ab9 */ /* 0x000fe20000000800 */
[C---:B------:R-:W-:Y:S01]  /*21e00*/  VIADD R8, R9.reuse, 0x8e ;  /* 0x0000008e09087836 */ /* 0x040fe20000000000 */
[----:B------:R-:W-:Y:S01]  /*21e10*/  ULDC UR10, c[0x0][0x228] ;  /* 0x00008a00000a7ab9 */ /* 0x000fe20000000800 */
[----:B------:R-:W-:Y:S01]  /*21e20*/  ULDC UR12, c[0x0][0x228] ;  /* 0x00008a00000c7ab9 */ /* 0x000fe20000000800 */
[----:B-1----:R-:W-:Y:S01]  /*21e30*/  VIADD R227, R0, UR4 ;  /* 0x0000000400e37c36 */ /* 0x002fe20008000000 */
[----:B------:R-:W-:Y:S01]  /*21e40*/  ULDC UR4, c[0x0][0x22c] ;  /* 0x00008b0000047ab9 */ /* 0x000fe20000000800 */
[----:B------:R-:W-:-:S02]  /*21e50*/  VIADD R0, R9, 0x8f ;  /* 0x0000008f09007836 */ /* 0x000fc40000000000 */
[----:B------:R-:W-:Y:S01]  /*21e60*/  IMAD.WIDE R224, R227, 0x4, R2 ;  /* 0x00000004e3e07825 */ /* 0x000fe200078e0202 */
[----:B---3--:R-:W-:Y:S01]  /*21e70*/  @P6 STG.E desc[UR16][R234.64], R244 ;  /* 0x000000f4ea006986 */ /* 0x008fe2000c101910 */
[----:B------:R-:W-:Y:S01]  /*21e80*/  ISETP.LT.AND P6, PT, R10, UR14, !P5 ;  /* 0x0000000e0a007c0c */ /* 0x000fe2000efc1270 */
[----:B------:R-:W-:Y:S02]  /*21e90*/  ULDC UR14, c[0x0][0x228] ;  /* 0x00008a00000e7ab9 */ /* 0x000fe40000000800 */
[----:B------:R1:W-:Y:S01]  /*21ea0*/  @P4 STG.E desc[UR16][R248.64], R245 ;  /* 0x000000f5f8004986 */ /* 0x0003e2000c101910 */
[----:B------:R-:W-:Y:S01]  /*21eb0*/  ISETP.LT.AND P5, PT, R11, UR18, !P5 ;  /* 0x000000120b007c0c */ /* 0x000fe2000efa1270 */
[----:B------:R-:W-:Y:S01]  /*21ec0*/  ULDC UR18, c[0x0][0x228] ;  /* 0x00008a0000127ab9 */ /* 0x000fe20000000800 */
[----:B------:R-:W-:Y:S01]  /*21ed0*/  ISETP.GE.AND P4, PT, R8, UR8, PT ;  /* 0x0000000808007c0c */ /* 0x000fe2000bf86270 */
[----:B------:R-:W-:Y:S01]  /*21ee0*/  @P2 STG.E desc[UR16][R224.64], R241 ;  /* 0x000000f1e0002986 */ /* 0x000fe2000c101910 */
[----:B------:R-:W-:Y:S01]  /*21ef0*/  ISETP.GE.AND P2, PT, R0, UR4, PT ;  /* 0x0000000400007c0c */ /* 0x000fe2000bf46270 */
[----:B------:R-:W-:Y:S01]  /*21f00*/  ULDC UR4, c[0x0][0x248] ;  /* 0x0000920000047ab9 */ /* 0x000fe20000000800 */
[C---:B-1----:R-:W-:Y:S01]  /*21f10*/  VIADD R249, R227.reuse, UR6 ;  /* 0x00000006e3f97c36 */ /* 0x042fe20008000000 */
[----:B------:R-:W-:Y:S01]  /*21f20*/  ULDC UR6, c[0x0][0x248] ;  /* 0x0000920000067ab9 */ /* 0x000fe20000000800 */
[----:B------:R-:W-:Y:S01]  /*21f30*/  IMAD.WIDE R226, R227, 0x4, R232 ;  /* 0x00000004e3e27825 */ /* 0x000fe200078e02e8 */
[----:B------:R-:W-:-:S03]  /*21f40*/  ULDC UR8, c[0x0][0x22c] ;  /* 0x00008b0000087ab9 */ /* 0x000fc60000000800 */
[----:B------:R-:W-:Y:S01]  /*21f50*/  IMAD.WIDE R234, R249, 0x4, R2 ;  /* 0x00000004f9ea7825 */ /* 0x000fe200078e0202 */
[----:B------:R1:W-:Y:S01]  /*21f60*/  @P0 STG.E desc[UR16][R226.64], R237 ;  /* 0x000000ede2000986 */ /* 0x0003e2000c101910 */
[C---:B------:R-:W-:Y:S01]  /*21f70*/  ISETP.LT.AND P0, PT, R10.reuse, UR10, !P3 ;  /* 0x0000000a0a007c0c */ /* 0x040fe2000df01270 */
[----:B------:R-:W-:Y:S01]  /*21f80*/  ULDC UR10, c[0x0][0x228] ;  /* 0x00008a00000a7ab9 */ /* 0x000fe20000000800 */
[----:B------:R-:W-:Y:S01]  /*21f90*/  ISETP.LT.AND P3, PT, R11, UR12, !P3 ;  /* 0x0000000c0b007c0c */ /* 0x000fe2000df61270 */
[----:B----4-:R3:W-:Y:S01]  /*21fa0*/  @P6 STG.E desc[UR16][R234.64], R250 ;  /* 0x000000faea006986 */ /* 0x0107e2000c101910 */
[----:B------:R-:W-:Y:S01]  /*21fb0*/  ISETP.LT.AND P6, PT, R10, UR14, !P4 ;  /* 0x0000000e0a007c0c */ /* 0x000fe2000e7c1270 */
[----:B------:R-:W-:Y:S01]  /*21fc0*/  IMAD.WIDE R244, R249, 0x4, R232 ;  /* 0x00000004f9f47825 */ /* 0x000fe200078e02e8 */
[----:B------:R-:W-:Y:S01]  /*21fd0*/  ISETP.LT.AND P4, PT, R11, UR18, !P4 ;  /* 0x000000120b007c0c */ /* 0x000fe2000e781270 */
[----:B------:R-:W-:Y:S01]  /*21fe0*/  ULDC UR12, c[0x0][0x228] ;  /* 0x00008a00000c7ab9 */ /* 0x000fe20000000800 */
[----:B------:R-:W-:Y:S01]  /*21ff0*/  ULDC UR14, c[0x0][0x228] ;  /* 0x00008a00000e7ab9 */ /* 0x000fe20000000800 */
[----:B------:R-:W-:-:S02]  /*22000*/  VIADD R0, R9, 0x90 ;  /* 0x0000009009007836 */ /* 0x000fc40000000000 */
[----:B-1----:R-:W-:Y:S01]  /*22010*/  VIADD R227, R249, UR4 ;  /* 0x00000004f9e37c36 */ /* 0x002fe20008000000 */
[----:B------:R-:W-:Y:S01]  /*22020*/  @P5 STG.E desc[UR16][R244.64], R246 ;  /* 0x000000f6f4005986 */ /* 0x000fe2000c101910 */
[----:B------:R-:W-:Y:S01]  /*22030*/  ULDC UR4, c[0x0][0x22c] ;  /* 0x00008b0000047ab9 */ /* 0x000fe20000000800 */
[----:B------:R-:W-:Y:S01]  /*22040*/  ULDC UR18, c[0x0][0x228] ;  /* 0x00008a0000127ab9 */ /* 0x000fe20000000800 */
[C---:B------:R-:W-:Y:S01]  /*22050*/  VIADD R241, R227.reuse, UR6 ;  /* 0x00000006e3f17c36 */ /* 0x040fe20008000000 */
[----:B------:R-:W1:Y:S01]  /*22060*/  LDS.128 R248, [R251] ;  /* 0x00000000fbf87984 */ /* 0x000e620000000c00 */
[C---:B------:R-:W-:Y:S01]  /*22070*/  IMAD.WIDE R224, R227.reuse, 0x4, R2 ;  /* 0x00000004e3e07825 */ /* 0x040fe200078e0202 */
[----:B------:R-:W-:Y:S01]  /*22080*/  ISETP.GE.AND P5, PT, R0, UR8, PT ;  /* 0x0000000800007c0c */ /* 0x000fe2000bfa6270 */
[----:B------:R-:W-:Y:S01]  /*22090*/  ULDC UR6, c[0x0][0x248] ;  /* 0x0000920000067ab9 */ /* 0x000fe20000000800 */
[----:B------:R-:W-:Y:S01]  /*220a0*/  ULDC UR8, c[0x0][0x22c] ;  /* 0x00008b0000087ab9 */ /* 0x000fe20000000800 */
[----:B------:R-:W-:Y:S01]  /*220b0*/  IMAD.WIDE R226, R227, 0x4, R232 ;  /* 0x00000004e3e27825 */ /* 0x000fe200078e02e8 */
[----:B------:R-:W-:Y:S03]  /*220c0*/  @P0 STG.E desc[UR16][R224.64], R242 ;  /* 0x000000f2e0000986 */ /* 0x000fe6000c101910 */
[C---:B---3--:R-:W-:Y:S01]  /*220d0*/  IMAD.WIDE R234, R241.reuse, 0x4, R2 ;  /* 0x00000004f1ea7825 */ /* 0x048fe200078e0202 */
[----:B------:R3:W-:Y:S03]  /*220e0*/  @P3 STG.E desc[UR16][R226.64], R238 ;  /* 0x000000eee2003986 */ /* 0x0007e6000c101910 */
[----:B------:R-:W-:Y:S01]  /*220f0*/  IMAD.WIDE R236, R241, 0x4, R232 ;  /* 0x00000004f1ec7825 */ /* 0x000fe200078e02e8 */
[----:B--2---:R2:W-:Y:S03]  /*22100*/  @P6 STG.E desc[UR16][R234.64], R252 ;  /* 0x000000fcea006986 */ /* 0x0045e6000c101910 */
[----:B------:R-:W-:Y:S01]  /*22110*/  VIADD R0, R9, 0x91 ;  /* 0x0000009109007836 */ /* 0x000fe20000000000 */
[----:B------:R4:W-:Y:S01]  /*22120*/  @P4 STG.E desc[UR16][R236.64], R247 ;  /* 0x000000f7ec004986 */ /* 0x0009e2000c101910 */
[----:B------:R-:W-:Y:S01]  /*22130*/  ISETP.LT.AND P4, PT, R10, UR10, !P2 ;  /* 0x0000000a0a007c0c */ /* 0x000fe2000d781270 */
[----:B------:R-:W-:Y:S01]  /*22140*/  ULDC UR10, c[0x0][0x228] ;  /* 0x00008a00000a7ab9 */ /* 0x000fe20000000800 */
[----:B------:R-:W-:Y:S01]  /*22150*/  ISETP.LT.AND P2, PT, R11, UR12, !P2 ;  /* 0x0000000c0b007c0c */ /* 0x000fe2000d741270 */
[----:B------:R-:W-:Y:S01]  /*22160*/  ULDC UR12, c[0x0][0x228] ;  /* 0x00008a00000c7ab9 */ /* 0x000fe20000000800 */
[----:B------:R-:W-:Y:S01]  /*22170*/  ISETP.GE.AND P0, PT, R0, UR4, PT ;  /* 0x0000000400007c0c */ /* 0x000fe2000bf06270 */
[----:B------:R-:W-:Y:S01]  /*22180*/  ULDC UR4, c[0x0][0x248] ;  /* 0x0000920000047ab9 */ /* 0x000fe20000000800 */
[----:B------:R-:W-:Y:S01]  /*22190*/  VIADD R0, R9, 0x92 ;  /* 0x0000009209007836 */ /* 0x000fe20000000000 */
[----:B------:R-:W-:Y:S01]  /*221a0*/  ISETP.LT.AND P6, PT, R10, UR14, !P5 ;  /* 0x0000000e0a007c0c */ /* 0x000fe2000efc1270 */
[----:B---3--:R-:W-:Y:S01]  /*221b0*/  VIADD R227, R241, UR4 ;  /* 0x00000004f1e37c36 */ /* 0x008fe20008000000 */
[----:B------:R-:W-:Y:S01]  /*221c0*/  ISETP.LT.AND P5, PT, R11, UR18, !P5 ;  /* 0x000000120b007c0c */ /* 0x000fe2000efa1270 */
[----:B------:R-:W-:Y:S01]  /*221d0*/  ULDC UR4, c[0x0][0x22c] ;  /* 0x00008b0000047ab9 */ /* 0x000fe20000000800 */
[----:B------:R-:W-:Y:S01]  /*221e0*/  ISETP.GE.AND P3, PT, R0, UR8, PT ;  /* 0x0000000800007c0c */ /* 0x000fe2000bf66270 */
[C---:B------:R-:W-:Y:S01]  /*221f0*/  VIADD R241, R227.reuse, UR6 ;  /* 0x00000006e3f17c36 */ /* 0x040fe20008000000 */
[----:B------:R-:W-:Y:S01]  /*22200*/  ULDC UR14, c[0x0][0x228] ;  /* 0x00008a00000e7ab9 */ /* 0x000fe20000000800 */
[----:B------:R-:W-:Y:S01]  /*22210*/  IMAD.WIDE R224, R227, 0x4, R2 ;  /* 0x00000004e3e07825 */ /* 0x000fe200078e0202 */
[----:B------:R-:W-:Y:S01]  /*22220*/  ULDC UR18, c[0x0][0x228] ;  /* 0x00008a0000127ab9 */ /* 0x000fe20000000800 */
[----:B------:R-:W-:Y:S01]  /*22230*/  ULDC UR6, c[0x0][0x248] ;  /* 0x0000920000067ab9 */ /* 0x000fe20000000800 */
[----:B------:R-:W-:Y:S01]  /*22240*/  ULDC UR8, c[0x0][0x22c] ;  /* 0x00008b0000087ab9 */ /* 0x000fe20000000800 */
[----:B------:R-:W-:-:S02]  /*22250*/  VIADD R0, R9, 0x93 ;  /* 0x0000009309007836 */ /* 0x000fc40000000000 */
[----:B------:R-:W-:Y:S01]  /*22260*/  IMAD.WIDE R226, R227, 0x4, R232 ;  /* 0x00000004e3e27825 */ /* 0x000fe200078e02e8 */
[----:B------:R-:W-:Y:S03]  /*22270*/  @P4 STG.E desc[UR16][R224.64], R243 ;  /* 0x000000f3e0004986 */ /* 0x000fe6000c101910 */
[C---:B--2---:R-:W-:Y:S01]  /*22280*/  IMAD.WIDE R234, R241.reuse, 0x4, R2 ;  /* 0x00000004f1ea7825 */ /* 0x044fe200078e0202 */
[----:B------:R-:W-:Y:S01]  /*22290*/  ISETP.GE.AND P4, PT, R0, UR4, PT ;  /* 0x0000000400007c0c */ /* 0x000fe2000bf86270 */
[----:B------:R2:W-:Y:S01]  /*222a0*/  @P2 STG.E desc[UR16][R226.64], R239 ;  /* 0x000000efe2002986 */ /* 0x0005e2000c101910 */
[----:B------:R-:W-:Y:S01]  /*222b0*/  ULDC UR4, c[0x0][0x248] ;  /* 0x0000920000047ab9 */ /* 0x000fe20000000800 */
[C---:B------:R-:W-:Y:S01]  /*222c0*/  ISETP.LT.AND P2, PT, R10.reuse, UR10, !P0 ;  /* 0x0000000a0a007c0c */ /* 0x040fe2000c741270 */
[----:B----4-:R-:W-:Y:S01]  /*222d0*/  IMAD.WIDE R236, R241, 0x4, R232 ;  /* 0x00000004f1ec7825 */ /* 0x010fe200078e02e8 */
[----:B------:R3:W-:Y:S01]  /*222e0*/  @P6 STG.E desc[UR16][R234.64], R4 ;  /* 0x00000004ea006986 */ /* 0x0007e2000c101910 */
[----:B------:R-:W-:Y:S01]  /*222f0*/  ISETP.LT.AND P0, PT, R11, UR12, !P0 ;  /* 0x0000000c0b007c0c */ /* 0x000fe2000c701270 */
[----:B------:R-:W-:Y:S01]  /*22300*/  ULDC UR10, c[0x0][0x228] ;  /* 0x00008a00000a7ab9 */ /* 0x000fe20000000800 */
[----:B------:R-:W-:Y:S01]  /*22310*/  ISETP.LT.AND P6, PT, R10, UR14, !P3 ;  /* 0x0000000e0a007c0c */ /* 0x000fe2000dfc1270 */
[----:B------:R-:W-:Y:S01]  /*22320*/  VIADD R0, R9, 0x94 ;  /* 0x0000009409007836 */ /* 0x000fe20000000000 */
[----:B------:R-:W-:Y:S01]  /*22330*/  ISETP.LT.AND P3, PT, R11, UR18, !P3 ;  /* 0x000000120b007c0c */ /* 0x000fe2000df61270 */
[----:B--2---:R-:W-:Y:S01]  /*22340*/  VIADD R227, R241, UR4 ;  /* 0x00000004f1e37c36 */ /* 0x004fe20008000000 */
[----:B------:R2:W-:Y:S02]  /*22350*/  @P5 STG.E desc[UR16][R236.64], R24 ;  /* 0x00000018ec005986 */ /* 0x0005e4000c101910 */
[----:B------:R-:W-:Y:S01]  /*22360*/  ISETP.GE.AND P5, PT, R0, UR8, PT ;  /* 0x0000000800007c0c */ /* 0x000fe2000bfa6270 */
[----:B------:R-:W-:Y:S01]  /*22370*/  ULDC UR4, c[0x0][0x22c] ;  /* 0x00008b0000047ab9 */ /* 0x000fe20000000800 */
[C---:B------:R-:W-:Y:S01]  /*22380*/  VIADD R239, R227.reuse, UR6 ;  /* 0x00000006e3ef7c36 */ /* 0x040fe20008000000 */
[----:B------:R-:W-:Y:S01]  /*22390*/  ULDC UR12, c[0x0][0x228] ;  /* 0x00008a00000c7ab9 */ /* 0x000fe20000000800 */
[----:B------:R-:W-:Y:S01]  /*223a0*/  IMAD.WIDE R224, R227, 0x4, R2 ;  /* 0x00000004e3e07825 */ /* 0x000fe200078e0202 */
[----:B------:R-:W-:Y:S01]  /*223b0*/  ULDC UR14, c[0x0][0x228] ;  /* 0x00008a00000e7ab9 */ /* 0x000fe20000000800 */
[----:B------:R-:W-:Y:S01]  /*223c0*/  ULDC UR18, c[0x0][0x228] ;  /* 0x00008a0000127ab9 */ /* 0x000fe20000000800 */
[----:B------:R-:W-:Y:S01]  /*223d0*/  ULDC UR6, c[0x0][0x248] ;  /* 0x0000920000067ab9 */ /* 0x000fe20000000800 */
[----:B------:R-:W-:Y:S01]  /*223e0*/  VIADD R0, R9, 0x95 ;  /* 0x0000009509007836 */ /* 0x000fe20000000000 */
[----:B------:R-:W-:Y:S01]  /*223f0*/  ULDC UR8, c[0x0][0x22c] ;  /* 0x00008b0000087ab9 */ /* 0x000fe20000000800 */
[----:B------:R-:W-:Y:S01]  /*22400*/  IMAD.WIDE R226, R227, 0x4, R232 ;  /* 0x00000004e3e27825 */ /* 0x000fe200078e02e8 */
[----:B------:R-:W-:Y:S03]  /*22410*/  @P2 STG.E desc[UR16][R224.64], R20 ;  /* 0x00000014e0002986 */ /* 0x000fe6000c101910 */
[----:B---3--:R-:W-:Y:S01]  /*22420*/  IMAD.WIDE R234, R239, 0x4, R2 ;  /* 0x00000004efea7825 */ /* 0x008fe200078e0202 */
[----:B------:R-:W-:-:S03]  /*22430*/  ISETP.GE.AND P2, PT, R0, UR4, PT ;  /* 0x0000000400007c0c */ /* 0x000fc6000bf46270 */
[----:B--2---:R-:W-:Y:S01]  /*22440*/  IMAD.WIDE R236, R239, 0x4, R232 ;  /* 0x00000004efec7825 */ /* 0x004fe200078e02e8 */
[----:B------:R-:W-:Y:S01]  /*22450*/  @P0 STG.E desc[UR16][R226.64], R16 ;  /* 0x00000010e2000986 */ /* 0x000fe2000c101910 */
[----:B------:R-:W-:Y:S01]  /*22460*/  ULDC UR4, c[0x0][0x248] ;  /* 0x0000920000047ab9 */ /* 0x000fe20000000800 */
[C---:B------:R-:W-:Y:S01]  /*22470*/  ISETP.LT.AND P0, PT, R10.reuse, UR10, !P4 ;  /* 0x0000000a0a007c0c */ /* 0x040fe2000e701270 */
[----:B------:R-:W-:Y:S01]  /*22480*/  VIADD R0, R9, 0x96 ;  /* 0x0000009609007836 */ /* 0x000fe20000000000 */
[----:B------:R-:W-:Y:S01]  /*22490*/  @P6 STG.E desc[UR16][R234.64], R5 ;  /* 0x00000005ea006986 */ /* 0x000fe2000c101910 */
[C---:B------:R-:W-:Y:S01]  /*224a0*/  ISETP.LT.AND P4, PT, R11.reuse, UR12, !P4 ;  /* 0x0000000c0b007c0c */ /* 0x040fe2000e781270 */
[----:B------:R-:W-:Y:S01]  /*224b0*/  ULDC UR10, c[0x0][0x228] ;  /* 0x00008a00000a7ab9 */ /* 0x000fe20000000800 */
[----:B------:R-:W-:Y:S01]  /*224c0*/  ISETP.LT.AND P6, PT, R10, UR14, !P5 ;  /* 0x0000000e0a007c0c */ /* 0x000fe2000efc1270 */
[----:B------:R2:W-:Y:S01]  /*224d0*/  @P3 STG.E desc[UR16][R236.64], R25 ;  /* 0x00000019ec003986 */ /* 0x0005e2000c101910 */
[----:B------:R-:W-:Y:S01]  /*224e0*/  ISETP.LT.AND P5, PT, R11, UR18, !P5 ;  /* 0x000000120b007c0c */ /* 0x000fe2000efa1270 */
[----:B------:R-:W-:Y:S01]  /*224f0*/  ULDC UR12, c[0x0][0x228] ;  /* 0x00008a00000c7ab9 */ /* 0x000fe20000000800 */
[----:B------:R-:W-:Y:S01]  /*22500*/  ISETP.GE.AND P3, PT, R0, UR8, PT ;  /* 0x0000000800007c0c */ /* 0x000fe2000bf66270 */
[----:B------:R-:W-:Y:S01]  /*22510*/  ULDC UR14, c[0x0][0x228] ;  /* 0x00008a00000e7ab9 */ /* 0x000fe20000000800 */
[----:B--2---:R-:W-:Y:S01]  /*22520*/  VIADD R25, R239, UR4 ;  /* 0x00000004ef197c36 */ /* 0x004fe20008000000 */
[----:B------:R-:W-:Y:S01]  /*22530*/  ULDC UR4, c[0x0][0x22c] ;  /* 0x00008b0000047ab9 */ /* 0x000fe20000000800 */
[----:B------:R-:W-:Y:S01]  /*22540*/  VIADD R0, R9, 0x97 ;  /* 0x0000009709007836 */ /* 0x000fe20000000000 */
[----:B------:R-:W-:Y:S01]  /*22550*/  ULDC UR18, c[0x0][0x228] ;  /* 0x00008a0000127ab9 */ /* 0x000fe20000000800 */
[C---:B------:R-:W-:Y:S01]  /*22560*/  VIADD R235, R25.reuse, UR6 ;  /* 0x0000000619eb7c36 */ /* 0x040fe20008000000 */
[----:B------:R-:W-:Y:S01]  /*22570*/  ULDC UR6, c[0x0][0x248] ;  /* 0x0000920000067ab9 */ /* 0x000fe20000000800 */
[----:B------:R-:W-:Y:S01]  /*22580*/  IMAD.WIDE R4, R25, 0x4, R2 ;  /* 0x0000000419047825 */ /* 0x000fe200078e0202 */
[----:B------:R-:W-:-:S03]  /*22590*/  ULDC UR8, c[0x0][0x22c] ;  /* 0x00008b0000087ab9 */ /* 0x000fc60000000800 */
[----:B------:R-:W-:Y:S01]  /*225a0*/  IMAD.WIDE R24, R25, 0x4, R232 ;  /* 0x0000000419187825 */ /* 0x000fe200078e02e8 */
[----:B------:R-:W-:Y:S03]  /*225b0*/  @P0 STG.E desc[UR16][R4.64], R21 ;  /* 0x0000001504000986 */ /* 0x000fe6000c101910 */
[C---:B------:R-:W-:Y:S01]  /*225c0*/  IMAD.WIDE R224, R235.reuse, 0x4, R2 ;  /* 0x00000004ebe07825 */ /* 0x040fe200078e0202 */
[----:B------:R2:W-:Y:S03]  /*225d0*/  @P4 STG.E desc[UR16][R24.64], R17 ;  /* 0x0000001118004986 */ /* 0x0005e6000c101910 */
[----:B------:R-:W-:Y:S01]  /*225e0*/  IMAD.WIDE R226, R235, 0x4, R232 ;  /* 0x00000004ebe27825 */ /* 0x000fe200078e02e8 */
[----:B------:R3:W-:Y:S01]  /*225f0*/  @P6 STG.E desc[UR16][R224.64], R6 ;  /* 0x00000006e0006986 */ /* 0x0007e2000c101910 */
[----:B------:R-:W-:Y:S01]  /*22600*/  ISETP.GE.AND P0, PT, R0, UR4, PT ;  /* 0x0000000400007c0c */ /* 0x000fe2000bf06270 */
[----:B------:R-:W-:-:S02]  /*22610*/  ULDC UR4, c[0x0][0x248] ;  /* 0x0000920000047ab9 */ /* 0x000fc40000000800 */
[----:B------:R-:W-:Y:S01]  /*22620*/  @P5 STG.E desc[UR16][R226.64], R26 ;  /* 0x0000001ae2005986 */ /* 0x000fe2000c101910 */
[C---:B------:R-:W-:Y:S02]  /*22630*/  ISETP.LT.AND P5, PT, R10.reuse, UR10, !P2 ;  /* 0x0000000a0a007c0c */ /* 0x040fe4000d7a1270 */
[----:B------:R-:W-:Y:S01]  /*22640*/  ISETP.LT.AND P6, PT, R10, UR14, !P3 ;  /* 0x0000000e0a007c0c */ /* 0x000fe2000dfc1270 */
[----:B--2---:R-:W-:Y:S01]  /*22650*/  VIADD R17, R235, UR4 ;  /* 0x00000004eb117c36 */ /* 0x004fe20008000000 */
[----:B------:R-:W-:Y:S01]  /*22660*/  ISETP.LT.AND P2, PT, R11, UR12, !P2 ;  /* 0x0000000c0b007c0c */ /* 0x000fe2000d741270 */
[----:B------:R-:W-:Y:S01]  /*22670*/  VIADD R0, R9, 0x98 ;  /* 0x0000009809007836 */ /* 0x000fe20000000000 */
[----:B------:R-:W-:Y:S01]  /*22680*/  ISETP.LT.AND P3, PT, R11, UR18, !P3 ;  /* 0x000000120b007c0c */ /* 0x000fe2000df61270 */
[C---:B---3--:R-:W-:Y:S01]  /*22690*/  VIADD R225, R17.reuse, UR6 ;  /* 0x0000000611e17c36 */ /* 0x048fe20008000000 */
[----:B------:R-:W-:Y:S01]  /*226a0*/  ULDC UR4, c[0x0][0x22c] ;  /* 0x00008b0000047ab9 */ /* 0x000fe20000000800 */
        /* <DEDUP_REMOVED lines=14> */
[----:B------:R2:W-:Y:S02]  /*22790*/  @P6 STG.E desc[UR16][R20.64], R7 ;  /* 0x0000000714006986 */ /* 0x0005e4000c101910 */
[----:B------:R-:W-:Y:S01]  /*227a0*/  ISETP.GE.AND P5, PT, R0, UR4, PT ;  /* 0x0000000400007c0c */ /* 0x000fe2000bfa6270 */
[----:B------:R-:W-:Y:S01]  /*227b0*/  ULDC UR4, c[0x0][0x248] ;  /* 0x0000920000047ab9 */ /* 0x000fe20000000800 */
[----:B------:R3:W-:Y:S01]  /*227c0*/  @P3 STG.E desc[UR16][R24.64], R27 ;  /* 0x0000001b18003986 */ /* 0x0007e2000c101910 */
[C---:B------:R-:W-:Y:S02]  /*227d0*/  ISETP.LT.AND P3, PT, R10.reuse, UR10, !P0 ;  /* 0x0000000a0a007c0c */ /* 0x040fe4000c761270 */
[----:B------:R-:W-:Y:S01]  /*227e0*/  ISETP.LT.AND P6, PT, R10, UR14, !P4 ;  /* 0x0000000e0a007c0c */ /* 0x000fe2000e7c1270 */
[----:B------:R-:W-:Y:S01]  /*227f0*/  VIADD R0, R9, 0x9a ;  /* 0x0000009a09007836 */ /* 0x000fe20000000000 */
[C---:B------:R-:W-:Y:S01]  /*22800*/  ISETP.LT.AND P0, PT, R11.reuse, UR12, !P0 ;  /* 0x0000000c0b007c0c */ /* 0x040fe2000c701270 */
[----:B------:R-:W-:Y:S01]  /*22810*/  ULDC UR10, c[0x0][0x228] ;  /* 0x00008a00000a7ab9 */ /* 0x000fe20000000800 */
[----:B------:R-:W-:Y:S01]  /*22820*/  ISETP.LT.AND P4, PT, R11, UR18, !P4 ;  /* 0x000000120b007c0c */ /* 0x000fe2000e781270 */
[----:B--2---:R-:W-:Y:S01]  /*22830*/  VIADD R7, R225, UR4 ;  /* 0x00000004e1077c36 */ /* 0x004fe20008000000 */
[----:B------:R-:W-:Y:S01]  /*22840*/  ISETP.GE.AND P2, PT, R0, UR8, PT ;  /* 0x0000000800007c0c */ /* 0x000fe2000bf46270 */
[----:B------:R-:W-:Y:S01]  /*22850*/  ULDC UR4, c[0x0][0x22c] ;  /* 0x00008b0000047ab9 */ /* 0x000fe20000000800 */
[----:B------:R-:W-:Y:S01]  /*22860*/  ULDC UR12, c[0x0][0x228] ;  /* 0x00008a00000c7ab9 */ /* 0x000fe20000000800 */
[C---:B---3--:R-:W-:Y:S01]  /*22870*/  VIADD R25, R7.reuse, UR6 ;  /* 0x0000000607197c36 */ /* 0x048fe20008000000 */
[----:B------:R-:W-:Y:S01]  /*22880*/  ULDC UR14, c[0x0][0x228] ;  /* 0x00008a00000e7ab9 */ /* 0x000fe20000000800 */
[C---:B------:R-:W-:Y:S01]  /*22890*/  IMAD.WIDE R4, R7.reuse, 0x4, R2 ;  /* 0x0000000407047825 */ /* 0x040fe200078e0202 */
        /* <DEDUP_REMOVED lines=8> */
[C---:B------:R-:W-:Y:S01]  /*22920*/  IMAD.WIDE R20, R25.reuse, 0x4, R232 ;  /* 0x0000000419147825 */ /* 0x040fe200078e02e8 */
[----:B------:R-:W-:Y:S02]  /*22930*/  @P6 STG.E desc[UR16][R16.64], R12 ;  /* 0x0000000c10006986 */ /* 0x000fe4000c101910 */
[----:B------:R-:W-:Y:S01]  /*22940*/  ISETP.GE.AND P3, PT, R0, UR4, PT ;  /* 0x0000000400007c0c */ /* 0x000fe2000bf66270 */
[----:B------:R-:W-:Y:S01]  /*22950*/  ULDC UR4, c[0x0][0x248] ;  /* 0x0000920000047ab9 */ /* 0x000fe20000000800 */
[----:B------:R3:W-:Y:S01]  /*22960*/  @P4 STG.E desc[UR16][R20.64], R40 ;  /* 0x0000002814004986 */ /* 0x0007e2000c101910 */
[C---:B------:R-:W-:Y:S01]  /*22970*/  ISETP.LT.AND P4, PT, R10.reuse, UR10, !P5 ;  /* 0x0000000a0a007c0c */ /* 0x040fe2000ef81270 */
[----:B--2---:R-:W-:Y:S01]  /*22980*/  VIADD R7, R25, UR4 ;  /* 0x0000000419077c36 */ /* 0x004fe20008000000 */
[----:B------:R-:W-:Y:S02]  /*22990*/  ISETP.LT.AND P5, PT, R11, UR12, !P5 ;  /* 0x0000000c0b007c0c */ /* 0x000fe4000efa1270 */
[----:B------:R-:W-:Y:S01]  /*229a0*/  ISETP.LT.AND P6, PT, R10, UR14, !P2 ;  /* 0x0000000e0a007c0c */ /* 0x000fe2000d7c1270 */
[----:B------:R-:W-:Y:S01]  /*229b0*/  VIADD R0, R9, 0x9c ;  /* 0x0000009c09007836 */ /* 0x000fe20000000000 */
[----:B------:R-:W-:Y:S01]  /*229c0*/  ISETP.LT.AND P2, PT, R11, UR18, !P2 ;  /* 0x000000120b007c0c */ /* 0x000fe2000d741270 */
[----:B------:R-:W-:Y:S01]  /*229d0*/  IMAD.WIDE R4, R7, 0x4, R2 ;  /* 0x0000000407047825 */ /* 0x000fe200078e0202 */
[----:B------:R-:W-:Y:S01]  /*229e0*/  ULDC UR10, c[0x0][0x228] ;  /* 0x00008a00000a7ab9 */ /* 0x000fe20000000800 */
[----:B------:R-:W-:-:S02]  /*229f0*/  ULDC UR4, c[0x0][0x22c] ;  /* 0x00008b0000047ab9 */ /* 0x000fc40000000800 */
[C---:B---3--:R-:W-:Y:S01]  /*22a00*/  VIADD R21, R7.reuse, UR6 ;  /* 0x0000000607157c36 */ /* 0x048fe20008000000 */
[----:B------:R-:W-:Y:S01]  /*22a10*/  ISETP.GE.AND P0, PT, R0, UR8, PT ;  /* 0x0000000800007c0c */ /* 0x000fe2000bf06270 */
[----:B------:R-:W-:Y:S01]  /*22a20*/  IMAD.WIDE R6, R7, 0x4, R232 ;  /* 0x0000000407067825 */ /* 0x000fe200078e02e8 */
[----:B------:R-:W-:Y:S01]  /*22a30*/  @P4 STG.E desc[UR16][R4.64], R36 ;  /* 0x0000002404004986 */ /* 0x000fe2000c101910 */
[----:B------:R-:W-:Y:S01]  /*22a40*/  ULDC UR12, c[0x0][0x228] ;  /* 0x00008a00000c7ab9 */ /* 0x000fe20000000800 */
[----:B------:R-:W-:Y:S01]  /*22a50*/  ULDC UR6, c[0x0][0x248] ;  /* 0x0000920000067ab9 */ /* 0x000fe20000000800 */
[C---:B------:R-:W-:Y:S01]  /*22a60*/  IMAD.WIDE R16, R21.reuse, 0x4, R2 ;  /* 0x0000000415107825 */ /* 0x040fe200078e0202 */
[----:B------:R2:W-:Y:S01]  /*22a70*/  @P5 STG.E desc[UR16][R6.64], R32 ;  /* 0x0000002006005986 */ /* 0x0005e2000c101910 */
[----:B------:R-:W-:Y:S01]  /*22a80*/  ULDC UR14, c[0x0][0x228] ;  /* 0x00008a00000e7ab9 */ /* 0x000fe20000000800 */
[----:B------:R-:W-:Y:S01]  /*22a90*/  ULDC UR18, c[0x0][0x228] ;  /* 0x00008a0000127ab9 */ /* 0x000fe20000000800 */
[----:B------:R-:W-:Y:S01]  /*22aa0*/  IMAD.WIDE R18, R21, 0x4, R232 ;  /* 0x0000000415127825 */ /* 0x000fe200078e02e8 */
[----:B------:R-:W-:Y:S01]  /*22ab0*/  @P6 STG.E desc[UR16][R16.64], R13 ;  /* 0x0000000d10006986 */ /* 0x000fe2000c101910 */
[----:B------:R-:W-:-:S02]  /*22ac0*/  ULDC UR8, c[0x0][0x22c] ;  /* 0x00008b0000087ab9 */ /* 0x000fc40000000800 */
        /* <DEDUP_REMOVED lines=8> */
[----:B------:R-:W-:Y:S02]  /*22b50*/  VIADD R0, R9, 0x9e ;  /* 0x0000009e09007836 */ /* 0x000fe40000000000 */
[----:B--2---:R-:W-:Y:S01]  /*22b60*/  VIADD R7, R21, UR4 ;  /* 0x0000000415077c36 */ /* 0x004fe20008000000 */
[----:B------:R-:W-:Y:S01]  /*22b70*/  ISETP.LT.AND P5, PT, R10, UR14, !P0 ;  /* 0x0000000e0a007c0c */ /* 0x000fe2000c7a1270 */
[----:B------:R-:W-:Y:S01]  /*22b80*/  ULDC UR4, c[0x0][0x22c] ;  /* 0x00008b0000047ab9 */ /* 0x000fe20000000800 */
[----:B------:R-:W-:Y:S01]  /*22b90*/  ISETP.LT.AND P6, PT, R11, UR18, !P0 ;  /* 0x000000120b007c0c */ /* 0x000fe2000c7c1270 */
[----:B---3--:R-:W-:-:S02]  /*22ba0*/  VIADD R19, R7, UR6 ;  /* 0x0000000607137c36 */ /* 0x008fc40008000000 */
        /* <DEDUP_REMOVED lines=8> */
[----:B------:R-:W-:Y:S01]  /*22c30*/  VIADD R0, R9, 0x9f ;  /* 0x0000009f09007836 */ /* 0x000fe20000000000 */
[----:B------:R2:W-:Y:S01]  /*22c40*/  @P3 STG.E desc[UR16][R6.64], R33 ;  /* 0x0000002106003986 */ /* 0x0005e2000c101910 */
[----:B------:R-:W-:Y:S01]  /*22c50*/  ISETP.LT.AND P3, PT, R10, UR10, !P4 ;  /* 0x0000000a0a007c0c */ /* 0x000fe2000e761270 */
[----:B------:R-:W-:Y:S01]  /*22c60*/  IMAD.WIDE R12, R19, 0x4, R2 ;  /* 0x00000004130c7825 */ /* 0x000fe200078e0202 */
[----:B------:R-:W-:Y:S01]  /*22c70*/  ISETP.LT.AND P4, PT, R11, UR12, !P4 ;  /* 0x0000000c0b007c0c */ /* 0x000fe2000e781270 */
[----:B------:R-:W-:Y:S01]  /*22c80*/  ULDC UR10, c[0x0][0x228] ;  /* 0x00008a00000a7ab9 */ /* 0x000fe20000000800 */
[----:B------:R-:W-:Y:S01]  /*22c90*/  ISETP.GE.AND P2, PT, R0, UR4, PT ;  /* 0x0000000400007c0c */ /* 0x000fe2000bf46270 */
[----:B------:R-:W-:Y:S01]  /*22ca0*/  ULDC UR4, c[0x0][0x248] ;  /* 0x0000920000047ab9 */ /* 0x000fe20000000800 */
[----:B------:R-:W-:Y:S01]  /*22cb0*/  IMAD.WIDE R16, R19, 0x4, R232 ;  /* 0x0000000413107825 */ /* 0x000fe200078e02e8 */
[----:B------:R3:W-:Y:S01]  /*22cc0*/  @P5 STG.E desc[UR16][R12.64], R14 ;  /* 0x0000000e0c005986 */ /* 0x0007e2000c101910 */
[----:B------:R-:W-:-:S02]  /*22cd0*/  ULDC UR12, c[0x0][0x228] ;  /* 0x00008a00000c7ab9 */ /* 0x000fc40000000800 */
[----:B------:R-:W-:Y:S02]  /*22ce0*/  VIADD R0, R9, 0xa0 ;  /* 0x000000a009007836 */ /* 0x000fe40000000000 */
[----:B--2---:R-:W-:Y:S01]  /*22cf0*/  VIADD R7, R19, UR4 ;  /* 0x0000000413077c36 */ /* 0x004fe20008000000 */
[----:B------:R2:W-:Y:S01]  /*22d00*/  @P6 STG.E desc[UR16][R16.64], R42 ;  /* 0x0000002a10006986 */ /* 0x0005e2000c101910 */
[----:B------:R-:W-:Y:S01]  /*22d10*/  ISETP.LT.AND P5, PT, R10, UR14, !P0 ;  /* 0x0000000e0a007c0c */ /* 0x000fe2000c7a1270 */
[----:B------:R-:W-:Y:S01]  /*22d20*/  ULDC UR4, c[0x0][0x22c] ;  /* 0x00008b0000047ab9 */ /* 0x000fe20000000800 */
        /* <DEDUP_REMOVED lines=13> */
[----:B---3--:R-:W-:Y:S01]  /*22e00*/  IMAD.WIDE R12, R19, 0x4, R2 ;  /* 0x00000004130c7825 */ /* 0x008fe200078e0202 */
[----:B------:R-:W-:Y:S01]  /*22e10*/  ISETP.LT.AND P2, PT, R11, UR12, !P2 ;  /* 0x0000000c0b007c0c */ /* 0x000fe2000d741270 */
[----:B------:R-:W-:Y:S01]  /*22e20*/  ULDC UR10, c[0x0][0x228] ;  /* 0x00008a00000a7ab9 */ /* 0x000fe20000000800 */
[----:B------:R-:W-:Y:S01]  /*22e30*/  ISETP.GE.AND P3, PT, R0, UR4, PT ;  /* 0x0000000400007c0c */ /* 0x000fe2000bf66270 */
[----:B--2---:R-:W-:Y:S01]  /*22e40*/  IMAD.WIDE R16, R19, 0x4, R232 ;  /* 0x0000000413107825 */ /* 0x004fe200078e02e8 */
[----:B------:R-:W-:Y:S01]  /*22e50*/  ULDC UR4, c[0x0][0x248] ;  /* 0x0000920000047ab9 */ /* 0x000fe20000000800 */
[----:B------:R-:W-:Y:S01]  /*22e60*/  @P5 STG.E desc[UR16][R12.64], R15 ;  /* 0x0000000f0c005986 */ /* 0x000fe2000c101910 */
[----:B------:R-:W-:Y:S01]  /*22e70*/  ULDC UR12, c[0x0][0x228] ;  /* 0x00008a00000c7ab9 */ /* 0x000fe20000000800 */
[----:B------:R-:W-:-:S02]  /*22e80*/  VIADD R0, R9, 0xa2 ;  /* 0x000000a209007836 */ /* 0x000fc40000000000 */
[----:B----4-:R-:W-:Y:S01]  /*22e90*/  VIADD R7, R19, UR4 ;  /* 0x0000000413077c36 */ /* 0x010fe20008000000 */
[----:B------:R2:W-:Y:S01]  /*22ea0*/  @P6 STG.E desc[UR16][R16.64], R43 ;  /* 0x0000002b10006986 */ /* 0x0005e2000c101910 */
[----:B------:R-:W-:Y:S01]  /*22eb0*/  ISETP.LT.AND P5, PT, R10, UR14, !P0 ;  /* 0x0000000e0a007c0c */ /* 0x000fe2000c7a1270 */
[----:B------:R-:W-:Y:S01]  /*22ec0*/  ULDC UR4, c[0x0][0x22c] ;  /* 0x00008b0000047ab9 */ /* 0x000fe20000000800 */
[----:B------:R-:W-:Y:S01]  /*22ed0*/  IMAD.WIDE R4, R7, 0x4, R2 ;  /* 0x0000000407047825 */ /* 0x000fe200078e0202 */
[----:B------:R-:W-:Y:S01]  /*22ee0*/  ISETP.LT.AND P6, PT, R11, UR18, !P0 ;  /* 0x000000120b007c0c */ /* 0x000fe2000c7c1270 */
[----:B------:R-:W-:Y:S01]  /*22ef0*/  ULDC UR14, c[0x0][0x228] ;  /* 0x00008a00000e7ab9 */ /* 0x000fe20000000800 */
[----:B------:R-:W-:Y:S01]  /*22f00*/  ISETP.GE.AND P0, PT, R0, UR8, PT ;  /* 0x0000000800007c0c */ /* 0x000fe2000bf06270 */
[----:B------:R-:W-:Y:S02]  /*22f10*/  VIADD R0, R9, 0xa3 ;  /* 0x000000a309007836 */ /* 0x000fe40000000000 */
[C---:B--2---:R-:W-:Y:S01]  /*22f20*/  VIADD R17, R7.reuse, UR6 ;  /* 0x0000000607117c36 */ /* 0x044fe20008000000 */
[----:B------:R-:W-:Y:S01]  /*22f30*/  @P4 STG.E desc[UR16][R4.64], R39 ;  /* 0x0000002704004986 */ /* 0x000fe2000c101910 */
[----:B------:R-:W-:Y:S01]  /*22f40*/  IMAD.WIDE R6, R7, 0x4, R232 ;  /* 0x0000000407067825 */ /* 0x000fe200078e02e8 */
[----:B------:R-:W-:Y:S01]  /*22f50*/  ISETP.GE.AND P4, PT, R0, UR4, PT ;  /* 0x0000000400007c0c */ /* 0x000fe2000bf86270 */
[----:B------:R-:W-:Y:S01]  /*22f60*/  ULDC UR4, c[0x0][0x248] ;  /* 0x0000920000047ab9 */ /* 0x000fe20000000800 */
[----:B------:R-:W-:Y:S01]  /*22f70*/  ULDC UR6, c[0x0][0x248] ;  /* 0x0000920000067ab9 */ /* 0x000fe20000000800 */
[----:B------:R-:W-:Y:S01]  /*22f80*/  ULDC UR18, c[0x0][0x228] ;  /* 0x00008a0000127ab9 */ /* 0x000fe20000000800 */
[----:B------:R2:W-:Y:S01]  /*22f90*/  @P2 STG.E desc[UR16][R6.64], R35 ;  /* 0x0000002306002986 */ /* 0x0005e2000c101910 */
[----:B------:R-:W-:Y:S01]  /*22fa0*/  ISETP.LT.AND P2, PT, R10, UR10, !P3 ;  /* 0x0000000a0a007c0c */ /* 0x000fe2000df41270 */
[----:B------:R-:W-:Y:S01]  /*22fb0*/  IMAD.WIDE R12, R17, 0x4, R2 ;  /* 0x00000004110c7825 */ /* 0x000fe200078e0202 */
[----:B------:R-:W-:Y:S01]  /*22fc0*/  ISETP.LT.AND P3, PT, R11, UR12, !P3 ;  /* 0x0000000c0b007c0c */ /* 0x000fe2000df61270 */
[----:B------:R-:W-:Y:S01]  /*22fd0*/  ULDC UR8, c[0x0][0x22c] ;  /* 0x00008b0000087ab9 */ /* 0x000fe20000000800 */
[----:B------:R-:W-:Y:S01]  /*22fe0*/  ULDC UR10, c[0x0][0x228] ;  /* 0x00008a00000a7ab9 */ /* 0x000fe20000000800 */
[----:B------:R-:W-:Y:S01]  /*22ff0*/  IMAD.WIDE R14, R17, 0x4, R232 ;  /* 0x00000004110e7825 */ /* 0x000fe200078e02e8 */
[----:B------:R3:W-:Y:S03]  /*23000*/  @P5 STG.E desc[UR16][R12.64], R28 ;  /* 0x0000001c0c005986 */ /* 0x0007e6000c101910 */
[----:B------:R-:W-:-:S02]  /*23010*/  VIADD R0, R9, 0xa4 ;  /* 0x000000a409007836 */ /* 0x000fc40000000000 */
        /* <DEDUP_REMOVED lines=21> */
[----:B------:R-:W-:Y:S01]  /*23170*/  ULDC UR4, c[0x0][0x248] ;  /* 0x0000920000047ab9 */ /* 0x000fe20000000800 */
[----:B--2---:R-:W-:Y:S01]  /*23180*/  IMAD.WIDE R14, R17, 0x4, R232 ;  /* 0x00000004110e7825 */ /* 0x004fe200078e02e8 */
[----:B------:R2:W-:Y:S01]  /*23190*/  @P5 STG.E desc[UR16][R12.64], R29 ;  /* 0x0000001d0c005986 */ /* 0x0005e2000c101910 */
[----:B------:R-:W-:Y:S01]  /*231a0*/  ULDC UR10, c[0x0][0x228] ;  /* 0x00008a00000a7ab9 */ /* 0x000fe20000000800 */
[----:B------:R-:W-:Y:S01]  /*231b0*/  ULDC UR12, c[0x0][0x228] ;  /* 0x00008a00000c7ab9 */ /* 0x000fe20000000800 */
[----:B------:R-:W-:-:S02]  /*231c0*/  VIADD R0, R9, 0xa6 ;  /* 0x000000a609007836 */ /* 0x000fc40000000000 */
[----:B----4-:R-:W-:Y:S01]  /*231d0*/  VIADD R7, R17, UR4 ;  /* 0x0000000411077c36 */ /* 0x010fe20008000000 */
        /* <DEDUP_REMOVED lines=16> */
[----:B--2---:R-:W-:Y:S01]  /*232e0*/  IMAD.WIDE R12, R17, 0x4, R2 ;  /* 0x00000004110c7825 */ /* 0x004fe200078e0202 */
[----:B------:R-:W-:Y:S01]  /*232f0*/  ISETP.LT.AND P2, PT, R11, UR12, !P2 ;  /* 0x0000000c0b007c0c */ /* 0x000fe2000d741270 */
[----:B------:R-:W-:Y:S01]  /*23300*/  ULDC UR10, c[0x0][0x228] ;  /* 0x00008a00000a7ab9 */ /* 0x000fe20000000800 */
[----:B------:R-:W-:Y:S01]  /*23310*/  ISETP.GE.AND P3, PT, R0, UR4, PT ;  /* 0x0000000400007c0c */ /* 0x000fe2000bf66270 */
[----:B------:R-:W-:Y:S01]  /*23320*/  ULDC UR4, c[0x0][0x248] ;  /* 0x0000920000047ab9 */ /* 0x000fe20000000800 */
[----:B---3--:R-:W-:Y:S01]  /*23330*/  IMAD.WIDE R14, R17, 0x4, R232 ;  /* 0x00000004110e7825 */ /* 0x008fe200078e02e8 */
[----:B------:R2:W-:Y:S01]  /*23340*/  @P5 STG.E desc[UR16][R12.64], R30 ;  /* 0x0000001e0c005986 */ /* 0x0005e2000c101910 */
[----:B------:R-:W-:-:S02]  /*23350*/  ULDC UR12, c[0x0][0x228] ;  /* 0x00008a00000c7ab9 */ /* 0x000fc40000000800 */
[----:B------:R-:W-:Y:S02]  /*23360*/  VIADD R0, R9, 0xa8 ;  /* 0x000000a809007836 */ /* 0x000fe40000000000 */
        /* <DEDUP_REMOVED lines=804> */
[----:B------:R-:W-:Y:S01]  /*265b0*/  ISETP.LT.AND P5, PT, R10, UR14, !P0 ;  /* 0x0000000e0a007c0c */ /* 0x000fe2000c7a1270 */
[----:B------:R-:W-:Y:S01]  /*265c0*/  ULDC UR12, c[0x0][0x228] ;  /* 0x00008a00000c7ab9 */ /* 0x000fe20000000800 */
[----:B------:R-:W-:-:S02]  /*265d0*/  VIADD R0, R9, 0xe6 ;  /* 0x000000e609007836 */ /* 0x000fc40000000000 */
[----:B----4-:R-:W-:Y:S01]  /*265e0*/  VIADD R7, R17, UR4 ;  /* 0x0000000411077c36 */ /* 0x010fe20008000000 */
[----:B------:R3:W-:Y:S01]  /*265f0*/  @P6 STG.E desc[UR16][R14.64], R197 ;  /* 0x000000c50e006986 */ /* 0x0007e2000c101910 */
[----:B------:R-:W-:Y:S01]  /*26600*/  ISETP.LT.AND P6, PT, R11, UR18, !P0 ;  /* 0x000000120b007c0c */ /* 0x000fe2000c7c1270 */
[----:B------:R-:W-:Y:S01]  /*26610*/  ULDC UR4, c[0x0][0x22c] ;  /* 0x00008b0000047ab9 */ /* 0x000fe20000000800 */
[C---:B------:R-:W-:Y:S01]  /*26620*/  VIADD R17, R7.reuse, UR6 ;  /* 0x0000000607117c36 */ /* 0x040fe20008000000 */
[----:B------:R-:W-:Y:S01]  /*26630*/  ULDC UR14, c[0x0][0x228] ;  /* 0x00008a00000e7ab9 */ /* 0x000fe20000000800 */
[C---:B------:R-:W-:Y:S01]  /*26640*/  IMAD.WIDE R4, R7.reuse, 0x4, R2 ;  /* 0x0000000407047825 */ /* 0x040fe200078e0202 */
[----:B------:R-:W-:Y:S01]  /*26650*/  ISETP.GE.AND P0, PT, R0, UR8, PT ;  /* 0x0000000800007c0c */ /* 0x000fe2000bf06270 */
[----:B------:R-:W-:Y:S01]  /*26660*/  ULDC UR6, c[0x0][0x248] ;  /* 0x0000920000067ab9 */ /* 0x000fe20000000800 */
[----:B------:R-:W-:Y:S01]  /*26670*/  ULDC UR18, c[0x0][0x228] ;  /* 0x00008a0000127ab9 */ /* 0x000fe20000000800 */
[----:B------:R-:W-:Y:S01]  /*26680*/  IMAD.WIDE R6, R7, 0x4, R232 ;  /* 0x0000000407067825 */ /* 0x000fe200078e02e8 */
[----:B------:R-:W-:Y:S01]  /*26690*/  @P2 STG.E desc[UR16][R4.64], R193 ;  /* 0x000000c104002986 */ /* 0x000fe2000c101910 */
[----:B------:R-:W-:-:S02]  /*266a0*/  ULDC UR8, c[0x0][0x22c] ;  /* 0x00008b0000087ab9 */ /* 0x000fc40000000800 */
[----:B------:R-:W-:Y:S01]  /*266b0*/  VIADD R0, R9, 0xe7 ;  /* 0x000000e709007836 */ /* 0x000fe20000000000 */
[----:B------:R4:W-:Y:S01]  /*266c0*/  @P3 STG.E desc[UR16][R6.64], R189 ;  /* 0x000000bd06003986 */ /* 0x0009e2000c101910 */
[----:B--2---:R-:W-:Y:S01]  /*266d0*/  IMAD.WIDE R12, R17, 0x4, R2 ;  /* 0x00000004110c7825 */ /* 0x004fe200078e0202 */
[----:B------:R-:W-:Y:S01]  /*266e0*/  ISETP.LT.AND P3, PT, R10, UR10, !P4 ;  /* 0x0000000a0a007c0c */ /* 0x000fe2000e761270 */
[----:B------:R-:W-:Y:S01]  /*266f0*/  ULDC UR10, c[0x0][0x228] ;  /* 0x00008a00000a7ab9 */ /* 0x000fe20000000800 */
[----:B------:R-:W-:Y:S01]  /*26700*/  ISETP.GE.AND P2, PT, R0, UR4, PT ;  /* 0x0000000400007c0c */ /* 0x000fe2000bf46270 */
[----:B------:R-:W-:Y:S01]  /*26710*/  ULDC UR4, c[0x0][0x248] ;  /* 0x0000920000047ab9 */ /* 0x000fe20000000800 */
[----:B------:R-:W-:Y:S01]  /*26720*/  ISETP.LT.AND P4, PT, R11, UR12, !P4 ;  /* 0x0000000c0b007c0c */ /* 0x000fe2000e781270 */
        /* <DEDUP_REMOVED lines=46> */
[C---:B--2---:R-:W-:Y:S01]  /*26a10*/  IMAD.WIDE R12, R17.reuse, 0x4, R2 ;  /* 0x00000004110c7825 */ /* 0x044fe200078e0202 */
[----:B------:R-:W-:Y:S01]  /*26a20*/  ISETP.LT.AND P2, PT, R10, UR10, !P3 ;  /* 0x0000000a0a007c0c */ /* 0x000fe2000df41270 */
[----:B------:R-:W-:Y:S01]  /*26a30*/  ULDC UR10, c[0x0][0x228] ;  /* 0x00008a00000a7ab9 */ /* 0x000fe20000000800 */
[----:B------:R-:W-:Y:S01]  /*26a40*/  ISETP.GE.AND P4, PT, R0, UR4, PT ;  /* 0x0000000400007c0c */ /* 0x000fe2000bf86270 */
[----:B---3--:R-:W-:Y:S01]  /*26a50*/  IMAD.WIDE R14, R17, 0x4, R232 ;  /* 0x00000004110e7825 */ /* 0x008fe200078e02e8 */
[----:B------:R-:W-:Y:S01]  /*26a60*/  ISETP.LT.AND P3, PT, R11, UR12, !P3 ;  /* 0x0000000c0b007c0c */ /* 0x000fe2000df61270 */
[----:B------:R-:W-:Y:S01]  /*26a70*/  ULDC UR4, c[0x0][0x248] ;  /* 0x0000920000047ab9 */ /* 0x000fe20000000800 */
[----:B------:R2:W-:Y:S01]  /*26a80*/  @P5 STG.E desc[UR16][R12.64], R136 ;  /* 0x000000880c005986 */ /* 0x0005e2000c101910 */
[----:B------:R-:W-:Y:S01]  /*26a90*/  VIADD R0, R9, 0xec ;  /* 0x000000ec09007836 */ /* 0x000fe20000000000 */
[----:B------:R-:W-:Y:S01]  /*26aa0*/  ISETP.LT.AND P5, PT, R10, UR14, !P0 ;  /* 0x0000000e0a007c0c */ /* 0x000fe2000c7a1270 */
[----:B------:R-:W-:Y:S01]  /*26ab0*/  ULDC UR12, c[0x0][0x228] ;  /* 0x00008a00000c7ab9 */ /* 0x000fe20000000800 */
[----:B----4-:R-:W-:Y:S01]  /*26ac0*/  VIADD R7, R17, UR4 ;  /* 0x0000000411077c36 */ /* 0x010fe20008000000 */
[----:B------:R3:W-:Y:S01]  /*26ad0*/  @P6 STG.E desc[UR16][R14.64], R208 ;  /* 0x000000d00e006986 */ /* 0x0007e2000c101910 */
[----:B------:R-:W-:Y:S01]  /*26ae0*/  ISETP.LT.AND P6, PT, R11, UR18, !P0 ;  /* 0x000000120b007c0c */ /* 0x000fe2000c7c1270 */
[----:B------:R-:W-:Y:S01]  /*26af0*/  ULDC UR4, c[0x0][0x22c] ;  /* 0x00008b0000047ab9 */ /* 0x000fe20000000800 */
[C---:B------:R-:W-:Y:S01]  /*26b00*/  VIADD R17, R7.reuse, UR6 ;  /* 0x0000000607117c36 */ /* 0x040fe20008000000 */
[----:B------:R-:W-:Y:S01]  /*26b10*/  ISETP.GE.AND P0, PT, R0, UR8, PT ;  /* 0x0000000800007c0c */ /* 0x000fe2000bf06270 */
[C---:B------:R-:W-:Y:S01]  /*26b20*/  IMAD.WIDE R4, R7.reuse, 0x4, R2 ;  /* 0x0000000407047825 */ /* 0x040fe200078e0202 */
[----:B------:R-:W-:Y:S01]  /*26b30*/  ULDC UR14, c[0x0][0x228] ;  /* 0x00008a00000e7ab9 */ /* 0x000fe20000000800 */
[----:B------:R-:W-:Y:S01]  /*26b40*/  ULDC UR18, c[0x0][0x228] ;  /* 0x00008a0000127ab9 */ /* 0x000fe20000000800 */
[----:B------:R-:W-:Y:S01]  /*26b50*/  ULDC UR6, c[0x0][0x248] ;  /* 0x0000920000067ab9 */ /* 0x000fe20000000800 */
[----:B------:R-:W-:Y:S01]  /*26b60*/  IMAD.WIDE R6, R7, 0x4, R232 ;  /* 0x0000000407067825 */ /* 0x000fe200078e02e8 */
[----:B------:R-:W-:Y:S01]  /*26b70*/  @P2 STG.E desc[UR16][R4.64], R204 ;  /* 0x000000cc04002986 */ /* 0x000fe2000c101910 */
[----:B------:R-:W-:-:S02]  /*26b80*/  ULDC UR8, c[0x0][0x22c] ;  /* 0x00008b0000087ab9 */ /* 0x000fc40000000800 */
[----:B------:R-:W-:Y:S02]  /*26b90*/  VIADD R0, R9, 0xed ;  /* 0x000000ed09007836 */ /* 0x000fe40000000000 */
[C---:B--2---:R-:W-:Y:S01]  /*26ba0*/  IMAD.WIDE R12, R17.reuse, 0x4, R2 ;  /* 0x00000004110c7825 */ /* 0x044fe200078e0202 */
[----:B------:R2:W-:Y:S01]  /*26bb0*/  @P3 STG.E desc[UR16][R6.64], R200 ;  /* 0x000000c806003986 */ /* 0x0005e2000c101910 */
[----:B------:R-:W-:Y:S01]  /*26bc0*/  ISETP.LT.AND P3, PT, R10, UR10, !P4 ;  /* 0x0000000a0a007c0c */ /* 0x000fe2000e761270 */
[----:B------:R-:W-:Y:S01]  /*26bd0*/  ULDC UR10, c[0x0][0x228] ;  /* 0x00008a00000a7ab9 */ /* 0x000fe20000000800 */
[----:B------:R-:W-:Y:S01]  /*26be0*/  ISETP.GE.AND P2, PT, R0, UR4, PT ;  /* 0x0000000400007c0c */ /* 0x000fe2000bf46270 */
[----:B---3--:R-:W-:Y:S01]  /*26bf0*/  IMAD.WIDE R14, R17, 0x4, R232 ;  /* 0x00000004110e7825 */ /* 0x008fe200078e02e8 */
[----:B------:R-:W-:Y:S01]  /*26c00*/  ULDC UR4, c[0x0][0x248] ;  /* 0x0000920000047ab9 */ /* 0x000fe20000000800 */
[----:B------:R-:W-:Y:S01]  /*26c10*/  ISETP.LT.AND P4, PT, R11, UR12, !P4 ;  /* 0x0000000c0b007c0c */ /* 0x000fe2000e781270 */
[----:B------:R3:W-:Y:S01]  /*26c20*/  @P5 STG.E desc[UR16][R12.64], R137 ;  /* 0x000000890c005986 */ /* 0x0007e2000c101910 */
[----:B------:R-:W-:Y:S01]  /*26c30*/  VIADD R0, R9, 0xee ;  /* 0x000000ee09007836 */ /* 0x000fe20000000000 */
[----:B------:R-:W-:Y:S01]  /*26c40*/  ISETP.LT.AND P5, PT, R10, UR14, !P0 ;  /* 0x0000000e0a007c0c */ /* 0x000fe2000c7a1270 */
[----:B------:R-:W-:Y:S01]  /*26c50*/  ULDC UR12, c[0x0][0x228] ;  /* 0x00008a00000c7ab9 */ /* 0x000fe20000000800 */
[----:B--2---:R-:W-:Y:S01]  /*26c60*/  VIADD R7, R17, UR4 ;  /* 0x0000000411077c36 */ /* 0x004fe20008000000 */
[----:B------:R2:W-:Y:S01]  /*26c70*/  @P6 STG.E desc[UR16][R14.64], R209 ;  /* 0x000000d10e006986 */ /* 0x0005e2000c101910 */
[----:B------:R-:W-:Y:S01]  /*26c80*/  ISETP.LT.AND P6, PT, R11, UR18, !P0 ;  /* 0x000000120b007c0c */ /* 0x000fe2000c7c1270 */
[----:B------:R-:W-:Y:S01]  /*26c90*/  ULDC UR4, c[0x0][0x22c] ;  /* 0x00008b0000047ab9 */ /* 0x000fe20000000800 */
[C---:B------:R-:W-:Y:S01]  /*26ca0*/  VIADD R17, R7.reuse, UR6 ;  /* 0x0000000607117c36 */ /* 0x040fe20008000000 */
[----:B------:R-:W-:Y:S01]  /*26cb0*/  ISETP.GE.AND P0, PT, R0, UR8, PT ;  /* 0x0000000800007c0c */ /* 0x000fe2000bf06270 */
        /* <DEDUP_REMOVED lines=8> */
[C---:B---3--:R-:W-:Y:S01]  /*26d40*/  IMAD.WIDE R12, R17.reuse, 0x4, R2 ;  /* 0x00000004110c7825 */ /* 0x048fe200078e0202 */
[----:B------:R-:W-:Y:S01]  /*26d50*/  ISETP.GE.AND P3, PT, R0, UR4, PT ;  /* 0x0000000400007c0c */ /* 0x000fe2000bf66270 */
[----:B------:R3:W-:Y:S01]  /*26d60*/  @P4 STG.E desc[UR16][R6.64], R201 ;  /* 0x000000c906004986 */ /* 0x0007e2000c101910 */
[----:B------:R-:W-:Y:S01]  /*26d70*/  ULDC UR4, c[0x0][0x248] ;  /* 0x0000920000047ab9 */ /* 0x000fe20000000800 */
[C---:B------:R-:W-:Y:S01]  /*26d80*/  ISETP.LT.AND P4, PT, R10.reuse, UR10, !P2 ;  /* 0x0000000a0a007c0c */ /* 0x040fe2000d781270 */
[----:B--2---:R-:W-:Y:S01]  /*26d90*/  IMAD.WIDE R14, R17, 0x4, R232 ;  /* 0x00000004110e7825 */ /* 0x004fe200078e02e8 */
[----:B------:R2:W-:Y:S01]  /*26da0*/  @P5 STG.E desc[UR16][R12.64], R138 ;  /* 0x0000008a0c005986 */ /* 0x0005e2000c101910 */
[----:B------:R-:W-:Y:S01]  /*26db0*/  ISETP.LT.AND P2, PT, R11, UR12, !P2 ;  /* 0x0000000c0b007c0c */ /* 0x000fe2000d741270 */
[----:B------:R-:W-:Y:S01]  /*26dc0*/  ULDC UR10, c[0x0][0x228] ;  /* 0x00008a00000a7ab9 */ /* 0x000fe20000000800 */
[----:B------:R-:W-:Y:S01]  /*26dd0*/  ISETP.LT.AND P5, PT, R10, UR14, !P0 ;  /* 0x0000000e0a007c0c */ /* 0x000fe2000c7a1270 */
[----:B------:R4:W-:Y:S01]  /*26de0*/  @P6 STG.E desc[UR16][R14.64], R210 ;  /* 0x000000d20e006986 */ /* 0x0009e2000c101910 */
[----:B---3--:R-:W-:Y:S01]  /*26df0*/  VIADD R7, R17, UR4 ;  /* 0x0000000411077c36 */ /* 0x008fe20008000000 */
[----:B------:R-:W-:Y:S01]  /*26e00*/  ISETP.LT.AND P6, PT, R11, UR18, !P0 ;  /* 0x000000120b007c0c */ /* 0x000fe2000c7c1270 */
[----:B------:R-:W-:Y:S01]  /*26e10*/  VIADD R0, R9, 0xf0 ;  /* 0x000000f009007836 */ /* 0x000fe20000000000 */
        /* <DEDUP_REMOVED lines=8> */
[----:B------:R3:W-:Y:S03]  /*26ea0*/  @P4 STG.E desc[UR16][R4.64], R206 ;  /* 0x000000ce04004986 */ /* 0x0007e6000c101910 */
[----:B--2---:R-:W-:Y:S01]  /*26eb0*/  IMAD.WIDE R12, R17, 0x4, R2 ;  /* 0x00000004110c7825 */ /* 0x004fe200078e0202 */
[----:B------:R2:W-:Y:S03]  /*26ec0*/  @P2 STG.E desc[UR16][R6.64], R202 ;  /* 0x000000ca06002986 */ /* 0x0005e6000c101910 */
[----:B------:R-:W-:Y:S01]  /*26ed0*/  VIADD R0, R9, 0xf1 ;  /* 0x000000f109007836 */ /* 0x000fe20000000000 */
[----:B------:R-:W-:Y:S01]  /*26ee0*/  @P5 STG.E desc[UR16][R12.64], R139 ;  /* 0x0000008b0c005986 */ /* 0x000fe2000c101910 */
[----:B----4-:R-:W-:Y:S01]  /*26ef0*/  IMAD.WIDE R14, R17, 0x4, R232 ;  /* 0x00000004110e7825 */ /* 0x010fe200078e02e8 */
[----:B------:R-:W-:Y:S01]  /*26f00*/  ISETP.LT.AND P5, PT, R10, UR6, !P3 ;  /* 0x000000060a007c0c */ /* 0x000fe2000dfa1270 */
[----:B------:R-:W-:Y:S01]  /*26f10*/  ULDC UR6, c[0x0][0x22c] ;  /* 0x00008b0000067ab9 */ /* 0x000fe20000000800 */
[----:B------:R-:W-:Y:S01]  /*26f20*/  ISETP.GE.AND P4, PT, R0, UR4, PT ;  /* 0x0000000400007c0c */ /* 0x000fe2000bf86270 */
[----:B------:R-:W-:Y:S01]  /*26f30*/  ULDC UR4, c[0x0][0x248] ;  /* 0x0000920000047ab9 */ /* 0x000fe20000000800 */
[----:B------:R-:W-:Y:S01]  /*26f40*/  ISETP.LT.AND P3, PT, R11, UR8, !P3 ;  /* 0x000000080b007c0c */ /* 0x000fe2000df61270 */
[----:B------:R4:W-:Y:S01]  /*26f50*/  @P6 STG.E desc[UR16][R14.64], R211 ;  /* 0x000000d30e006986 */ /* 0x0009e2000c101910 */
[----:B------:R-:W-:Y:S01]  /*26f60*/  VIADD R17, R17, UR4 ;  /* 0x0000000411117c36 */ /* 0x000fe20008000000 */
[----:B------:R-:W-:Y:S01]  /*26f70*/  ISETP.LT.AND P6, PT, R10, UR10, !P0 ;  /* 0x0000000a0a007c0c */ /* 0x000fe2000c7c1270 */
[----:B------:R-:W-:Y:S01]  /*26f80*/  VIADD R0, R9, 0xf2 ;  /* 0x000000f209007836 */ /* 0x000fe20000000000 */
[----:B------:R-:W-:Y:S01]  /*26f90*/  ULDC UR4, c[0x0][0x248] ;  /* 0x0000920000047ab9 */ /* 0x000fe20000000800 */
[C---:B---3--:R-:W-:Y:S01]  /*26fa0*/  IMAD.WIDE R4, R17.reuse, 0x4, R2 ;  /* 0x0000000411047825 */ /* 0x048fe200078e0202 */
[----:B------:R-:W-:Y:S01]  /*26fb0*/  ULDC UR8, c[0x0][0x228] ;  /* 0x00008a0000087ab9 */ /* 0x000fe20000000800 */
[----:B------:R-:W-:Y:S01]  /*26fc0*/  ULDC UR10, c[0x0][0x228] ;  /* 0x00008a00000a7ab9 */ /* 0x000fe20000000800 */
[----:B------:R-:W-:Y:S01]  /*26fd0*/  ISETP.GE.AND P2, PT, R0, UR6, PT ;  /* 0x0000000600007c0c */ /* 0x000fe2000bf46270 */
[----:B--2---:R-:W-:Y:S01]  /*26fe0*/  IMAD.WIDE R6, R17, 0x4, R232 ;  /* 0x0000000411067825 */ /* 0x004fe200078e02e8 */
[----:B------:R-:W-:-:S03]  /*26ff0*/  ULDC UR6, c[0x0][0x228] ;  /* 0x00008a0000067ab9 */ /* 0x000fc60000000800 */
[----:B----4-:R-:W-:Y:S01]  /*27000*/  VIADD R15, R17, UR4 ;  /* 0x00000004110f7c36 */ /* 0x010fe20008000000 */
[----:B------:R2:W-:Y:S01]  /*27010*/  @P5 STG.E desc[UR16][R4.64], R207 ;  /* 0x000000cf04005986 */ /* 0x0005e2000c101910 */
[----:B------:R-:W-:Y:S01]  /*27020*/  VIADD R0, R9, 0xf3 ;  /* 0x000000f309007836 */ /* 0x000fe20000000000 */
[----:B------:R-:W-:Y:S01]  /*27030*/  ULDC UR4, c[0x0][0x22c] ;  /* 0x00008b0000047ab9 */ /* 0x000fe20000000800 */
[----:B------:R-:W-:Y:S01]  /*27040*/  IMAD.WIDE R12, R15, 0x4, R2 ;  /* 0x000000040f0c7825 */ /* 0x000fe200078e0202 */
[----:B------:R3:W-:Y:S01]  /*27050*/  @P3 STG.E desc[UR16][R6.64], R203 ;  /* 0x000000cb06003986 */ /* 0x0007e2000c101910 */
[C---:B------:R-:W-:Y:S01]  /*27060*/  ISETP.LT.AND P0, PT, R11.reuse, UR6, !P0 ;  /* 0x000000060b007c0c */ /* 0x040fe2000c701270 */
[----:B------:R-:W-:Y:S01]  /*27070*/  ULDC UR6, c[0x0][0x228] ;  /* 0x00008a0000067ab9 */ /* 0x000fe20000000800 */
[----:B------:R-:W-:Y:S02]  /*27080*/  ISETP.LT.AND P3, PT, R10, UR8, !P4 ;  /* 0x000000080a007c0c */ /* 0x000fe4000e761270 */
[----:B------:R-:W-:Y:S01]  /*27090*/  ISETP.GE.AND P5, PT, R0, UR4, PT ;  /* 0x0000000400007c0c */ /* 0x000fe2000bfa6270 */
[----:B------:R-:W-:Y:S01]  /*270a0*/  ULDC UR4, c[0x0][0x248] ;  /* 0x0000920000047ab9 */ /* 0x000fe20000000800 */
[----:B------:R-:W-:Y:S01]  /*270b0*/  ISETP.LT.AND P4, PT, R11, UR10, !P4 ;  /* 0x0000000a0b007c0c */ /* 0x000fe2000e781270 */
[----:B------:R4:W-:Y:S01]  /*270c0*/  @P6 STG.E desc[UR16][R12.64], R140 ;  /* 0x0000008c0c006986 */ /* 0x0009e2000c101910 */
[C---:B------:R-:W-:Y:S01]  /*270d0*/  VIADD R17, R15.reuse, UR4 ;  /* 0x000000040f117c36 */ /* 0x040fe20008000000 */
[----:B------:R-:W-:Y:S01]  /*270e0*/  ISETP.LT.AND P6, PT, R10, UR12, !P2 ;  /* 0x0000000c0a007c0c */ /* 0x000fe2000d7c1270 */
[----:B------:R-:W-:Y:S01]  /*270f0*/  ULDC UR4, c[0x0][0x248] ;  /* 0x0000920000047ab9 */ /* 0x000fe20000000800 */
[----:B--2---:R-:W-:Y:S01]  /*27100*/  IMAD.WIDE R4, R15, 0x4, R232 ;  /* 0x000000040f047825 */ /* 0x004fe200078e02e8 */
[----:B------:R-:W-:Y:S01]  /*27110*/  ULDC UR8, c[0x0][0x228] ;  /* 0x00008a0000087ab9 */ /* 0x000fe20000000800 */
[----:B------:R-:W-:Y:S01]  /*27120*/  ULDC UR10, c[0x0][0x228] ;  /* 0x00008a00000a7ab9 */ /* 0x000fe20000000800 */
[----:B------:R-:W-:Y:S01]  /*27130*/  ULDC UR12, c[0x0][0x228] ;  /* 0x00008a00000c7ab9 */ /* 0x000fe20000000800 */
[C---:B------:R-:W-:Y:S01]  /*27140*/  VIADD R19, R17.reuse, UR4 ;  /* 0x0000000411137c36 */ /* 0x040fe20008000000 */
[----:B------:R-:W-:Y:S01]  /*27150*/  ULDC UR4, c[0x0][0x22c] ;  /* 0x00008b0000047ab9 */ /* 0x000fe20000000800 */
[----:B---3--:R-:W-:Y:S01]  /*27160*/  IMAD.WIDE R6, R17, 0x4, R2 ;  /* 0x0000000411067825 */ /* 0x008fe200078e0202 */
[----:B------:R2:W-:Y:S03]  /*27170*/  @P0 STG.E desc[UR16][R4.64], R212 ;  /* 0x000000d404000986 */ /* 0x0005e6000c101910 */
[----:B------:R-:W-:-:S02]  /*27180*/  VIADD R0, R9, 0xf4 ;  /* 0x000000f409007836 */ /* 0x000fc40000000000 */
[----:B----4-:R-:W-:Y:S01]  /*27190*/  IMAD.WIDE R12, R17, 0x4, R232 ;  /* 0x00000004110c7825 */ /* 0x010fe200078e02e8 */
[----:B------:R-:W-:Y:S01]  /*271a0*/  ISETP.LT.AND P2, PT, R11, UR6, !P2 ;  /* 0x000000060b007c0c */ /* 0x000fe2000d741270 */
[----:B------:R-:W-:Y:S02]  /*271b0*/  @P3 STG.E desc[UR16][R6.64], R216 ;  /* 0x000000d806003986 */ /* 0x000fe4000c101910 */
[----:B------:R-:W-:Y:S01]  /*271c0*/  IMAD.WIDE R14, R19, 0x4, R2 ;  /* 0x00000004130e7825 */ /* 0x000fe200078e0202 */
[----:B------:R-:W-:Y:S01]  /*271d0*/  ISETP.GE.AND P0, PT, R0, UR4, PT ;  /* 0x0000000400007c0c */ /* 0x000fe2000bf06270 */
[----:B------:R3:W-:Y:S01]  /*271e0*/  @P4 STG.E desc[UR16][R12.64], R220 ;  /* 0x000000dc0c004986 */ /* 0x0007e2000c101910 */
[C---:B------:R-:W-:Y:S01]  /*271f0*/  ISETP.LT.AND P4, PT, R10.reuse, UR8, !P5 ;  /* 0x000000080a007c0c */ /* 0x040fe2000ef81270 */
[----:B------:R-:W-:Y:S01]  /*27200*/  VIADD R0, R9, 0xf6 ;  /* 0x000000f609007836 */ /* 0x000fe20000000000 */
[----:B------:R-:W-:Y:S01]  /*27210*/  ULDC UR4, c[0x0][0x248] ;  /* 0x0000920000047ab9 */ /* 0x000fe20000000800 */
[----:B------:R-:W-:Y:S01]  /*27220*/  ISETP.LT.AND P5, PT, R11, UR10, !P5 ;  /* 0x0000000a0b007c0c */ /* 0x000fe2000efa1270 */
[----:B------:R4:W-:Y:S01]  /*27230*/  @P6 STG.E desc[UR16][R14.64], R141 ;  /* 0x0000008d0e006986 */ /* 0x0009e2000c101910 */
[----:B------:R-:W-:Y:S01]  /*27240*/  ISETP.LT.AND P6, PT, R10, UR12, !P0 ;  /* 0x0000000c0a007c0c */ /* 0x000fe2000c7c1270 */
[C---:B--2---:R-:W-:Y:S01]  /*27250*/  IMAD.WIDE R4, R19.reuse, 0x4, R232 ;  /* 0x0000000413047825 */ /* 0x044fe200078e02e8 */
[----:B------:R-:W-:Y:S01]  /*27260*/  ISETP.GE.AND P3, PT, R0, UR25, PT ;  /* 0x0000001900007c0c */ /* 0x000fe2000bf66270 */
[----:B------:R-:W-:Y:S01]  /*27270*/  ULDC UR6, c[0x0][0x228] ;  /* 0x00008a0000067ab9 */ /* 0x000fe20000000800 */
[----:B------:R-:W-:Y:S01]  /*27280*/  ULDC UR8, c[0x0][0x228] ;  /* 0x00008a0000087ab9 */ /* 0x000fe20000000800 */
[----:B---3--:R-:W-:Y:S01]  /*27290*/  VIADD R13, R19, UR4 ;  /* 0x00000004130d7c36 */ /* 0x008fe20008000000 */
[----:B------:R-:W-:Y:S01]  /*272a0*/  ULDC UR4, c[0x0][0x248] ;  /* 0x0000920000047ab9 */ /* 0x000fe20000000800 */
[----:B------:R-:W-:Y:S01]  /*272b0*/  VIADD R0, R9, 0xf5 ;  /* 0x000000f509007836 */ /* 0x000fe20000000000 */
[----:B------:R-:W-:Y:S01]  /*272c0*/  ULDC UR10, c[0x0][0x228] ;  /* 0x00008a00000a7ab9 */ /* 0x000fe20000000800 */
[C---:B------:R-:W-:Y:S01]  /*272d0*/  VIADD R17, R13.reuse, UR4 ;  /* 0x000000040d117c36 */ /* 0x040fe20008000000 */
[----:B------:R2:W-:Y:S01]  /*272e0*/  @P2 STG.E desc[UR16][R4.64], R213 ;  /* 0x000000d504002986 */ /* 0x0005e2000c101910 */
[----:B------:R-:W-:Y:S01]  /*272f0*/  IMAD.WIDE R6, R13, 0x4, R2 ;  /* 0x000000040d067825 */ /* 0x000fe200078e0202 */
[----:B------:R-:W-:Y:S01]  /*27300*/  ISETP.GE.AND P2, PT, R0, UR23, PT ;  /* 0x0000001700007c0c */ /* 0x000fe2000bf46270 */
[----:B------:R-:W-:Y:S01]  /*27310*/  ULDC UR12, c[0x0][0x228] ;  /* 0x00008a00000c7ab9 */ /* 0x000fe20000000800 */
[----:B------:R-:W-:Y:S01]  /*27320*/  ISETP.LT.AND P0, PT, R11, UR6, !P0 ;  /* 0x000000060b007c0c */ /* 0x000fe2000c701270 */
[----:B------:R-:W-:Y:S01]  /*27330*/  IMAD.WIDE R12, R13, 0x4, R232 ;  /* 0x000000040d0c7825 */ /* 0x000fe200078e02e8 */
[----:B------:R-:W-:Y:S01]  /*27340*/  @P4 STG.E desc[UR16][R6.64], R217 ;  /* 0x000000d906004986 */ /* 0x000fe2000c101910 */
[----:B------:R-:W-:-:S02]  /*27350*/  ULDC UR4, c[0x0][0x248] ;  /* 0x0000920000047ab9 */ /* 0x000fc40000000800 */
[----:B----4-:R-:W-:Y:S01]  /*27360*/  IMAD.WIDE R14, R17, 0x4, R2 ;  /* 0x00000004110e7825 */ /* 0x010fe200078e0202 */
[----:B------:R3:W-:Y:S01]  /*27370*/  @P5 STG.E desc[UR16][R12.64], R221 ;  /* 0x000000dd0c005986 */ /* 0x0007e2000c101910 */
[C---:B------:R-:W-:Y:S01]  /*27380*/  ISETP.LT.AND P5, PT, R10.reuse, UR8, !P2 ;  /* 0x000000080a007c0c */ /* 0x040fe2000d7a1270 */
[----:B------:R-:W-:Y:S01]  /*27390*/  ULDC UR6, c[0x0][0x228] ;  /* 0x00008a0000067ab9 */ /* 0x000fe20000000800 */
[----:B------:R-:W-:Y:S01]  /*273a0*/  VIADD R0, R9, 0xf8 ;  /* 0x000000f809007836 */ /* 0x000fe20000000000 */
[----:B------:R4:W-:Y:S01]  /*273b0*/  @P6 STG.E desc[UR16][R14.64], R142 ;  /* 0x0000008e0e006986 */ /* 0x0009e2000c101910 */
[----:B------:R-:W-:Y:S01]  /*273c0*/  ISETP.LT.AND P4, PT, R11, UR10, !P2 ;  /* 0x0000000a0b007c0c */ /* 0x000fe2000d781270 */
[C---:B--2---:R-:W-:Y:S01]  /*273d0*/  IMAD.WIDE R4, R17.reuse, 0x4, R232 ;  /* 0x0000000411047825 */ /* 0x044fe200078e02e8 */
[----:B------:R-:W-:Y:S01]  /*273e0*/  ISETP.LT.AND P6, PT, R10, UR12, !P3 ;  /* 0x0000000c0a007c0c */ /* 0x000fe2000dfc1270 */
[----:B------:R-:W-:Y:S01]  /*273f0*/  ULDC UR8, c[0x0][0x228] ;  /* 0x00008a0000087ab9 */ /* 0x000fe20000000800 */
[----:B------:R-:W-:Y:S01]  /*27400*/  ISETP.GE.AND P2, PT, R0, UR21, PT ;  /* 0x0000001500007c0c */ /* 0x000fe2000bf46270 */
[----:B---3--:R-:W-:Y:S01]  /*27410*/  VIADD R13, R17, UR4 ;  /* 0x00000004110d7c36 */ /* 0x008fe20008000000 */
[----:B------:R-:W-:Y:S01]  /*27420*/  ULDC UR4, c[0x0][0x248] ;  /* 0x0000920000047ab9 */ /* 0x000fe20000000800 */
[----:B------:R-:W-:Y:S01]  /*27430*/  VIADD R0, R9, 0xf7 ;  /* 0x000000f709007836 */ /* 0x000fe20000000000 */
[----:B------:R2:W-:Y:S01]  /*27440*/  @P0 STG.E desc[UR16][R4.64], R214 ;  /* 0x000000d604000986 */ /* 0x0005e2000c101910 */
        /* <DEDUP_REMOVED lines=31> */
[----:B------:R3:W-:Y:S03]  /*27640*/  @P5 STG.E desc[UR16][R6.64], R219 ;  /* 0x000000db06005986 */ /* 0x0007e6000c101910 */
[----:B----4-:R-:W-:Y:S01]  /*27650*/  IMAD.WIDE R14, R17, 0x4, R2 ;  /* 0x00000004110e7825 */ /* 0x010fe200078e0202 */
[----:B------:R4:W-:Y:S01]  /*27660*/  @P4 STG.E desc[UR16][R12.64], R223 ;  /* 0x000000df0c004986 */ /* 0x0009e2000c101910 */
[----:B------:R-:W-:-:S02]  /*27670*/  ISETP.LT.AND P5, PT, R10, UR8, !P3 ;  /* 0x000000080a007c0c */ /* 0x000fc4000dfa1270 */
[----:B------:R-:W-:Y:S01]  /*27680*/  VIADD R0, R9, 0xfc ;  /* 0x000000fc09007836 */ /* 0x000fe20000000000 */
[----:B------:R1:W-:Y:S01]  /*27690*/  @P6 STG.E desc[UR16][R14.64], R144 ;  /* 0x000000900e006986 */ /* 0x0003e2000c101910 */
[----:B------:R-:W-:Y:S01]  /*276a0*/  ISETP.LT.AND P4, PT, R11, UR10, !P3 ;  /* 0x0000000a0b007c0c */ /* 0x000fe2000df81270 */
[C---:B------:R-:W-:Y:S01]  /*276b0*/  VIADD R19, R17.reuse, UR4 ;  /* 0x0000000411137c36 */ /* 0x040fe20008000000 */
[----:B------:R-:W-:Y:S01]  /*276c0*/  ISETP.LT.AND P6, PT, R10, UR10, !P0 ;  /* 0x0000000a0a007c0c */ /* 0x000fe2000c7c1270 */
[----:B------:R-:W-:Y:S01]  /*276d0*/  ULDC UR4, c[0x0][0x248] ;  /* 0x0000920000047ab9 */ /* 0x000fe20000000800 */
[----:B------:R-:W-:Y:S01]  /*276e0*/  ISETP.GE.AND P3, PT, R0, UR5, PT ;  /* 0x0000000500007c0c */ /* 0x000fe2000bf66270 */
[----:B--2---:R-:W-:-:S04]  /*276f0*/  IMAD.WIDE R4, R17, 0x4, R232 ;  /* 0x0000000411047825 */ /* 0x004fc800078e02e8 */
[----:B---3--:R-:W-:-:S04]  /*27700*/  IMAD.WIDE R6, R19, 0x4, R2 ;  /* 0x0000000413067825 */ /* 0x008fc800078e0202 */
[----:B------:R-:W-:Y:S02]  /*27710*/  VIADD R0, R9, 0xfb ;  /* 0x000000fb09007836 */ /* 0x000fe40000000000 */
[C---:B------:R-:W-:Y:S01]  /*27720*/  VIADD R21, R19.reuse, UR4 ;  /* 0x0000000413157c36 */ /* 0x040fe20008000000 */
[----:B------:R2:W-:Y:S01]  /*27730*/  @P2 STG.E desc[UR16][R4.64], R228 ;  /* 0x000000e404002986 */ /* 0x0005e2000c101910 */
[----:B----4-:R-:W-:Y:S01]  /*27740*/  IMAD.WIDE R12, R19, 0x4, R232 ;  /* 0x00000004130c7825 */ /* 0x010fe200078e02e8 */
[----:B------:R-:W-:Y:S01]  /*27750*/  ISETP.GE.AND P2, PT, R0, UR11, PT ;  /* 0x0000000b00007c0c */ /* 0x000fe2000bf46270 */
[----:B------:R-:W-:Y:S01]  /*27760*/  ULDC UR4, c[0x0][0x248] ;  /* 0x0000920000047ab9 */ /* 0x000fe20000000800 */
[----:B------:R-:W-:Y:S01]  /*27770*/  ISETP.LT.AND P0, PT, R11, UR10, !P0 ;  /* 0x0000000a0b007c0c */ /* 0x000fe2000c701270 */
[----:B-1----:R-:W-:Y:S01]  /*27780*/  IMAD.WIDE R14, R21, 0x4, R2 ;  /* 0x00000004150e7825 */ /* 0x002fe200078e0202 */
[----:B------:R1:W-:Y:S01]  /*27790*/  @P5 STG.E desc[UR16][R6.64], R148 ;  /* 0x0000009406005986 */ /* 0x0003e2000c101910 */
[----:B------:R-:W-:Y:S01]  /*277a0*/  ISETP.LT.AND P5, PT, R10, UR10, !P2 ;  /* 0x0000000a0a007c0c */ /* 0x000fe2000d7a1270 */
[----:B------:R-:W-:-:S02]  /*277b0*/  ULDC UR5, c[0x0][0x248] ;  /* 0x0000920000057ab9 */ /* 0x000fc40000000800 */
[----:B------:R3:W-:Y:S01]  /*277c0*/  @P4 STG.E desc[UR16][R12.64], R248 ;  /* 0x000000f80c004986 */ /* 0x0007e2000c101910 */
[----:B------:R-:W-:Y:S01]  /*277d0*/  ISETP.LT.AND P4, PT, R11, UR10, !P2 ;  /* 0x0000000a0b007c0c */ /* 0x000fe2000d781270 */
[----:B------:R-:W-:Y:S02]  /*277e0*/  VIADD R0, R9, 0xfd ;  /* 0x000000fd09007836 */ /* 0x000fe40000000000 */
[----:B------:R4:W-:Y:S01]  /*277f0*/  @P6 STG.E desc[UR16][R14.64], R145 ;  /* 0x000000910e006986 */ /* 0x0009e2000c101910 */
[----:B------:R-:W-:Y:S01]  /*27800*/  VIADD R17, R21, UR4 ;  /* 0x0000000415117c36 */ /* 0x000fe20008000000 */
[----:B------:R-:W-:Y:S01]  /*27810*/  ISETP.LT.AND P6, PT, R10, UR10, !P3 ;  /* 0x0000000a0a007c0c */ /* 0x000fe2000dfc1270 */
[----:B------:R-:W-:Y:S01]  /*27820*/  ULDC UR4, c[0x0][0x248] ;  /* 0x0000920000047ab9 */ /* 0x000fe20000000800 */
[----:B------:R-:W-:Y:S01]  /*27830*/  ISETP.GE.AND P2, PT, R0, UR9, PT ;  /* 0x0000000900007c0c */ /* 0x000fe2000bf46270 */
[----:B------:R-:W-:Y:S02]  /*27840*/  VIADD R19, R17, UR4 ;  /* 0x0000000411137c36 */ /* 0x000fe40008000000 */
[----:B--2---:R-:W-:-:S04]  /*27850*/  IMAD.WIDE R4, R21, 0x4, R232 ;  /* 0x0000000415047825 */ /* 0x004fc800078e02e8 */
[----:B-1----:R-:W-:-:S04]  /*27860*/  IMAD.WIDE R6, R17, 0x4, R2 ;  /* 0x0000000411067825 */ /* 0x002fc800078e0202 */
[----:B------:R-:W-:Y:S01]  /*27870*/  VIADD R0, R9, 0xff ;  /* 0x000000ff09007836 */ /* 0x000fe20000000000 */
[----:B------:R-:W-:Y:S01]  /*27880*/  ISETP.LT.AND P3, PT, R11, UR10, !P3 ;  /* 0x0000000a0b007c0c */ /* 0x000fe2000df61270 */
[----:B------:R-:W-:Y:S01]  /*27890*/  IMAD.WIDE R8, R17, 0x4, R232 ;  /* 0x0000000411087825 */ /* 0x000fe200078e02e8 */
[----:B------:R1:W-:Y:S01]  /*278a0*/  @P0 STG.E desc[UR16][R4.64], R229 ;  /* 0x000000e504000986 */ /* 0x0003e2000c101910 */
[----:B------:R-:W-:Y:S02]  /*278b0*/  ULDC UR4, c[0x0][0x248] ;  /* 0x0000920000047ab9 */ /* 0x000fe40000000800 */
[----:B---3--:R-:W-:Y:S01]  /*278c0*/  IMAD.WIDE R12, R19, 0x4, R2 ;  /* 0x00000004130c7825 */ /* 0x008fe200078e0202 */
[----:B------:R2:W-:Y:S04]  /*278d0*/  @P5 STG.E desc[UR16][R6.64], R149 ;  /* 0x0000009506005986 */ /* 0x0005e8000c101910 */
[----:B------:R3:W-:Y:S01]  /*278e0*/  @P4 STG.E desc[UR16][R8.64], R249 ;  /* 0x000000f908004986 */ /* 0x0007e2000c101910 */
[----:B------:R-:W-:-:S03]  /*278f0*/  ISETP.LT.AND P5, PT, R10, UR10, !P1 ;  /* 0x0000000a0a007c0c */ /* 0x000fc6000cfa1270 */
[----:B------:R3:W-:Y:S01]  /*27900*/  @P6 STG.E desc[UR16][R12.64], R146 ;  /* 0x000000920c006986 */ /* 0x0007e2000c101910 */
[----:B------:R-:W-:Y:S01]  /*27910*/  ISETP.LT.AND P6, PT, R10, UR10, !P2 ;  /* 0x0000000a0a007c0c */ /* 0x000fe2000d7c1270 */
[----:B----4-:R-:W-:Y:S01]  /*27920*/  VIADD R15, R19, UR4 ;  /* 0x00000004130f7c36 */ /* 0x010fe20008000000 */
[----:B------:R-:W-:Y:S01]  /*27930*/  ISETP.LT.AND P2, PT, R11, UR10, !P2 ;  /* 0x0000000a0b007c0c */ /* 0x000fe2000d741270 */
[----:B-1----:R-:W-:Y:S01]  /*27940*/  IMAD.WIDE R4, R19, 0x4, R232 ;  /* 0x0000000413047825 */ /* 0x002fe200078e02e8 */
[----:B------:R-:W-:Y:S01]  /*27950*/  ISETP.LT.AND P1, PT, R11, UR10, !P1 ;  /* 0x0000000a0b007c0c */ /* 0x000fe2000cf21270 */
[----:B------:R-:W-:Y:S01]  /*27960*/  ULDC UR4, c[0x0][0x248] ;  /* 0x0000920000047ab9 */ /* 0x000fe20000000800 */
[----:B------:R-:W-:Y:S01]  /*27970*/  ISETP.GE.AND P0, PT, R0, UR7, PT ;  /* 0x0000000700007c0c */ /* 0x000fe2000bf06270 */
[C---:B------:R-:W-:Y:S02]  /*27980*/  VIADD R17, R15.reuse, UR5 ;  /* 0x000000050f117c36 */ /* 0x040fe40008000000 */
[----:B--2---:R-:W-:Y:S01]  /*27990*/  IMAD.WIDE R6, R15, 0x4, R2 ;  /* 0x000000040f067825 */ /* 0x004fe200078e0202 */
[----:B------:R-:W-:-:S02]  /*279a0*/  ISETP.LT.AND P4, PT, R10, UR10, !P0 ;  /* 0x0000000a0a007c0c */ /* 0x000fc4000c781270 */
[----:B------:R-:W-:Y:S01]  /*279b0*/  ISETP.LT.AND P0, PT, R11, UR10, !P0 ;  /* 0x0000000a0b007c0c */ /* 0x000fe2000c701270 */
[----:B---3--:R-:W-:Y:S01]  /*279c0*/  IMAD.WIDE R8, R15, 0x4, R232 ;  /* 0x000000040f087825 */ /* 0x008fe200078e02e8 */
[----:B------:R1:W-:Y:S03]  /*279d0*/  @P3 STG.E desc[UR16][R4.64], R230 ;  /* 0x000000e604003986 */ /* 0x0003e6000c101910 */
[C---:B------:R-:W-:Y:S01]  /*279e0*/  IMAD.WIDE R10, R17.reuse, 0x4, R2 ;  /* 0x00000004110a7825 */ /* 0x040fe200078e0202 */
[----:B------:R1:W-:Y:S03]  /*279f0*/  @P6 STG.E desc[UR16][R6.64], R150 ;  /* 0x0000009606006986 */ /* 0x0003e6000c101910 */
[C---:B------:R-:W-:Y:S01]  /*27a00*/  IMAD.WIDE R12, R17.reuse, 0x4, R232 ;  /* 0x00000004110c7825 */ /* 0x040fe200078e02e8 */
[----:B------:R1:W-:Y:S04]  /*27a10*/  @P2 STG.E desc[UR16][R8.64], R250 ;  /* 0x000000fa08002986 */ /* 0x0003e8000c101910 */
[----:B------:R1:W-:Y:S04]  /*27a20*/  @P5 STG.E desc[UR16][R10.64], R147 ;  /* 0x000000930a005986 */ /* 0x0003e8000c101910 */
[----:B------:R1:W-:Y:S01]  /*27a30*/  @P1 STG.E desc[UR16][R12.64], R231 ;  /* 0x000000e70c001986 */ /* 0x0003e2000c101910 */
[----:B------:R-:W-:-:S04]  /*27a40*/  VIADD R19, R17, UR4 ;  /* 0x0000000411137c36 */ /* 0x000fc80008000000 */
[----:B------:R-:W-:-:S04]  /*27a50*/  IMAD.WIDE R2, R19, 0x4, R2 ;  /* 0x0000000413027825 */ /* 0x000fc800078e0202 */
[----:B------:R-:W-:Y:S01]  /*27a60*/  IMAD.WIDE R232, R19, 0x4, R232 ;  /* 0x0000000413e87825 */ /* 0x000fe200078e02e8 */
[----:B------:R1:W-:Y:S01]  /*27a70*/  @P4 STG.E desc[UR16][R2.64], R151 ;  /* 0x0000009702004986 */ /* 0x0003e2000c101910 */
[----:B------:R-:W-:Y:S05]  /*27a80*/  @!P0 EXIT ;  /* 0x000000000000894d */ /* 0x000fea0003800000 */
[----:B------:R-:W-:Y:S01]  /*27a90*/  STG.E desc[UR16][R232.64], R251 ;  /* 0x000000fbe8007986 */ /* 0x000fe2000c101910 */
[----:B------:R-:W-:Y:S05]  /*27aa0*/  EXIT ;  /* 0x000000000000794d */ /* 0x000fea0003800000 */
.L_x_2:
[----:B------:R-:W-:-:S00]  /*27ab0*/  BRA `(.L_x_2) ;  /* 0xfffffffc00fc7947 */ /* 0x000fc0000383ffff */
[----:B------:R-:W-:-:S00]  /*27ac0*/  NOP ;  /* 0x0000000000007918 */ /* 0x000fc00000000000 */
        /* <DEDUP_REMOVED lines=11> */
.L_x_3:


//--------------------- .nv.shared.matmul_kernel  --------------------------
	.section	.nv.shared.matmul_kernel,"aw",@nobits
	.sectionflags	@""
	.align	16
	.zero		1024


//--------------------- .nv.shared.reserved.0     --------------------------
	.section	.nv.shared.reserved.0,"aw",@nobits
	.weak		__nv_reservedSMEM_offset_0_alias
	.size		__nv_reservedSMEM_offset_0_alias, 0, 0
	.other		__nv_reservedSMEM_offset_0_alias,@"STO_CUDA_RESERVED_SHARED STV_DEFAULT"
__nv_reservedSMEM_offset_0_alias:
	.zero		0


//--------------------- .nv.constant0.matmul_kernel --------------------------
	.section	.nv.constant0.matmul_kernel,"a",@progbits
	.sectionflags	@""
	.align	4
.nv.constant0.matmul_kernel:
	.zero		608


//--------------------- SYMBOLS --------------------------

	.type		.nv.reservedSmem.offset0,@object
	.size		.nv.reservedSmem.offset0,0x4
